//
// Generated by NVIDIA NVVM Compiler
//
// Compiler Build ID: CL-36424714
// Cuda compilation tools, release 13.0, V13.0.88
// Based on NVVM 20.0.0
//

.version 9.0
.target sm_100
.address_size 64

	// .globl	_Z12print_kernelv
.extern .func  (.param .b32 func_retval0) vprintf
(
	.param .b64 vprintf_param_0,
	.param .b64 vprintf_param_1
)
;
.extern .func __assertfail
(
	.param .b64 __assertfail_param_0,
	.param .b64 __assertfail_param_1,
	.param .b32 __assertfail_param_2,
	.param .b64 __assertfail_param_3,
	.param .b64 __assertfail_param_4
)
;
.global .align 1 .b8 __unnamed_1[33] = {105, 110, 116, 32, 67, 83, 82, 58, 58, 103, 101, 116, 95, 115, 116, 97, 114, 116, 95, 101, 100, 103, 101, 95, 105, 100, 120, 40, 105, 110, 116, 41};
.global .align 1 .b8 __unnamed_2[31] = {105, 110, 116, 32, 67, 83, 82, 58, 58, 103, 101, 116, 95, 101, 110, 100, 95, 101, 100, 103, 101, 95, 105, 100, 120, 40, 105, 110, 116, 41};
.global .align 1 .b8 __unnamed_3[78] = {118, 111, 105, 100, 32, 86, 101, 99, 116, 111, 114, 86, 101, 114, 116, 101, 120, 69, 109, 98, 101, 100, 100, 105, 110, 103, 60, 115, 105, 122, 101, 62, 58, 58, 114, 101, 109, 111, 118, 101, 95, 108, 97, 115, 116, 40, 41, 32, 91, 119, 105, 116, 104, 32, 117, 110, 115, 105, 103, 110, 101, 100, 32, 105, 110, 116, 32, 115, 105, 122, 101, 32, 61, 32, 50, 85, 93};
.global .align 1 .b8 __unnamed_4[78] = {118, 111, 105, 100, 32, 86, 101, 99, 116, 111, 114, 86, 101, 114, 116, 101, 120, 69, 109, 98, 101, 100, 100, 105, 110, 103, 60, 115, 105, 122, 101, 62, 58, 58, 114, 101, 109, 111, 118, 101, 95, 108, 97, 115, 116, 40, 41, 32, 91, 119, 105, 116, 104, 32, 117, 110, 115, 105, 103, 110, 101, 100, 32, 105, 110, 116, 32, 115, 105, 122, 101, 32, 61, 32, 51, 85, 93};
.global .align 1 .b8 __unnamed_5[78] = {118, 111, 105, 100, 32, 86, 101, 99, 116, 111, 114, 86, 101, 114, 116, 101, 120, 69, 109, 98, 101, 100, 100, 105, 110, 103, 60, 115, 105, 122, 101, 62, 58, 58, 114, 101, 109, 111, 118, 101, 95, 108, 97, 115, 116, 40, 41, 32, 91, 119, 105, 116, 104, 32, 117, 110, 115, 105, 103, 110, 101, 100, 32, 105, 110, 116, 32, 115, 105, 122, 101, 32, 61, 32, 52, 85, 93};
.global .align 1 .b8 __unnamed_6[78] = {118, 111, 105, 100, 32, 86, 101, 99, 116, 111, 114, 86, 101, 114, 116, 101, 120, 69, 109, 98, 101, 100, 100, 105, 110, 103, 60, 115, 105, 122, 101, 62, 58, 58, 114, 101, 109, 111, 118, 101, 95, 108, 97, 115, 116, 40, 41, 32, 91, 119, 105, 116, 104, 32, 117, 110, 115, 105, 103, 110, 101, 100, 32, 105, 110, 116, 32, 115, 105, 122, 101, 32, 61, 32, 53, 85, 93};
.global .align 1 .b8 __unnamed_7[78] = {118, 111, 105, 100, 32, 86, 101, 99, 116, 111, 114, 86, 101, 114, 116, 101, 120, 69, 109, 98, 101, 100, 100, 105, 110, 103, 60, 115, 105, 122, 101, 62, 58, 58, 114, 101, 109, 111, 118, 101, 95, 108, 97, 115, 116, 40, 41, 32, 91, 119, 105, 116, 104, 32, 117, 110, 115, 105, 103, 110, 101, 100, 32, 105, 110, 116, 32, 115, 105, 122, 101, 32, 61, 32, 54, 85, 93};
.global .align 1 .b8 __unnamed_8[78] = {118, 111, 105, 100, 32, 86, 101, 99, 116, 111, 114, 86, 101, 114, 116, 101, 120, 69, 109, 98, 101, 100, 100, 105, 110, 103, 60, 115, 105, 122, 101, 62, 58, 58, 114, 101, 109, 111, 118, 101, 95, 108, 97, 115, 116, 40, 41, 32, 91, 119, 105, 116, 104, 32, 117, 110, 115, 105, 103, 110, 101, 100, 32, 105, 110, 116, 32, 115, 105, 122, 101, 32, 61, 32, 55, 85, 93};
.global .align 1 .b8 __unnamed_9[78] = {118, 111, 105, 100, 32, 86, 101, 99, 116, 111, 114, 86, 101, 114, 116, 101, 120, 69, 109, 98, 101, 100, 100, 105, 110, 103, 60, 115, 105, 122, 101, 62, 58, 58, 114, 101, 109, 111, 118, 101, 95, 108, 97, 115, 116, 40, 41, 32, 91, 119, 105, 116, 104, 32, 117, 110, 115, 105, 103, 110, 101, 100, 32, 105, 110, 116, 32, 115, 105, 122, 101, 32, 61, 32, 56, 85, 93};
.global .align 1 .b8 __unnamed_10[78] = {118, 111, 105, 100, 32, 86, 101, 99, 116, 111, 114, 86, 101, 114, 116, 101, 120, 69, 109, 98, 101, 100, 100, 105, 110, 103, 60, 115, 105, 122, 101, 62, 58, 58, 114, 101, 109, 111, 118, 101, 95, 108, 97, 115, 116, 40, 41, 32, 91, 119, 105, 116, 104, 32, 117, 110, 115, 105, 103, 110, 101, 100, 32, 105, 110, 116, 32, 115, 105, 122, 101, 32, 61, 32, 57, 85, 93};
.global .align 1 .b8 $str$3[32] = {72, 101, 108, 108, 111, 32, 102, 114, 111, 109, 32, 98, 108, 111, 99, 107, 32, 37, 100, 44, 32, 116, 104, 114, 101, 97, 100, 32, 37, 100, 10};
.global .align 1 .b8 $str$4[29] = {118, 101, 114, 116, 101, 120, 95, 105, 100, 32, 37, 100, 44, 32, 110, 95, 118, 101, 114, 116, 105, 99, 101, 115, 32, 37, 100, 10};
.global .align 1 .b8 $str$5[6] = {102, 97, 108, 115, 101};
.global .align 1 .b8 $str$6[27] = {47, 116, 109, 112, 47, 115, 97, 115, 115, 95, 99, 117, 95, 117, 101, 101, 121, 113, 102, 52, 110, 47, 107, 46, 99, 117};
.global .align 1 .b8 $str$7[41] = {118, 101, 114, 116, 101, 120, 95, 105, 100, 32, 60, 32, 110, 95, 118, 101, 114, 116, 105, 99, 101, 115, 32, 38, 38, 32, 48, 32, 60, 61, 32, 118, 101, 114, 116, 101, 120, 95, 105, 100};
.global .align 1 .b8 $str$11[16] = {102, 105, 108, 108, 101, 100, 95, 115, 105, 122, 101, 32, 62, 32, 48};

.visible .entry _Z12print_kernelv()
{
	.local .align 8 .b8 	__local_depot0[8];
	.reg .b64 	%SP;
	.reg .b64 	%SPL;
	.reg .b32 	%r<5>;
	.reg .b64 	%rd<5>;

	mov.u64 	%SPL, __local_depot0;
	cvta.local.u64 	%SP, %SPL;
	add.u64 	%rd1, %SP, 0;
	add.u64 	%rd2, %SPL, 0;
	mov.u32 	%r1, %ctaid.x;
	mov.u32 	%r2, %tid.x;
	st.local.v2.u32 	[%rd2], {%r1, %r2};
	mov.u64 	%rd3, $str$3;
	cvta.global.u64 	%rd4, %rd3;
	{ // callseq 0, 0
	.param .b64 param0;
	st.param.b64 	[param0], %rd4;
	.param .b64 param1;
	st.param.b64 	[param1], %rd1;
	.param .b32 retval0;
	call.uni (retval0), 
	vprintf, 
	(
	param0, 
	param1
	);
	ld.param.b32 	%r3, [retval0];
	} // callseq 0
	ret;

}
	// .globl	_Z38run_single_step_vectorvertex_embeddingILm1EEvPviP3CSRS0_PiS0_S3_S3_S3_
.visible .entry _Z38run_single_step_vectorvertex_embeddingILm1EEvPviP3CSRS0_PiS0_S3_S3_S3_(
	.param .u64 .ptr .align 1 _Z38run_single_step_vectorvertex_embeddingILm1EEvPviP3CSRS0_PiS0_S3_S3_S3__param_0,
	.param .u32 _Z38run_single_step_vectorvertex_embeddingILm1EEvPviP3CSRS0_PiS0_S3_S3_S3__param_1,
	.param .u64 .ptr .align 1 _Z38run_single_step_vectorvertex_embeddingILm1EEvPviP3CSRS0_PiS0_S3_S3_S3__param_2,
	.param .u64 .ptr .align 1 _Z38run_single_step_vectorvertex_embeddingILm1EEvPviP3CSRS0_PiS0_S3_S3_S3__param_3,
	.param .u64 .ptr .align 1 _Z38run_single_step_vectorvertex_embeddingILm1EEvPviP3CSRS0_PiS0_S3_S3_S3__param_4,
	.param .u64 .ptr .align 1 _Z38run_single_step_vectorvertex_embeddingILm1EEvPviP3CSRS0_PiS0_S3_S3_S3__param_5,
	.param .u64 .ptr .align 1 _Z38run_single_step_vectorvertex_embeddingILm1EEvPviP3CSRS0_PiS0_S3_S3_S3__param_6,
	.param .u64 .ptr .align 1 _Z38run_single_step_vectorvertex_embeddingILm1EEvPviP3CSRS0_PiS0_S3_S3_S3__param_7,
	.param .u64 .ptr .align 1 _Z38run_single_step_vectorvertex_embeddingILm1EEvPviP3CSRS0_PiS0_S3_S3_S3__param_8
)
{
	.local .align 8 .b8 	__local_depot1[24];
	.reg .b64 	%SP;
	.reg .b64 	%SPL;
	.reg .pred 	%p<51>;
	.reg .b16 	%rs<27>;
	.reg .b32 	%r<163>;
	.reg .b64 	%rd<114>;

	mov.u64 	%SPL, __local_depot1;
	cvta.local.u64 	%SP, %SPL;
	ld.param.u64 	%rd13, [_Z38run_single_step_vectorvertex_embeddingILm1EEvPviP3CSRS0_PiS0_S3_S3_S3__param_0];
	ld.param.u32 	%r74, [_Z38run_single_step_vectorvertex_embeddingILm1EEvPviP3CSRS0_PiS0_S3_S3_S3__param_1];
	ld.param.u64 	%rd18, [_Z38run_single_step_vectorvertex_embeddingILm1EEvPviP3CSRS0_PiS0_S3_S3_S3__param_2];
	ld.param.u64 	%rd14, [_Z38run_single_step_vectorvertex_embeddingILm1EEvPviP3CSRS0_PiS0_S3_S3_S3__param_3];
	ld.param.u64 	%rd16, [_Z38run_single_step_vectorvertex_embeddingILm1EEvPviP3CSRS0_PiS0_S3_S3_S3__param_5];
	cvta.to.global.u64 	%rd1, %rd18;
	add.u64 	%rd2, %SPL, 8;
	mov.u32 	%r75, %ctaid.x;
	mov.u32 	%r76, %ntid.x;
	mov.u32 	%r77, %tid.x;
	mad.lo.s32 	%r1, %r75, %r76, %r77;
	setp.ge.s32 	%p1, %r1, %r74;
	@%p1 bra 	$L__BB1_63;
	cvta.to.global.u64 	%rd20, %rd13;
	mov.b32 	%r162, 0;
	st.local.u32 	[%rd2+8], %r162;
	mul.wide.s32 	%rd21, %r1, 8;
	add.s64 	%rd3, %rd20, %rd21;
	ld.global.u32 	%r2, [%rd3+4];
	setp.eq.s32 	%p2, %r2, 0;
	@%p2 bra 	$L__BB1_15;
	mov.b32 	%r162, 0;
	mov.u32 	%r135, %r162;
$L__BB1_3:
	mul.wide.u32 	%rd22, %r135, 4;
	add.s64 	%rd23, %rd3, %rd22;
	ld.global.u32 	%r6, [%rd23];
	setp.eq.s32 	%p3, %r162, 0;
	mov.b32 	%r137, 0;
	@%p3 bra 	$L__BB1_7;
	mov.b32 	%r136, 0;
$L__BB1_5:
	mul.wide.u32 	%rd24, %r136, 4;
	add.s64 	%rd25, %rd2, %rd24;
	ld.local.u32 	%r82, [%rd25];
	setp.gt.u32 	%p4, %r82, %r6;
	mov.u32 	%r137, %r136;
	@%p4 bra 	$L__BB1_7;
	add.s32 	%r136, %r136, 1;
	setp.ne.s32 	%p5, %r136, %r162;
	mov.b32 	%r137, 0;
	@%p5 bra 	$L__BB1_5;
$L__BB1_7:
	add.s32 	%r10, %r162, -1;
	setp.lt.s32 	%p6, %r10, %r137;
	@%p6 bra 	$L__BB1_14;
	sub.s32 	%r84, %r162, %r137;
	and.b32  	%r11, %r84, 3;
	setp.eq.s32 	%p7, %r11, 0;
	mov.u32 	%r138, %r10;
	mov.u32 	%r139, %r162;
	@%p7 bra 	$L__BB1_12;
	mul.wide.s32 	%rd26, %r10, 4;
	add.s64 	%rd6, %rd2, %rd26;
	ld.local.u32 	%r85, [%rd6];
	st.local.u32 	[%rd6+4], %r85;
	add.s32 	%r12, %r162, -2;
	setp.eq.s32 	%p8, %r11, 1;
	mov.u32 	%r138, %r12;
	mov.u32 	%r139, %r10;
	@%p8 bra 	$L__BB1_12;
	ld.local.u32 	%r86, [%rd6+-4];
	st.local.u32 	[%rd6], %r86;
	add.s32 	%r13, %r162, -3;
	setp.eq.s32 	%p9, %r11, 2;
	mov.u32 	%r138, %r13;
	mov.u32 	%r139, %r12;
	@%p9 bra 	$L__BB1_12;
	ld.local.u32 	%r87, [%rd6+-8];
	st.local.u32 	[%rd6+-4], %r87;
	add.s32 	%r138, %r162, -4;
	mov.u32 	%r139, %r13;
$L__BB1_12:
	sub.s32 	%r88, %r137, %r162;
	setp.gt.u32 	%p10, %r88, -4;
	@%p10 bra 	$L__BB1_14;
$L__BB1_13:
	mul.wide.s32 	%rd27, %r138, 4;
	add.s64 	%rd28, %rd2, %rd27;
	ld.local.u32 	%r89, [%rd28];
	mul.wide.s32 	%rd29, %r139, 4;
	add.s64 	%rd30, %rd2, %rd29;
	st.local.u32 	[%rd30], %r89;
	ld.local.u32 	%r90, [%rd28+-4];
	st.local.u32 	[%rd28], %r90;
	ld.local.u32 	%r91, [%rd28+-8];
	st.local.u32 	[%rd28+-4], %r91;
	add.s32 	%r139, %r138, -3;
	ld.local.u32 	%r92, [%rd28+-12];
	st.local.u32 	[%rd28+-8], %r92;
	add.s32 	%r138, %r138, -4;
	setp.ge.s32 	%p11, %r138, %r137;
	@%p11 bra 	$L__BB1_13;
$L__BB1_14:
	mul.wide.u32 	%rd31, %r137, 4;
	add.s64 	%rd32, %rd2, %rd31;
	st.local.u32 	[%rd32], %r6;
	ld.local.u32 	%r93, [%rd2+8];
	add.s32 	%r162, %r93, 1;
	st.local.u32 	[%rd2+8], %r162;
	add.s32 	%r135, %r135, 1;
	setp.eq.s32 	%p12, %r135, %r2;
	@%p12 bra 	$L__BB1_15;
	bra.uni 	$L__BB1_3;
$L__BB1_15:
	setp.eq.s32 	%p13, %r162, 0;
	@%p13 bra 	$L__BB1_63;
	cvta.to.global.u64 	%rd4, %rd14;
	cvta.to.global.u64 	%rd5, %rd16;
	mov.b32 	%r143, 0;
	add.u64 	%rd35, %SP, 0;
	mov.u64 	%rd37, $str$4;
	mov.u64 	%rd39, $str$5;
	mov.u64 	%rd41, $str$6;
$L__BB1_17:
	mul.wide.u32 	%rd33, %r143, 4;
	add.s64 	%rd34, %rd2, %rd33;
	ld.local.u32 	%r25, [%rd34];
	ld.global.u32 	%r26, [%rd1+89288];
	setp.lt.s32 	%p14, %r25, %r26;
	setp.gt.s32 	%p15, %r25, -1;
	and.pred  	%p16, %p15, %p14;
	@%p16 bra 	$L__BB1_19;
	cvta.to.local.u64 	%rd36, %rd35;
	st.local.v2.u32 	[%rd36], {%r25, %r26};
	cvta.global.u64 	%rd38, %rd37;
	{ // callseq 1, 0
	.param .b64 param0;
	st.param.b64 	[param0], %rd38;
	.param .b64 param1;
	st.param.b64 	[param1], %rd35;
	.param .b32 retval0;
	call.uni (retval0), 
	vprintf, 
	(
	param0, 
	param1
	);
	ld.param.b32 	%r95, [retval0];
	} // callseq 1
	cvta.global.u64 	%rd40, %rd39;
	cvta.global.u64 	%rd42, %rd41;
	mov.u64 	%rd43, __unnamed_1;
	cvta.global.u64 	%rd44, %rd43;
	{ // callseq 2, 0
	.param .b64 param0;
	st.param.b64 	[param0], %rd40;
	.param .b64 param1;
	st.param.b64 	[param1], %rd42;
	.param .b32 param2;
	st.param.b32 	[param2], 163;
	.param .b64 param3;
	st.param.b64 	[param3], %rd44;
	.param .b64 param4;
	st.param.b64 	[param4], 1;
	call.uni 
	__assertfail, 
	(
	param0, 
	param1, 
	param2, 
	param3, 
	param4
	);
	} // callseq 2
$L__BB1_19:
	mul.wide.s32 	%rd45, %r25, 16;
	add.s64 	%rd46, %rd1, %rd45;
	add.s64 	%rd7, %rd46, 8;
	ld.global.u32 	%r147, [%rd46+8];
$L__BB1_20:
	setp.gt.s32 	%p17, %r25, -1;
	ld.global.u32 	%r97, [%rd1+89288];
	setp.lt.s32 	%p18, %r25, %r97;
	and.pred  	%p19, %p17, %p18;
	@%p19 bra 	$L__BB1_22;
	mov.u64 	%rd47, $str$7;
	cvta.global.u64 	%rd48, %rd47;
	mov.u64 	%rd49, $str$6;
	cvta.global.u64 	%rd50, %rd49;
	mov.u64 	%rd51, __unnamed_2;
	cvta.global.u64 	%rd52, %rd51;
	{ // callseq 3, 0
	.param .b64 param0;
	st.param.b64 	[param0], %rd48;
	.param .b64 param1;
	st.param.b64 	[param1], %rd50;
	.param .b32 param2;
	st.param.b32 	[param2], 171;
	.param .b64 param3;
	st.param.b64 	[param3], %rd52;
	.param .b64 param4;
	st.param.b64 	[param4], 1;
	call.uni 
	__assertfail, 
	(
	param0, 
	param1, 
	param2, 
	param3, 
	param4
	);
	} // callseq 3
$L__BB1_22:
	ld.global.u32 	%r98, [%rd7+4];
	setp.gt.s32 	%p20, %r147, %r98;
	@%p20 bra 	$L__BB1_62;
	mul.wide.s32 	%rd53, %r147, 4;
	add.s64 	%rd54, %rd1, %rd53;
	ld.global.u32 	%r32, [%rd54+52992];
	ld.local.u32 	%r99, [%rd2];
	setp.gt.s32 	%p21, %r99, %r32;
	@%p21 bra 	$L__BB1_61;
	setp.eq.s32 	%p22, %r162, 0;
	@%p22 bra 	$L__BB1_28;
	max.u32 	%r100, %r162, 1;
	neg.s32 	%r148, %r100;
	mov.u64 	%rd113, %rd2;
	bra.uni 	$L__BB1_27;
$L__BB1_26:
	add.s32 	%r148, %r148, 1;
	setp.eq.s32 	%p24, %r148, 0;
	add.s64 	%rd113, %rd113, 4;
	@%p24 bra 	$L__BB1_28;
$L__BB1_27:
	ld.local.u32 	%r101, [%rd113];
	setp.eq.s32 	%p23, %r101, %r32;
	@%p23 bra 	$L__BB1_61;
	bra.uni 	$L__BB1_26;
$L__BB1_28:
	add.s32 	%r102, %r162, 1;
	st.local.u32 	[%rd2+8], %r102;
	mul.wide.u32 	%rd55, %r162, 4;
	add.s64 	%rd56, %rd2, %rd55;
	st.local.u32 	[%rd56], %r32;
	ld.local.u32 	%r36, [%rd2+8];
	setp.eq.s32 	%p25, %r36, 0;
	@%p25 bra 	$L__BB1_44;
	mov.b32 	%r149, 0;
$L__BB1_30:
	mul.wide.u32 	%rd57, %r149, 4;
	add.s64 	%rd58, %rd2, %rd57;
	ld.local.u32 	%r38, [%rd58];
	mul.wide.s32 	%rd59, %r38, 16;
	add.s64 	%rd60, %rd1, %rd59;
	add.s64 	%rd10, %rd60, 8;
	mov.b32 	%r150, 0;
$L__BB1_31:
	mul.wide.u32 	%rd61, %r150, 4;
	add.s64 	%rd62, %rd2, %rd61;
	ld.local.u32 	%r40, [%rd62];
	setp.eq.s32 	%p26, %r38, %r40;
	@%p26 bra 	$L__BB1_42;
	mov.b32 	%r151, 0;
	bra.uni 	$L__BB1_34;
$L__BB1_33:
	add.s32 	%r151, %r151, 1;
	setp.eq.s32 	%p28, %r151, %r36;
	@%p28 bra 	$L__BB1_42;
$L__BB1_34:
	mul.wide.u32 	%rd63, %r151, 4;
	add.s64 	%rd64, %rd2, %rd63;
	ld.local.u32 	%r106, [%rd64];
	setp.ne.s32 	%p27, %r106, %r40;
	@%p27 bra 	$L__BB1_33;
	setp.gt.s32 	%p29, %r38, -1;
	ld.global.u32 	%r43, [%rd1+89288];
	setp.lt.s32 	%p30, %r38, %r43;
	and.pred  	%p31, %p29, %p30;
	@%p31 bra 	$L__BB1_37;
	add.u64 	%rd65, %SP, 0;
	add.u64 	%rd66, %SPL, 0;
	st.local.v2.u32 	[%rd66], {%r38, %r43};
	mov.u64 	%rd67, $str$4;
	cvta.global.u64 	%rd68, %rd67;
	{ // callseq 4, 0
	.param .b64 param0;
	st.param.b64 	[param0], %rd68;
	.param .b64 param1;
	st.param.b64 	[param1], %rd65;
	.param .b32 retval0;
	call.uni (retval0), 
	vprintf, 
	(
	param0, 
	param1
	);
	ld.param.b32 	%r107, [retval0];
	} // callseq 4
	mov.u64 	%rd69, $str$5;
	cvta.global.u64 	%rd70, %rd69;
	mov.u64 	%rd71, $str$6;
	cvta.global.u64 	%rd72, %rd71;
	mov.u64 	%rd73, __unnamed_1;
	cvta.global.u64 	%rd74, %rd73;
	{ // callseq 5, 0
	.param .b64 param0;
	st.param.b64 	[param0], %rd70;
	.param .b64 param1;
	st.param.b64 	[param1], %rd72;
	.param .b32 param2;
	st.param.b32 	[param2], 163;
	.param .b64 param3;
	st.param.b64 	[param3], %rd74;
	.param .b64 param4;
	st.param.b64 	[param4], 1;
	call.uni 
	__assertfail, 
	(
	param0, 
	param1, 
	param2, 
	param3, 
	param4
	);
	} // callseq 5
$L__BB1_37:
	ld.global.u32 	%r152, [%rd10];
$L__BB1_38:
	ld.global.u32 	%r109, [%rd1+89288];
	setp.lt.s32 	%p33, %r38, %r109;
	and.pred  	%p34, %p29, %p33;
	@%p34 bra 	$L__BB1_40;
	mov.u64 	%rd75, $str$7;
	cvta.global.u64 	%rd76, %rd75;
	mov.u64 	%rd77, $str$6;
	cvta.global.u64 	%rd78, %rd77;
	mov.u64 	%rd79, __unnamed_2;
	cvta.global.u64 	%rd80, %rd79;
	{ // callseq 6, 0
	.param .b64 param0;
	st.param.b64 	[param0], %rd76;
	.param .b64 param1;
	st.param.b64 	[param1], %rd78;
	.param .b32 param2;
	st.param.b32 	[param2], 171;
	.param .b64 param3;
	st.param.b64 	[param3], %rd80;
	.param .b64 param4;
	st.param.b64 	[param4], 1;
	call.uni 
	__assertfail, 
	(
	param0, 
	param1, 
	param2, 
	param3, 
	param4
	);
	} // callseq 6
$L__BB1_40:
	ld.global.u32 	%r110, [%rd10+4];
	setp.gt.s32 	%p35, %r152, %r110;
	@%p35 bra 	$L__BB1_58;
	mul.wide.s32 	%rd81, %r152, 4;
	add.s64 	%rd82, %rd1, %rd81;
	ld.global.u32 	%r111, [%rd82+52992];
	setp.ne.s32 	%p36, %r111, %r40;
	add.s32 	%r152, %r152, 1;
	@%p36 bra 	$L__BB1_38;
$L__BB1_42:
	add.s32 	%r150, %r150, 1;
	setp.ne.s32 	%p37, %r150, %r36;
	@%p37 bra 	$L__BB1_31;
	add.s32 	%r149, %r149, 1;
	setp.ne.s32 	%p38, %r149, %r36;
	@%p38 bra 	$L__BB1_30;
$L__BB1_44:
	ld.param.u64 	%rd112, [_Z38run_single_step_vectorvertex_embeddingILm1EEvPviP3CSRS0_PiS0_S3_S3_S3__param_6];
	ld.param.u64 	%rd111, [_Z38run_single_step_vectorvertex_embeddingILm1EEvPviP3CSRS0_PiS0_S3_S3_S3__param_4];
	cvt.u16.u32 	%rs1, %r36;
	shr.u16 	%rs2, %rs1, 8;
	shr.u32 	%r112, %r36, 16;
	cvta.to.global.u64 	%rd83, %rd111;
	atom.global.add.u32 	%r113, [%rd83], 1;
	cvta.to.global.u64 	%rd84, %rd112;
	atom.global.add.u32 	%r114, [%rd84], 1;
	mul.wide.s32 	%rd85, %r113, 12;
	add.s64 	%rd86, %rd4, %rd85;
	ld.local.u8 	%rs3, [%rd2];
	ld.local.v2.u8 	{%rs4, %rs5}, [%rd2];
	ld.local.u8 	%rs6, [%rd2+2];
	ld.local.v2.u8 	{%rs7, %rs8}, [%rd2+2];
	ld.local.u8 	%rs9, [%rd2+4];
	ld.local.v2.u8 	{%rs10, %rs11}, [%rd2+4];
	ld.local.u8 	%rs12, [%rd2+6];
	ld.local.v2.u8 	{%rs13, %rs14}, [%rd2+6];
	st.global.u8 	[%rd86], %rs3;
	st.global.u8 	[%rd86+1], %rs5;
	st.global.u8 	[%rd86+2], %rs6;
	st.global.u8 	[%rd86+3], %rs8;
	st.global.u8 	[%rd86+4], %rs9;
	st.global.u8 	[%rd86+5], %rs11;
	st.global.u8 	[%rd86+6], %rs12;
	st.global.u8 	[%rd86+7], %rs14;
	st.global.u8 	[%rd86+8], %r36;
	st.global.u8 	[%rd86+9], %rs2;
	st.global.u8 	[%rd86+10], %r112;
	shr.u32 	%r115, %r36, 24;
	st.global.u8 	[%rd86+11], %r115;
	mul.wide.s32 	%rd87, %r114, 12;
	add.s64 	%rd11, %rd5, %rd87;
	shl.b16 	%rs15, %rs5, 8;
	or.b16  	%rs16, %rs4, %rs15;
	shr.u16 	%rs17, %rs16, 8;
	shl.b16 	%rs18, %rs8, 8;
	or.b16  	%rs19, %rs7, %rs18;
	shr.u16 	%rs20, %rs19, 8;
	shl.b16 	%rs21, %rs11, 8;
	or.b16  	%rs22, %rs10, %rs21;
	shr.u16 	%rs23, %rs22, 8;
	shl.b16 	%rs24, %rs14, 8;
	or.b16  	%rs25, %rs13, %rs24;
	shr.u16 	%rs26, %rs25, 8;
	st.global.u8 	[%rd11], %rs4;
	st.global.u8 	[%rd11+1], %rs17;
	st.global.u8 	[%rd11+2], %rs7;
	st.global.u8 	[%rd11+3], %rs20;
	st.global.u8 	[%rd11+4], %rs10;
	st.global.u8 	[%rd11+5], %rs23;
	st.global.u8 	[%rd11+6], %rs13;
	st.global.u8 	[%rd11+7], %rs26;
	st.global.u8 	[%rd11+8], %rs1;
	shr.u32 	%r116, %r36, 8;
	st.global.u8 	[%rd11+9], %r116;
	st.global.u8 	[%rd11+10], %r112;
	st.global.u8 	[%rd11+11], %r115;
	ld.global.u32 	%r153, [%rd11+8];
	add.s32 	%r117, %r153, -1;
	mul.wide.u32 	%rd88, %r117, 4;
	add.s64 	%rd89, %rd11, %rd88;
	ld.global.u32 	%r50, [%rd89];
	setp.ne.s32 	%p39, %r153, 0;
	@%p39 bra 	$L__BB1_46;
	mov.u64 	%rd90, $str$11;
	cvta.global.u64 	%rd91, %rd90;
	mov.u64 	%rd92, $str$6;
	cvta.global.u64 	%rd93, %rd92;
	mov.u64 	%rd94, __unnamed_3;
	cvta.global.u64 	%rd95, %rd94;
	{ // callseq 7, 0
	.param .b64 param0;
	st.param.b64 	[param0], %rd91;
	.param .b64 param1;
	st.param.b64 	[param1], %rd93;
	.param .b32 param2;
	st.param.b32 	[param2], 485;
	.param .b64 param3;
	st.param.b64 	[param3], %rd95;
	.param .b64 param4;
	st.param.b64 	[param4], 1;
	call.uni 
	__assertfail, 
	(
	param0, 
	param1, 
	param2, 
	param3, 
	param4
	);
	} // callseq 7
	ld.global.u32 	%r153, [%rd11+8];
$L__BB1_46:
	add.s32 	%r53, %r153, -1;
	st.global.u32 	[%rd11+8], %r53;
	setp.eq.s32 	%p40, %r53, 0;
	mov.b32 	%r155, 0;
	@%p40 bra 	$L__BB1_50;
	mov.b32 	%r154, 0;
$L__BB1_48:
	mul.wide.u32 	%rd96, %r154, 4;
	add.s64 	%rd97, %rd11, %rd96;
	ld.global.u32 	%r120, [%rd97];
	setp.gt.u32 	%p41, %r120, %r50;
	mov.u32 	%r155, %r154;
	@%p41 bra 	$L__BB1_50;
	add.s32 	%r154, %r154, 1;
	setp.lt.u32 	%p42, %r154, %r53;
	mov.b32 	%r155, 0;
	@%p42 bra 	$L__BB1_48;
$L__BB1_50:
	add.s32 	%r57, %r153, -2;
	setp.lt.s32 	%p43, %r57, %r155;
	@%p43 bra 	$L__BB1_57;
	sub.s32 	%r122, %r53, %r155;
	and.b32  	%r58, %r122, 3;
	setp.eq.s32 	%p44, %r58, 0;
	mov.u32 	%r156, %r57;
	mov.u32 	%r157, %r53;
	@%p44 bra 	$L__BB1_55;
	mul.wide.s32 	%rd98, %r57, 4;
	add.s64 	%rd12, %rd11, %rd98;
	ld.global.u32 	%r123, [%rd12];
	st.global.u32 	[%rd12+4], %r123;
	add.s32 	%r59, %r153, -3;
	setp.eq.s32 	%p45, %r58, 1;
	mov.u32 	%r156, %r59;
	mov.u32 	%r157, %r57;
	@%p45 bra 	$L__BB1_55;
	ld.global.u32 	%r124, [%rd12+-4];
	st.global.u32 	[%rd12], %r124;
	add.s32 	%r60, %r153, -4;
	setp.eq.s32 	%p46, %r58, 2;
	mov.u32 	%r156, %r60;
	mov.u32 	%r157, %r59;
	@%p46 bra 	$L__BB1_55;
	ld.global.u32 	%r125, [%rd12+-8];
	st.global.u32 	[%rd12+-4], %r125;
	add.s32 	%r156, %r153, -5;
	mov.u32 	%r157, %r60;
$L__BB1_55:
	sub.s32 	%r126, %r155, %r53;
	setp.gt.u32 	%p47, %r126, -4;
	@%p47 bra 	$L__BB1_57;
$L__BB1_56:
	mul.wide.s32 	%rd99, %r156, 4;
	add.s64 	%rd100, %rd11, %rd99;
	ld.global.u32 	%r127, [%rd100];
	mul.wide.s32 	%rd101, %r157, 4;
	add.s64 	%rd102, %rd11, %rd101;
	st.global.u32 	[%rd102], %r127;
	ld.global.u32 	%r128, [%rd100+-4];
	st.global.u32 	[%rd100], %r128;
	ld.global.u32 	%r129, [%rd100+-8];
	st.global.u32 	[%rd100+-4], %r129;
	add.s32 	%r157, %r156, -3;
	ld.global.u32 	%r130, [%rd100+-12];
	st.global.u32 	[%rd100+-8], %r130;
	add.s32 	%r156, %r156, -4;
	setp.ge.s32 	%p48, %r156, %r155;
	@%p48 bra 	$L__BB1_56;
$L__BB1_57:
	mul.wide.u32 	%rd103, %r155, 4;
	add.s64 	%rd104, %rd11, %rd103;
	st.global.u32 	[%rd104], %r50;
	ld.global.u32 	%r131, [%rd11+8];
	add.s32 	%r132, %r131, 1;
	st.global.u32 	[%rd11+8], %r132;
$L__BB1_58:
	setp.ne.s32 	%p49, %r36, 0;
	@%p49 bra 	$L__BB1_60;
	mov.u64 	%rd105, $str$11;
	cvta.global.u64 	%rd106, %rd105;
	mov.u64 	%rd107, $str$6;
	cvta.global.u64 	%rd108, %rd107;
	mov.u64 	%rd109, __unnamed_3;
	cvta.global.u64 	%rd110, %rd109;
	{ // callseq 8, 0
	.param .b64 param0;
	st.param.b64 	[param0], %rd106;
	.param .b64 param1;
	st.param.b64 	[param1], %rd108;
	.param .b32 param2;
	st.param.b32 	[param2], 485;
	.param .b64 param3;
	st.param.b64 	[param3], %rd110;
	.param .b64 param4;
	st.param.b64 	[param4], 1;
	call.uni 
	__assertfail, 
	(
	param0, 
	param1, 
	param2, 
	param3, 
	param4
	);
	} // callseq 8
$L__BB1_60:
	add.s32 	%r162, %r36, -1;
	st.local.u32 	[%rd2+8], %r162;
$L__BB1_61:
	add.s32 	%r147, %r147, 1;
	bra.uni 	$L__BB1_20;
$L__BB1_62:
	add.s32 	%r143, %r143, 1;
	setp.gt.u32 	%p50, %r162, %r143;
	@%p50 bra 	$L__BB1_17;
$L__BB1_63:
	ret;

}
	// .globl	_Z38run_single_step_vectorvertex_embeddingILm2EEvPviP3CSRS0_PiS0_S3_S3_S3_
.visible .entry _Z38run_single_step_vectorvertex_embeddingILm2EEvPviP3CSRS0_PiS0_S3_S3_S3_(
	.param .u64 .ptr .align 1 _Z38run_single_step_vectorvertex_embeddingILm2EEvPviP3CSRS0_PiS0_S3_S3_S3__param_0,
	.param .u32 _Z38run_single_step_vectorvertex_embeddingILm2EEvPviP3CSRS0_PiS0_S3_S3_S3__param_1,
	.param .u64 .ptr .align 1 _Z38run_single_step_vectorvertex_embeddingILm2EEvPviP3CSRS0_PiS0_S3_S3_S3__param_2,
	.param .u64 .ptr .align 1 _Z38run_single_step_vectorvertex_embeddingILm2EEvPviP3CSRS0_PiS0_S3_S3_S3__param_3,
	.param .u64 .ptr .align 1 _Z38run_single_step_vectorvertex_embeddingILm2EEvPviP3CSRS0_PiS0_S3_S3_S3__param_4,
	.param .u64 .ptr .align 1 _Z38run_single_step_vectorvertex_embeddingILm2EEvPviP3CSRS0_PiS0_S3_S3_S3__param_5,
	.param .u64 .ptr .align 1 _Z38run_single_step_vectorvertex_embeddingILm2EEvPviP3CSRS0_PiS0_S3_S3_S3__param_6,
	.param .u64 .ptr .align 1 _Z38run_single_step_vectorvertex_embeddingILm2EEvPviP3CSRS0_PiS0_S3_S3_S3__param_7,
	.param .u64 .ptr .align 1 _Z38run_single_step_vectorvertex_embeddingILm2EEvPviP3CSRS0_PiS0_S3_S3_S3__param_8
)
{
	.local .align 16 .b8 	__local_depot2[32];
	.reg .b64 	%SP;
	.reg .b64 	%SPL;
	.reg .pred 	%p<51>;
	.reg .b16 	%rs<39>;
	.reg .b32 	%r<163>;
	.reg .b64 	%rd<113>;

	mov.u64 	%SPL, __local_depot2;
	cvta.local.u64 	%SP, %SPL;
	ld.param.u64 	%rd14, [_Z38run_single_step_vectorvertex_embeddingILm2EEvPviP3CSRS0_PiS0_S3_S3_S3__param_0];
	ld.param.u32 	%r74, [_Z38run_single_step_vectorvertex_embeddingILm2EEvPviP3CSRS0_PiS0_S3_S3_S3__param_1];
	ld.param.u64 	%rd19, [_Z38run_single_step_vectorvertex_embeddingILm2EEvPviP3CSRS0_PiS0_S3_S3_S3__param_2];
	ld.param.u64 	%rd15, [_Z38run_single_step_vectorvertex_embeddingILm2EEvPviP3CSRS0_PiS0_S3_S3_S3__param_3];
	ld.param.u64 	%rd17, [_Z38run_single_step_vectorvertex_embeddingILm2EEvPviP3CSRS0_PiS0_S3_S3_S3__param_5];
	ld.param.u64 	%rd18, [_Z38run_single_step_vectorvertex_embeddingILm2EEvPviP3CSRS0_PiS0_S3_S3_S3__param_6];
	cvta.to.global.u64 	%rd1, %rd19;
	add.u64 	%rd2, %SPL, 16;
	mov.u32 	%r75, %ctaid.x;
	mov.u32 	%r76, %ntid.x;
	mov.u32 	%r77, %tid.x;
	mad.lo.s32 	%r1, %r75, %r76, %r77;
	setp.ge.s32 	%p1, %r1, %r74;
	@%p1 bra 	$L__BB2_63;
	cvta.to.global.u64 	%rd21, %rd14;
	mov.b32 	%r162, 0;
	st.local.u32 	[%rd2+12], %r162;
	mul.wide.s32 	%rd22, %r1, 12;
	add.s64 	%rd3, %rd21, %rd22;
	ld.global.u32 	%r2, [%rd3+8];
	setp.eq.s32 	%p2, %r2, 0;
	@%p2 bra 	$L__BB2_15;
	mov.b32 	%r162, 0;
	mov.u32 	%r135, %r162;
$L__BB2_3:
	mul.wide.u32 	%rd23, %r135, 4;
	add.s64 	%rd24, %rd3, %rd23;
	ld.global.u32 	%r6, [%rd24];
	setp.eq.s32 	%p3, %r162, 0;
	mov.b32 	%r137, 0;
	@%p3 bra 	$L__BB2_7;
	mov.b32 	%r136, 0;
$L__BB2_5:
	mul.wide.u32 	%rd25, %r136, 4;
	add.s64 	%rd26, %rd2, %rd25;
	ld.local.u32 	%r82, [%rd26];
	setp.gt.u32 	%p4, %r82, %r6;
	mov.u32 	%r137, %r136;
	@%p4 bra 	$L__BB2_7;
	add.s32 	%r136, %r136, 1;
	setp.ne.s32 	%p5, %r136, %r162;
	mov.b32 	%r137, 0;
	@%p5 bra 	$L__BB2_5;
$L__BB2_7:
	add.s32 	%r10, %r162, -1;
	setp.lt.s32 	%p6, %r10, %r137;
	@%p6 bra 	$L__BB2_14;
	sub.s32 	%r84, %r162, %r137;
	and.b32  	%r11, %r84, 3;
	setp.eq.s32 	%p7, %r11, 0;
	mov.u32 	%r138, %r10;
	mov.u32 	%r139, %r162;
	@%p7 bra 	$L__BB2_12;
	mul.wide.s32 	%rd27, %r10, 4;
	add.s64 	%rd7, %rd2, %rd27;
	ld.local.u32 	%r85, [%rd7];
	st.local.u32 	[%rd7+4], %r85;
	add.s32 	%r12, %r162, -2;
	setp.eq.s32 	%p8, %r11, 1;
	mov.u32 	%r138, %r12;
	mov.u32 	%r139, %r10;
	@%p8 bra 	$L__BB2_12;
	ld.local.u32 	%r86, [%rd7+-4];
	st.local.u32 	[%rd7], %r86;
	add.s32 	%r13, %r162, -3;
	setp.eq.s32 	%p9, %r11, 2;
	mov.u32 	%r138, %r13;
	mov.u32 	%r139, %r12;
	@%p9 bra 	$L__BB2_12;
	ld.local.u32 	%r87, [%rd7+-8];
	st.local.u32 	[%rd7+-4], %r87;
	add.s32 	%r138, %r162, -4;
	mov.u32 	%r139, %r13;
$L__BB2_12:
	sub.s32 	%r88, %r137, %r162;
	setp.gt.u32 	%p10, %r88, -4;
	@%p10 bra 	$L__BB2_14;
$L__BB2_13:
	mul.wide.s32 	%rd28, %r138, 4;
	add.s64 	%rd29, %rd2, %rd28;
	ld.local.u32 	%r89, [%rd29];
	mul.wide.s32 	%rd30, %r139, 4;
	add.s64 	%rd31, %rd2, %rd30;
	st.local.u32 	[%rd31], %r89;
	ld.local.u32 	%r90, [%rd29+-4];
	st.local.u32 	[%rd29], %r90;
	ld.local.u32 	%r91, [%rd29+-8];
	st.local.u32 	[%rd29+-4], %r91;
	add.s32 	%r139, %r138, -3;
	ld.local.u32 	%r92, [%rd29+-12];
	st.local.u32 	[%rd29+-8], %r92;
	add.s32 	%r138, %r138, -4;
	setp.ge.s32 	%p11, %r138, %r137;
	@%p11 bra 	$L__BB2_13;
$L__BB2_14:
	mul.wide.u32 	%rd32, %r137, 4;
	add.s64 	%rd33, %rd2, %rd32;
	st.local.u32 	[%rd33], %r6;
	ld.local.u32 	%r93, [%rd2+12];
	add.s32 	%r162, %r93, 1;
	st.local.u32 	[%rd2+12], %r162;
	add.s32 	%r135, %r135, 1;
	setp.eq.s32 	%p12, %r135, %r2;
	@%p12 bra 	$L__BB2_15;
	bra.uni 	$L__BB2_3;
$L__BB2_15:
	setp.eq.s32 	%p13, %r162, 0;
	@%p13 bra 	$L__BB2_63;
	cvta.to.global.u64 	%rd4, %rd18;
	cvta.to.global.u64 	%rd5, %rd15;
	cvta.to.global.u64 	%rd6, %rd17;
	mov.b32 	%r143, 0;
	add.u64 	%rd36, %SP, 0;
	mov.u64 	%rd38, $str$4;
	mov.u64 	%rd40, $str$5;
$L__BB2_17:
	mul.wide.u32 	%rd34, %r143, 4;
	add.s64 	%rd35, %rd2, %rd34;
	ld.local.u32 	%r25, [%rd35];
	ld.global.u32 	%r26, [%rd1+89288];
	setp.lt.s32 	%p14, %r25, %r26;
	setp.gt.s32 	%p15, %r25, -1;
	and.pred  	%p16, %p15, %p14;
	@%p16 bra 	$L__BB2_19;
	cvta.to.local.u64 	%rd37, %rd36;
	st.local.v2.u32 	[%rd37], {%r25, %r26};
	cvta.global.u64 	%rd39, %rd38;
	{ // callseq 9, 0
	.param .b64 param0;
	st.param.b64 	[param0], %rd39;
	.param .b64 param1;
	st.param.b64 	[param1], %rd36;
	.param .b32 retval0;
	call.uni (retval0), 
	vprintf, 
	(
	param0, 
	param1
	);
	ld.param.b32 	%r95, [retval0];
	} // callseq 9
	cvta.global.u64 	%rd41, %rd40;
	mov.u64 	%rd42, $str$6;
	cvta.global.u64 	%rd43, %rd42;
	mov.u64 	%rd44, __unnamed_1;
	cvta.global.u64 	%rd45, %rd44;
	{ // callseq 10, 0
	.param .b64 param0;
	st.param.b64 	[param0], %rd41;
	.param .b64 param1;
	st.param.b64 	[param1], %rd43;
	.param .b32 param2;
	st.param.b32 	[param2], 163;
	.param .b64 param3;
	st.param.b64 	[param3], %rd45;
	.param .b64 param4;
	st.param.b64 	[param4], 1;
	call.uni 
	__assertfail, 
	(
	param0, 
	param1, 
	param2, 
	param3, 
	param4
	);
	} // callseq 10
$L__BB2_19:
	mul.wide.s32 	%rd46, %r25, 16;
	add.s64 	%rd47, %rd1, %rd46;
	add.s64 	%rd8, %rd47, 8;
	ld.global.u32 	%r147, [%rd47+8];
$L__BB2_20:
	setp.gt.s32 	%p17, %r25, -1;
	ld.global.u32 	%r97, [%rd1+89288];
	setp.lt.s32 	%p18, %r25, %r97;
	and.pred  	%p19, %p17, %p18;
	@%p19 bra 	$L__BB2_22;
	mov.u64 	%rd48, $str$7;
	cvta.global.u64 	%rd49, %rd48;
	mov.u64 	%rd50, $str$6;
	cvta.global.u64 	%rd51, %rd50;
	mov.u64 	%rd52, __unnamed_2;
	cvta.global.u64 	%rd53, %rd52;
	{ // callseq 11, 0
	.param .b64 param0;
	st.param.b64 	[param0], %rd49;
	.param .b64 param1;
	st.param.b64 	[param1], %rd51;
	.param .b32 param2;
	st.param.b32 	[param2], 171;
	.param .b64 param3;
	st.param.b64 	[param3], %rd53;
	.param .b64 param4;
	st.param.b64 	[param4], 1;
	call.uni 
	__assertfail, 
	(
	param0, 
	param1, 
	param2, 
	param3, 
	param4
	);
	} // callseq 11
$L__BB2_22:
	ld.global.u32 	%r98, [%rd8+4];
	setp.gt.s32 	%p20, %r147, %r98;
	@%p20 bra 	$L__BB2_62;
	mul.wide.s32 	%rd54, %r147, 4;
	add.s64 	%rd55, %rd1, %rd54;
	ld.global.u32 	%r32, [%rd55+52992];
	ld.local.u32 	%r99, [%rd2];
	setp.gt.s32 	%p21, %r99, %r32;
	@%p21 bra 	$L__BB2_61;
	setp.eq.s32 	%p22, %r162, 0;
	@%p22 bra 	$L__BB2_28;
	max.u32 	%r100, %r162, 1;
	neg.s32 	%r148, %r100;
	mov.u64 	%rd112, %rd2;
	bra.uni 	$L__BB2_27;
$L__BB2_26:
	add.s32 	%r148, %r148, 1;
	setp.eq.s32 	%p24, %r148, 0;
	add.s64 	%rd112, %rd112, 4;
	@%p24 bra 	$L__BB2_28;
$L__BB2_27:
	ld.local.u32 	%r101, [%rd112];
	setp.eq.s32 	%p23, %r101, %r32;
	@%p23 bra 	$L__BB2_61;
	bra.uni 	$L__BB2_26;
$L__BB2_28:
	add.s32 	%r102, %r162, 1;
	st.local.u32 	[%rd2+12], %r102;
	mul.wide.u32 	%rd56, %r162, 4;
	add.s64 	%rd57, %rd2, %rd56;
	st.local.u32 	[%rd57], %r32;
	ld.local.u32 	%r36, [%rd2+12];
	setp.eq.s32 	%p25, %r36, 0;
	@%p25 bra 	$L__BB2_44;
	mov.b32 	%r149, 0;
$L__BB2_30:
	mul.wide.u32 	%rd58, %r149, 4;
	add.s64 	%rd59, %rd2, %rd58;
	ld.local.u32 	%r38, [%rd59];
	mul.wide.s32 	%rd60, %r38, 16;
	add.s64 	%rd61, %rd1, %rd60;
	add.s64 	%rd11, %rd61, 8;
	mov.b32 	%r150, 0;
$L__BB2_31:
	mul.wide.u32 	%rd62, %r150, 4;
	add.s64 	%rd63, %rd2, %rd62;
	ld.local.u32 	%r40, [%rd63];
	setp.eq.s32 	%p26, %r38, %r40;
	@%p26 bra 	$L__BB2_42;
	mov.b32 	%r151, 0;
	bra.uni 	$L__BB2_34;
$L__BB2_33:
	add.s32 	%r151, %r151, 1;
	setp.eq.s32 	%p28, %r151, %r36;
	@%p28 bra 	$L__BB2_42;
$L__BB2_34:
	mul.wide.u32 	%rd64, %r151, 4;
	add.s64 	%rd65, %rd2, %rd64;
	ld.local.u32 	%r106, [%rd65];
	setp.ne.s32 	%p27, %r106, %r40;
	@%p27 bra 	$L__BB2_33;
	setp.gt.s32 	%p29, %r38, -1;
	ld.global.u32 	%r43, [%rd1+89288];
	setp.lt.s32 	%p30, %r38, %r43;
	and.pred  	%p31, %p29, %p30;
	@%p31 bra 	$L__BB2_37;
	add.u64 	%rd66, %SP, 0;
	add.u64 	%rd67, %SPL, 0;
	st.local.v2.u32 	[%rd67], {%r38, %r43};
	mov.u64 	%rd68, $str$4;
	cvta.global.u64 	%rd69, %rd68;
	{ // callseq 12, 0
	.param .b64 param0;
	st.param.b64 	[param0], %rd69;
	.param .b64 param1;
	st.param.b64 	[param1], %rd66;
	.param .b32 retval0;
	call.uni (retval0), 
	vprintf, 
	(
	param0, 
	param1
	);
	ld.param.b32 	%r107, [retval0];
	} // callseq 12
	mov.u64 	%rd70, $str$5;
	cvta.global.u64 	%rd71, %rd70;
	mov.u64 	%rd72, $str$6;
	cvta.global.u64 	%rd73, %rd72;
	mov.u64 	%rd74, __unnamed_1;
	cvta.global.u64 	%rd75, %rd74;
	{ // callseq 13, 0
	.param .b64 param0;
	st.param.b64 	[param0], %rd71;
	.param .b64 param1;
	st.param.b64 	[param1], %rd73;
	.param .b32 param2;
	st.param.b32 	[param2], 163;
	.param .b64 param3;
	st.param.b64 	[param3], %rd75;
	.param .b64 param4;
	st.param.b64 	[param4], 1;
	call.uni 
	__assertfail, 
	(
	param0, 
	param1, 
	param2, 
	param3, 
	param4
	);
	} // callseq 13
$L__BB2_37:
	ld.global.u32 	%r152, [%rd11];
$L__BB2_38:
	setp.gt.s32 	%p32, %r38, -1;
	ld.global.u32 	%r109, [%rd1+89288];
	setp.lt.s32 	%p33, %r38, %r109;
	and.pred  	%p34, %p32, %p33;
	@%p34 bra 	$L__BB2_40;
	mov.u64 	%rd76, $str$7;
	cvta.global.u64 	%rd77, %rd76;
	mov.u64 	%rd78, $str$6;
	cvta.global.u64 	%rd79, %rd78;
	mov.u64 	%rd80, __unnamed_2;
	cvta.global.u64 	%rd81, %rd80;
	{ // callseq 14, 0
	.param .b64 param0;
	st.param.b64 	[param0], %rd77;
	.param .b64 param1;
	st.param.b64 	[param1], %rd79;
	.param .b32 param2;
	st.param.b32 	[param2], 171;
	.param .b64 param3;
	st.param.b64 	[param3], %rd81;
	.param .b64 param4;
	st.param.b64 	[param4], 1;
	call.uni 
	__assertfail, 
	(
	param0, 
	param1, 
	param2, 
	param3, 
	param4
	);
	} // callseq 14
$L__BB2_40:
	ld.global.u32 	%r110, [%rd11+4];
	setp.gt.s32 	%p35, %r152, %r110;
	@%p35 bra 	$L__BB2_58;
	mul.wide.s32 	%rd82, %r152, 4;
	add.s64 	%rd83, %rd1, %rd82;
	ld.global.u32 	%r111, [%rd83+52992];
	setp.ne.s32 	%p36, %r111, %r40;
	add.s32 	%r152, %r152, 1;
	@%p36 bra 	$L__BB2_38;
$L__BB2_42:
	add.s32 	%r150, %r150, 1;
	setp.ne.s32 	%p37, %r150, %r36;
	@%p37 bra 	$L__BB2_31;
	add.s32 	%r149, %r149, 1;
	setp.ne.s32 	%p38, %r149, %r36;
	@%p38 bra 	$L__BB2_30;
$L__BB2_44:
	ld.param.u64 	%rd111, [_Z38run_single_step_vectorvertex_embeddingILm2EEvPviP3CSRS0_PiS0_S3_S3_S3__param_4];
	cvt.u16.u32 	%rs1, %r36;
	shr.u16 	%rs2, %rs1, 8;
	shr.u32 	%r112, %r36, 16;
	cvta.to.global.u64 	%rd84, %rd111;
	atom.global.add.u32 	%r113, [%rd84], 1;
	atom.global.add.u32 	%r114, [%rd4], 1;
	mul.wide.s32 	%rd85, %r113, 16;
	add.s64 	%rd86, %rd5, %rd85;
	ld.local.u8 	%rs3, [%rd2];
	ld.local.v2.u8 	{%rs4, %rs5}, [%rd2];
	ld.local.u8 	%rs6, [%rd2+2];
	ld.local.v2.u8 	{%rs7, %rs8}, [%rd2+2];
	ld.local.u8 	%rs9, [%rd2+4];
	ld.local.v2.u8 	{%rs10, %rs11}, [%rd2+4];
	ld.local.u8 	%rs12, [%rd2+6];
	ld.local.v2.u8 	{%rs13, %rs14}, [%rd2+6];
	ld.local.u8 	%rs15, [%rd2+8];
	ld.local.v2.u8 	{%rs16, %rs17}, [%rd2+8];
	ld.local.u8 	%rs18, [%rd2+10];
	ld.local.v2.u8 	{%rs19, %rs20}, [%rd2+10];
	st.global.u8 	[%rd86], %rs3;
	st.global.u8 	[%rd86+1], %rs5;
	st.global.u8 	[%rd86+2], %rs6;
	st.global.u8 	[%rd86+3], %rs8;
	st.global.u8 	[%rd86+4], %rs9;
	st.global.u8 	[%rd86+5], %rs11;
	st.global.u8 	[%rd86+6], %rs12;
	st.global.u8 	[%rd86+7], %rs14;
	st.global.u8 	[%rd86+8], %rs15;
	st.global.u8 	[%rd86+9], %rs17;
	st.global.u8 	[%rd86+10], %rs18;
	st.global.u8 	[%rd86+11], %rs20;
	st.global.u8 	[%rd86+12], %r36;
	st.global.u8 	[%rd86+13], %rs2;
	st.global.u8 	[%rd86+14], %r112;
	shr.u32 	%r115, %r36, 24;
	st.global.u8 	[%rd86+15], %r115;
	mul.wide.s32 	%rd87, %r114, 16;
	add.s64 	%rd12, %rd6, %rd87;
	shl.b16 	%rs21, %rs5, 8;
	or.b16  	%rs22, %rs4, %rs21;
	shr.u16 	%rs23, %rs22, 8;
	shl.b16 	%rs24, %rs8, 8;
	or.b16  	%rs25, %rs7, %rs24;
	shr.u16 	%rs26, %rs25, 8;
	shl.b16 	%rs27, %rs11, 8;
	or.b16  	%rs28, %rs10, %rs27;
	shr.u16 	%rs29, %rs28, 8;
	shl.b16 	%rs30, %rs14, 8;
	or.b16  	%rs31, %rs13, %rs30;
	shr.u16 	%rs32, %rs31, 8;
	shl.b16 	%rs33, %rs17, 8;
	or.b16  	%rs34, %rs16, %rs33;
	shr.u16 	%rs35, %rs34, 8;
	shl.b16 	%rs36, %rs20, 8;
	or.b16  	%rs37, %rs19, %rs36;
	shr.u16 	%rs38, %rs37, 8;
	st.global.u8 	[%rd12], %rs4;
	st.global.u8 	[%rd12+1], %rs23;
	st.global.u8 	[%rd12+2], %rs7;
	st.global.u8 	[%rd12+3], %rs26;
	st.global.u8 	[%rd12+4], %rs10;
	st.global.u8 	[%rd12+5], %rs29;
	st.global.u8 	[%rd12+6], %rs13;
	st.global.u8 	[%rd12+7], %rs32;
	st.global.u8 	[%rd12+8], %rs16;
	st.global.u8 	[%rd12+9], %rs35;
	st.global.u8 	[%rd12+10], %rs19;
	st.global.u8 	[%rd12+11], %rs38;
	st.global.u8 	[%rd12+12], %rs1;
	shr.u32 	%r116, %r36, 8;
	st.global.u8 	[%rd12+13], %r116;
	st.global.u8 	[%rd12+14], %r112;
	st.global.u8 	[%rd12+15], %r115;
	ld.global.u32 	%r153, [%rd12+12];
	add.s32 	%r117, %r153, -1;
	mul.wide.u32 	%rd88, %r117, 4;
	add.s64 	%rd89, %rd12, %rd88;
	ld.global.u32 	%r50, [%rd89];
	setp.ne.s32 	%p39, %r153, 0;
	@%p39 bra 	$L__BB2_46;
	mov.u64 	%rd90, $str$11;
	cvta.global.u64 	%rd91, %rd90;
	mov.u64 	%rd92, $str$6;
	cvta.global.u64 	%rd93, %rd92;
	mov.u64 	%rd94, __unnamed_4;
	cvta.global.u64 	%rd95, %rd94;
	{ // callseq 15, 0
	.param .b64 param0;
	st.param.b64 	[param0], %rd91;
	.param .b64 param1;
	st.param.b64 	[param1], %rd93;
	.param .b32 param2;
	st.param.b32 	[param2], 485;
	.param .b64 param3;
	st.param.b64 	[param3], %rd95;
	.param .b64 param4;
	st.param.b64 	[param4], 1;
	call.uni 
	__assertfail, 
	(
	param0, 
	param1, 
	param2, 
	param3, 
	param4
	);
	} // callseq 15
	ld.global.u32 	%r153, [%rd12+12];
$L__BB2_46:
	add.s32 	%r53, %r153, -1;
	st.global.u32 	[%rd12+12], %r53;
	setp.eq.s32 	%p40, %r53, 0;
	mov.b32 	%r155, 0;
	@%p40 bra 	$L__BB2_50;
	mov.b32 	%r154, 0;
$L__BB2_48:
	mul.wide.u32 	%rd96, %r154, 4;
	add.s64 	%rd97, %rd12, %rd96;
	ld.global.u32 	%r120, [%rd97];
	setp.gt.u32 	%p41, %r120, %r50;
	mov.u32 	%r155, %r154;
	@%p41 bra 	$L__BB2_50;
	add.s32 	%r154, %r154, 1;
	setp.lt.u32 	%p42, %r154, %r53;
	mov.b32 	%r155, 0;
	@%p42 bra 	$L__BB2_48;
$L__BB2_50:
	add.s32 	%r57, %r153, -2;
	setp.lt.s32 	%p43, %r57, %r155;
	@%p43 bra 	$L__BB2_57;
	sub.s32 	%r122, %r53, %r155;
	and.b32  	%r58, %r122, 3;
	setp.eq.s32 	%p44, %r58, 0;
	mov.u32 	%r156, %r57;
	mov.u32 	%r157, %r53;
	@%p44 bra 	$L__BB2_55;
	mul.wide.s32 	%rd98, %r57, 4;
	add.s64 	%rd13, %rd12, %rd98;
	ld.global.u32 	%r123, [%rd13];
	st.global.u32 	[%rd13+4], %r123;
	add.s32 	%r59, %r153, -3;
	setp.eq.s32 	%p45, %r58, 1;
	mov.u32 	%r156, %r59;
	mov.u32 	%r157, %r57;
	@%p45 bra 	$L__BB2_55;
	ld.global.u32 	%r124, [%rd13+-4];
	st.global.u32 	[%rd13], %r124;
	add.s32 	%r60, %r153, -4;
	setp.eq.s32 	%p46, %r58, 2;
	mov.u32 	%r156, %r60;
	mov.u32 	%r157, %r59;
	@%p46 bra 	$L__BB2_55;
	ld.global.u32 	%r125, [%rd13+-8];
	st.global.u32 	[%rd13+-4], %r125;
	add.s32 	%r156, %r153, -5;
	mov.u32 	%r157, %r60;
$L__BB2_55:
	sub.s32 	%r126, %r155, %r53;
	setp.gt.u32 	%p47, %r126, -4;
	@%p47 bra 	$L__BB2_57;
$L__BB2_56:
	mul.wide.s32 	%rd99, %r156, 4;
	add.s64 	%rd100, %rd12, %rd99;
	ld.global.u32 	%r127, [%rd100];
	mul.wide.s32 	%rd101, %r157, 4;
	add.s64 	%rd102, %rd12, %rd101;
	st.global.u32 	[%rd102], %r127;
	ld.global.u32 	%r128, [%rd100+-4];
	st.global.u32 	[%rd100], %r128;
	ld.global.u32 	%r129, [%rd100+-8];
	st.global.u32 	[%rd100+-4], %r129;
	add.s32 	%r157, %r156, -3;
	ld.global.u32 	%r130, [%rd100+-12];
	st.global.u32 	[%rd100+-8], %r130;
	add.s32 	%r156, %r156, -4;
	setp.ge.s32 	%p48, %r156, %r155;
	@%p48 bra 	$L__BB2_56;
$L__BB2_57:
	mul.wide.u32 	%rd103, %r155, 4;
	add.s64 	%rd104, %rd12, %rd103;
	st.global.u32 	[%rd104], %r50;
	ld.global.u32 	%r131, [%rd12+12];
	add.s32 	%r132, %r131, 1;
	st.global.u32 	[%rd12+12], %r132;
$L__BB2_58:
	setp.ne.s32 	%p49, %r36, 0;
	@%p49 bra 	$L__BB2_60;
	mov.u64 	%rd105, $str$11;
	cvta.global.u64 	%rd106, %rd105;
	mov.u64 	%rd107, $str$6;
	cvta.global.u64 	%rd108, %rd107;
	mov.u64 	%rd109, __unnamed_4;
	cvta.global.u64 	%rd110, %rd109;
	{ // callseq 16, 0
	.param .b64 param0;
	st.param.b64 	[param0], %rd106;
	.param .b64 param1;
	st.param.b64 	[param1], %rd108;
	.param .b32 param2;
	st.param.b32 	[param2], 485;
	.param .b64 param3;
	st.param.b64 	[param3], %rd110;
	.param .b64 param4;
	st.param.b64 	[param4], 1;
	call.uni 
	__assertfail, 
	(
	param0, 
	param1, 
	param2, 
	param3, 
	param4
	);
	} // callseq 16
$L__BB2_60:
	add.s32 	%r162, %r36, -1;
	st.local.u32 	[%rd2+12], %r162;
$L__BB2_61:
	add.s32 	%r147, %r147, 1;
	bra.uni 	$L__BB2_20;
$L__BB2_62:
	add.s32 	%r143, %r143, 1;
	setp.gt.u32 	%p50, %r162, %r143;
	@%p50 bra 	$L__BB2_17;
$L__BB2_63:
	ret;

}
	// .globl	_Z38run_single_step_vectorvertex_embeddingILm3EEvPviP3CSRS0_PiS0_S3_S3_S3_
.visible .entry _Z38run_single_step_vectorvertex_embeddingILm3EEvPviP3CSRS0_PiS0_S3_S3_S3_(
	.param .u64 .ptr .align 1 _Z38run_single_step_vectorvertex_embeddingILm3EEvPviP3CSRS0_PiS0_S3_S3_S3__param_0,
	.param .u32 _Z38run_single_step_vectorvertex_embeddingILm3EEvPviP3CSRS0_PiS0_S3_S3_S3__param_1,
	.param .u64 .ptr .align 1 _Z38run_single_step_vectorvertex_embeddingILm3EEvPviP3CSRS0_PiS0_S3_S3_S3__param_2,
	.param .u64 .ptr .align 1 _Z38run_single_step_vectorvertex_embeddingILm3EEvPviP3CSRS0_PiS0_S3_S3_S3__param_3,
	.param .u64 .ptr .align 1 _Z38run_single_step_vectorvertex_embeddingILm3EEvPviP3CSRS0_PiS0_S3_S3_S3__param_4,
	.param .u64 .ptr .align 1 _Z38run_single_step_vectorvertex_embeddingILm3EEvPviP3CSRS0_PiS0_S3_S3_S3__param_5,
	.param .u64 .ptr .align 1 _Z38run_single_step_vectorvertex_embeddingILm3EEvPviP3CSRS0_PiS0_S3_S3_S3__param_6,
	.param .u64 .ptr .align 1 _Z38run_single_step_vectorvertex_embeddingILm3EEvPviP3CSRS0_PiS0_S3_S3_S3__param_7,
	.param .u64 .ptr .align 1 _Z38run_single_step_vectorvertex_embeddingILm3EEvPviP3CSRS0_PiS0_S3_S3_S3__param_8
)
{
	.local .align 8 .b8 	__local_depot3[32];
	.reg .b64 	%SP;
	.reg .b64 	%SPL;
	.reg .pred 	%p<53>;
	.reg .b16 	%rs<3>;
	.reg .b32 	%r<160>;
	.reg .b64 	%rd<126>;

	mov.u64 	%SPL, __local_depot3;
	cvta.local.u64 	%SP, %SPL;
	ld.param.u64 	%rd18, [_Z38run_single_step_vectorvertex_embeddingILm3EEvPviP3CSRS0_PiS0_S3_S3_S3__param_0];
	ld.param.u32 	%r75, [_Z38run_single_step_vectorvertex_embeddingILm3EEvPviP3CSRS0_PiS0_S3_S3_S3__param_1];
	ld.param.u64 	%rd23, [_Z38run_single_step_vectorvertex_embeddingILm3EEvPviP3CSRS0_PiS0_S3_S3_S3__param_2];
	ld.param.u64 	%rd19, [_Z38run_single_step_vectorvertex_embeddingILm3EEvPviP3CSRS0_PiS0_S3_S3_S3__param_3];
	ld.param.u64 	%rd21, [_Z38run_single_step_vectorvertex_embeddingILm3EEvPviP3CSRS0_PiS0_S3_S3_S3__param_5];
	cvta.to.global.u64 	%rd1, %rd23;
	add.u64 	%rd2, %SPL, 8;
	mov.u32 	%r76, %ctaid.x;
	mov.u32 	%r77, %ntid.x;
	mov.u32 	%r78, %tid.x;
	mad.lo.s32 	%r1, %r76, %r77, %r78;
	setp.ge.s32 	%p1, %r1, %r75;
	@%p1 bra 	$L__BB3_67;
	cvta.to.global.u64 	%rd25, %rd18;
	mov.b32 	%r159, 0;
	st.local.u32 	[%rd2+16], %r159;
	mul.wide.s32 	%rd26, %r1, 16;
	add.s64 	%rd3, %rd25, %rd26;
	ld.global.u32 	%r2, [%rd3+12];
	setp.eq.s32 	%p2, %r2, 0;
	@%p2 bra 	$L__BB3_15;
	mov.b32 	%r159, 0;
	mov.u32 	%r132, %r159;
$L__BB3_3:
	mul.wide.u32 	%rd27, %r132, 4;
	add.s64 	%rd28, %rd3, %rd27;
	ld.global.u32 	%r6, [%rd28];
	setp.eq.s32 	%p3, %r159, 0;
	mov.b32 	%r134, 0;
	@%p3 bra 	$L__BB3_7;
	mov.b32 	%r133, 0;
$L__BB3_5:
	mul.wide.u32 	%rd29, %r133, 4;
	add.s64 	%rd30, %rd2, %rd29;
	ld.local.u32 	%r83, [%rd30];
	setp.gt.u32 	%p4, %r83, %r6;
	mov.u32 	%r134, %r133;
	@%p4 bra 	$L__BB3_7;
	add.s32 	%r133, %r133, 1;
	setp.ne.s32 	%p5, %r133, %r159;
	mov.b32 	%r134, 0;
	@%p5 bra 	$L__BB3_5;
$L__BB3_7:
	add.s32 	%r10, %r159, -1;
	setp.lt.s32 	%p6, %r10, %r134;
	@%p6 bra 	$L__BB3_14;
	sub.s32 	%r85, %r159, %r134;
	and.b32  	%r11, %r85, 3;
	setp.eq.s32 	%p7, %r11, 0;
	mov.u32 	%r135, %r10;
	mov.u32 	%r136, %r159;
	@%p7 bra 	$L__BB3_12;
	mul.wide.s32 	%rd31, %r10, 4;
	add.s64 	%rd6, %rd2, %rd31;
	ld.local.u32 	%r86, [%rd6];
	st.local.u32 	[%rd6+4], %r86;
	add.s32 	%r12, %r159, -2;
	setp.eq.s32 	%p8, %r11, 1;
	mov.u32 	%r135, %r12;
	mov.u32 	%r136, %r10;
	@%p8 bra 	$L__BB3_12;
	ld.local.u32 	%r87, [%rd6+-4];
	st.local.u32 	[%rd6], %r87;
	add.s32 	%r13, %r159, -3;
	setp.eq.s32 	%p9, %r11, 2;
	mov.u32 	%r135, %r13;
	mov.u32 	%r136, %r12;
	@%p9 bra 	$L__BB3_12;
	ld.local.u32 	%r88, [%rd6+-8];
	st.local.u32 	[%rd6+-4], %r88;
	add.s32 	%r135, %r159, -4;
	mov.u32 	%r136, %r13;
$L__BB3_12:
	sub.s32 	%r89, %r134, %r159;
	setp.gt.u32 	%p10, %r89, -4;
	@%p10 bra 	$L__BB3_14;
$L__BB3_13:
	mul.wide.s32 	%rd32, %r135, 4;
	add.s64 	%rd33, %rd2, %rd32;
	ld.local.u32 	%r90, [%rd33];
	mul.wide.s32 	%rd34, %r136, 4;
	add.s64 	%rd35, %rd2, %rd34;
	st.local.u32 	[%rd35], %r90;
	ld.local.u32 	%r91, [%rd33+-4];
	st.local.u32 	[%rd33], %r91;
	ld.local.u32 	%r92, [%rd33+-8];
	st.local.u32 	[%rd33+-4], %r92;
	add.s32 	%r136, %r135, -3;
	ld.local.u32 	%r93, [%rd33+-12];
	st.local.u32 	[%rd33+-8], %r93;
	add.s32 	%r135, %r135, -4;
	setp.ge.s32 	%p11, %r135, %r134;
	@%p11 bra 	$L__BB3_13;
$L__BB3_14:
	mul.wide.u32 	%rd36, %r134, 4;
	add.s64 	%rd37, %rd2, %rd36;
	st.local.u32 	[%rd37], %r6;
	ld.local.u32 	%r94, [%rd2+16];
	add.s32 	%r159, %r94, 1;
	st.local.u32 	[%rd2+16], %r159;
	add.s32 	%r132, %r132, 1;
	setp.eq.s32 	%p12, %r132, %r2;
	@%p12 bra 	$L__BB3_15;
	bra.uni 	$L__BB3_3;
$L__BB3_15:
	setp.eq.s32 	%p13, %r159, 0;
	@%p13 bra 	$L__BB3_67;
	cvta.to.global.u64 	%rd4, %rd19;
	cvta.to.global.u64 	%rd5, %rd21;
	mov.b32 	%r140, 0;
	add.u64 	%rd40, %SP, 0;
	mov.u64 	%rd42, $str$4;
	mov.u64 	%rd44, $str$5;
	mov.u64 	%rd46, $str$6;
$L__BB3_17:
	mul.wide.u32 	%rd38, %r140, 4;
	add.s64 	%rd39, %rd2, %rd38;
	ld.local.u32 	%r25, [%rd39];
	ld.global.u32 	%r26, [%rd1+89288];
	setp.lt.s32 	%p14, %r25, %r26;
	setp.gt.s32 	%p15, %r25, -1;
	and.pred  	%p16, %p15, %p14;
	@%p16 bra 	$L__BB3_19;
	cvta.to.local.u64 	%rd41, %rd40;
	st.local.v2.u32 	[%rd41], {%r25, %r26};
	cvta.global.u64 	%rd43, %rd42;
	{ // callseq 17, 0
	.param .b64 param0;
	st.param.b64 	[param0], %rd43;
	.param .b64 param1;
	st.param.b64 	[param1], %rd40;
	.param .b32 retval0;
	call.uni (retval0), 
	vprintf, 
	(
	param0, 
	param1
	);
	ld.param.b32 	%r96, [retval0];
	} // callseq 17
	cvta.global.u64 	%rd45, %rd44;
	cvta.global.u64 	%rd47, %rd46;
	mov.u64 	%rd48, __unnamed_1;
	cvta.global.u64 	%rd49, %rd48;
	{ // callseq 18, 0
	.param .b64 param0;
	st.param.b64 	[param0], %rd45;
	.param .b64 param1;
	st.param.b64 	[param1], %rd47;
	.param .b32 param2;
	st.param.b32 	[param2], 163;
	.param .b64 param3;
	st.param.b64 	[param3], %rd49;
	.param .b64 param4;
	st.param.b64 	[param4], 1;
	call.uni 
	__assertfail, 
	(
	param0, 
	param1, 
	param2, 
	param3, 
	param4
	);
	} // callseq 18
$L__BB3_19:
	mul.wide.s32 	%rd50, %r25, 16;
	add.s64 	%rd51, %rd1, %rd50;
	add.s64 	%rd7, %rd51, 8;
	ld.global.u32 	%r144, [%rd51+8];
$L__BB3_20:
	setp.gt.s32 	%p17, %r25, -1;
	ld.global.u32 	%r98, [%rd1+89288];
	setp.lt.s32 	%p18, %r25, %r98;
	and.pred  	%p19, %p17, %p18;
	@%p19 bra 	$L__BB3_22;
	mov.u64 	%rd52, $str$7;
	cvta.global.u64 	%rd53, %rd52;
	mov.u64 	%rd54, $str$6;
	cvta.global.u64 	%rd55, %rd54;
	mov.u64 	%rd56, __unnamed_2;
	cvta.global.u64 	%rd57, %rd56;
	{ // callseq 19, 0
	.param .b64 param0;
	st.param.b64 	[param0], %rd53;
	.param .b64 param1;
	st.param.b64 	[param1], %rd55;
	.param .b32 param2;
	st.param.b32 	[param2], 171;
	.param .b64 param3;
	st.param.b64 	[param3], %rd57;
	.param .b64 param4;
	st.param.b64 	[param4], 1;
	call.uni 
	__assertfail, 
	(
	param0, 
	param1, 
	param2, 
	param3, 
	param4
	);
	} // callseq 19
$L__BB3_22:
	ld.global.u32 	%r99, [%rd7+4];
	setp.gt.s32 	%p20, %r144, %r99;
	@%p20 bra 	$L__BB3_66;
	mul.wide.s32 	%rd58, %r144, 4;
	add.s64 	%rd59, %rd1, %rd58;
	ld.global.u32 	%r32, [%rd59+52992];
	ld.local.u32 	%r100, [%rd2];
	setp.gt.s32 	%p21, %r100, %r32;
	@%p21 bra 	$L__BB3_65;
	setp.eq.s32 	%p22, %r159, 0;
	@%p22 bra 	$L__BB3_28;
	max.u32 	%r101, %r159, 1;
	neg.s32 	%r145, %r101;
	mov.u64 	%rd123, %rd2;
	bra.uni 	$L__BB3_27;
$L__BB3_26:
	add.s32 	%r145, %r145, 1;
	setp.eq.s32 	%p24, %r145, 0;
	add.s64 	%rd123, %rd123, 4;
	@%p24 bra 	$L__BB3_28;
$L__BB3_27:
	ld.local.u32 	%r102, [%rd123];
	setp.eq.s32 	%p23, %r102, %r32;
	@%p23 bra 	$L__BB3_65;
	bra.uni 	$L__BB3_26;
$L__BB3_28:
	add.s32 	%r103, %r159, 1;
	st.local.u32 	[%rd2+16], %r103;
	mul.wide.u32 	%rd60, %r159, 4;
	add.s64 	%rd61, %rd2, %rd60;
	st.local.u32 	[%rd61], %r32;
	ld.local.u32 	%r36, [%rd2+16];
	setp.eq.s32 	%p25, %r36, 0;
	@%p25 bra 	$L__BB3_44;
	mov.b32 	%r146, 0;
$L__BB3_30:
	mul.wide.u32 	%rd62, %r146, 4;
	add.s64 	%rd63, %rd2, %rd62;
	ld.local.u32 	%r38, [%rd63];
	mul.wide.s32 	%rd64, %r38, 16;
	add.s64 	%rd65, %rd1, %rd64;
	add.s64 	%rd10, %rd65, 8;
	mov.b32 	%r147, 0;
$L__BB3_31:
	mul.wide.u32 	%rd66, %r147, 4;
	add.s64 	%rd67, %rd2, %rd66;
	ld.local.u32 	%r40, [%rd67];
	setp.eq.s32 	%p26, %r38, %r40;
	@%p26 bra 	$L__BB3_42;
	mov.b32 	%r148, 0;
	bra.uni 	$L__BB3_34;
$L__BB3_33:
	add.s32 	%r148, %r148, 1;
	setp.eq.s32 	%p28, %r148, %r36;
	@%p28 bra 	$L__BB3_42;
$L__BB3_34:
	mul.wide.u32 	%rd68, %r148, 4;
	add.s64 	%rd69, %rd2, %rd68;
	ld.local.u32 	%r107, [%rd69];
	setp.ne.s32 	%p27, %r107, %r40;
	@%p27 bra 	$L__BB3_33;
	setp.gt.s32 	%p29, %r38, -1;
	ld.global.u32 	%r43, [%rd1+89288];
	setp.lt.s32 	%p30, %r38, %r43;
	and.pred  	%p31, %p29, %p30;
	@%p31 bra 	$L__BB3_37;
	add.u64 	%rd70, %SP, 0;
	add.u64 	%rd71, %SPL, 0;
	st.local.v2.u32 	[%rd71], {%r38, %r43};
	mov.u64 	%rd72, $str$4;
	cvta.global.u64 	%rd73, %rd72;
	{ // callseq 20, 0
	.param .b64 param0;
	st.param.b64 	[param0], %rd73;
	.param .b64 param1;
	st.param.b64 	[param1], %rd70;
	.param .b32 retval0;
	call.uni (retval0), 
	vprintf, 
	(
	param0, 
	param1
	);
	ld.param.b32 	%r108, [retval0];
	} // callseq 20
	mov.u64 	%rd74, $str$5;
	cvta.global.u64 	%rd75, %rd74;
	mov.u64 	%rd76, $str$6;
	cvta.global.u64 	%rd77, %rd76;
	mov.u64 	%rd78, __unnamed_1;
	cvta.global.u64 	%rd79, %rd78;
	{ // callseq 21, 0
	.param .b64 param0;
	st.param.b64 	[param0], %rd75;
	.param .b64 param1;
	st.param.b64 	[param1], %rd77;
	.param .b32 param2;
	st.param.b32 	[param2], 163;
	.param .b64 param3;
	st.param.b64 	[param3], %rd79;
	.param .b64 param4;
	st.param.b64 	[param4], 1;
	call.uni 
	__assertfail, 
	(
	param0, 
	param1, 
	param2, 
	param3, 
	param4
	);
	} // callseq 21
$L__BB3_37:
	ld.global.u32 	%r149, [%rd10];
$L__BB3_38:
	ld.global.u32 	%r110, [%rd1+89288];
	setp.lt.s32 	%p33, %r38, %r110;
	and.pred  	%p34, %p29, %p33;
	@%p34 bra 	$L__BB3_40;
	mov.u64 	%rd80, $str$7;
	cvta.global.u64 	%rd81, %rd80;
	mov.u64 	%rd82, $str$6;
	cvta.global.u64 	%rd83, %rd82;
	mov.u64 	%rd84, __unnamed_2;
	cvta.global.u64 	%rd85, %rd84;
	{ // callseq 22, 0
	.param .b64 param0;
	st.param.b64 	[param0], %rd81;
	.param .b64 param1;
	st.param.b64 	[param1], %rd83;
	.param .b32 param2;
	st.param.b32 	[param2], 171;
	.param .b64 param3;
	st.param.b64 	[param3], %rd85;
	.param .b64 param4;
	st.param.b64 	[param4], 1;
	call.uni 
	__assertfail, 
	(
	param0, 
	param1, 
	param2, 
	param3, 
	param4
	);
	} // callseq 22
$L__BB3_40:
	ld.global.u32 	%r111, [%rd10+4];
	setp.gt.s32 	%p35, %r149, %r111;
	@%p35 bra 	$L__BB3_62;
	mul.wide.s32 	%rd86, %r149, 4;
	add.s64 	%rd87, %rd1, %rd86;
	ld.global.u32 	%r112, [%rd87+52992];
	setp.ne.s32 	%p36, %r112, %r40;
	add.s32 	%r149, %r149, 1;
	@%p36 bra 	$L__BB3_38;
$L__BB3_42:
	add.s32 	%r147, %r147, 1;
	setp.ne.s32 	%p37, %r147, %r36;
	@%p37 bra 	$L__BB3_31;
	add.s32 	%r146, %r146, 1;
	setp.ne.s32 	%p38, %r146, %r36;
	@%p38 bra 	$L__BB3_30;
$L__BB3_44:
	ld.param.u64 	%rd122, [_Z38run_single_step_vectorvertex_embeddingILm3EEvPviP3CSRS0_PiS0_S3_S3_S3__param_6];
	ld.param.u64 	%rd121, [_Z38run_single_step_vectorvertex_embeddingILm3EEvPviP3CSRS0_PiS0_S3_S3_S3__param_4];
	cvta.to.global.u64 	%rd89, %rd121;
	atom.global.add.u32 	%r113, [%rd89], 1;
	cvta.to.global.u64 	%rd90, %rd122;
	atom.global.add.u32 	%r49, [%rd90], 1;
	mul.wide.s32 	%rd91, %r113, 20;
	add.s64 	%rd11, %rd4, %rd91;
	mov.b64 	%rd124, 0;
$L__BB3_45:
	add.s64 	%rd92, %rd2, %rd124;
	ld.local.u8 	%rs1, [%rd92];
	add.s64 	%rd93, %rd11, %rd124;
	st.global.u8 	[%rd93], %rs1;
	add.s64 	%rd13, %rd124, 1;
	setp.lt.u64 	%p39, %rd124, 19;
	mov.u64 	%rd124, %rd13;
	@%p39 bra 	$L__BB3_45;
	mul.wide.s32 	%rd95, %r49, 20;
	add.s64 	%rd14, %rd5, %rd95;
	mov.b64 	%rd125, 0;
$L__BB3_47:
	add.s64 	%rd96, %rd2, %rd125;
	ld.local.u8 	%rs2, [%rd96];
	add.s64 	%rd97, %rd14, %rd125;
	st.global.u8 	[%rd97], %rs2;
	add.s64 	%rd16, %rd125, 1;
	setp.lt.u64 	%p40, %rd125, 19;
	mov.u64 	%rd125, %rd16;
	@%p40 bra 	$L__BB3_47;
	ld.global.u32 	%r150, [%rd14+16];
	add.s32 	%r114, %r150, -1;
	mul.wide.u32 	%rd98, %r114, 4;
	add.s64 	%rd99, %rd14, %rd98;
	ld.global.u32 	%r51, [%rd99];
	setp.ne.s32 	%p41, %r150, 0;
	@%p41 bra 	$L__BB3_50;
	mov.u64 	%rd100, $str$11;
	cvta.global.u64 	%rd101, %rd100;
	mov.u64 	%rd102, $str$6;
	cvta.global.u64 	%rd103, %rd102;
	mov.u64 	%rd104, __unnamed_5;
	cvta.global.u64 	%rd105, %rd104;
	{ // callseq 23, 0
	.param .b64 param0;
	st.param.b64 	[param0], %rd101;
	.param .b64 param1;
	st.param.b64 	[param1], %rd103;
	.param .b32 param2;
	st.param.b32 	[param2], 485;
	.param .b64 param3;
	st.param.b64 	[param3], %rd105;
	.param .b64 param4;
	st.param.b64 	[param4], 1;
	call.uni 
	__assertfail, 
	(
	param0, 
	param1, 
	param2, 
	param3, 
	param4
	);
	} // callseq 23
	ld.global.u32 	%r150, [%rd14+16];
$L__BB3_50:
	add.s32 	%r54, %r150, -1;
	st.global.u32 	[%rd14+16], %r54;
	setp.eq.s32 	%p42, %r54, 0;
	mov.b32 	%r152, 0;
	@%p42 bra 	$L__BB3_54;
	mov.b32 	%r151, 0;
$L__BB3_52:
	mul.wide.u32 	%rd106, %r151, 4;
	add.s64 	%rd107, %rd14, %rd106;
	ld.global.u32 	%r117, [%rd107];
	setp.gt.u32 	%p43, %r117, %r51;
	mov.u32 	%r152, %r151;
	@%p43 bra 	$L__BB3_54;
	add.s32 	%r151, %r151, 1;
	setp.lt.u32 	%p44, %r151, %r54;
	mov.b32 	%r152, 0;
	@%p44 bra 	$L__BB3_52;
$L__BB3_54:
	add.s32 	%r58, %r150, -2;
	setp.lt.s32 	%p45, %r58, %r152;
	@%p45 bra 	$L__BB3_61;
	sub.s32 	%r119, %r54, %r152;
	and.b32  	%r59, %r119, 3;
	setp.eq.s32 	%p46, %r59, 0;
	mov.u32 	%r153, %r58;
	mov.u32 	%r154, %r54;
	@%p46 bra 	$L__BB3_59;
	mul.wide.s32 	%rd108, %r58, 4;
	add.s64 	%rd17, %rd14, %rd108;
	ld.global.u32 	%r120, [%rd17];
	st.global.u32 	[%rd17+4], %r120;
	add.s32 	%r60, %r150, -3;
	setp.eq.s32 	%p47, %r59, 1;
	mov.u32 	%r153, %r60;
	mov.u32 	%r154, %r58;
	@%p47 bra 	$L__BB3_59;
	ld.global.u32 	%r121, [%rd17+-4];
	st.global.u32 	[%rd17], %r121;
	add.s32 	%r61, %r150, -4;
	setp.eq.s32 	%p48, %r59, 2;
	mov.u32 	%r153, %r61;
	mov.u32 	%r154, %r60;
	@%p48 bra 	$L__BB3_59;
	ld.global.u32 	%r122, [%rd17+-8];
	st.global.u32 	[%rd17+-4], %r122;
	add.s32 	%r153, %r150, -5;
	mov.u32 	%r154, %r61;
$L__BB3_59:
	sub.s32 	%r123, %r152, %r54;
	setp.gt.u32 	%p49, %r123, -4;
	@%p49 bra 	$L__BB3_61;
$L__BB3_60:
	mul.wide.s32 	%rd109, %r153, 4;
	add.s64 	%rd110, %rd14, %rd109;
	ld.global.u32 	%r124, [%rd110];
	mul.wide.s32 	%rd111, %r154, 4;
	add.s64 	%rd112, %rd14, %rd111;
	st.global.u32 	[%rd112], %r124;
	ld.global.u32 	%r125, [%rd110+-4];
	st.global.u32 	[%rd110], %r125;
	ld.global.u32 	%r126, [%rd110+-8];
	st.global.u32 	[%rd110+-4], %r126;
	add.s32 	%r154, %r153, -3;
	ld.global.u32 	%r127, [%rd110+-12];
	st.global.u32 	[%rd110+-8], %r127;
	add.s32 	%r153, %r153, -4;
	setp.ge.s32 	%p50, %r153, %r152;
	@%p50 bra 	$L__BB3_60;
$L__BB3_61:
	mul.wide.u32 	%rd113, %r152, 4;
	add.s64 	%rd114, %rd14, %rd113;
	st.global.u32 	[%rd114], %r51;
	ld.global.u32 	%r128, [%rd14+16];
	add.s32 	%r129, %r128, 1;
	st.global.u32 	[%rd14+16], %r129;
$L__BB3_62:
	setp.ne.s32 	%p51, %r36, 0;
	@%p51 bra 	$L__BB3_64;
	mov.u64 	%rd115, $str$11;
	cvta.global.u64 	%rd116, %rd115;
	mov.u64 	%rd117, $str$6;
	cvta.global.u64 	%rd118, %rd117;
	mov.u64 	%rd119, __unnamed_5;
	cvta.global.u64 	%rd120, %rd119;
	{ // callseq 24, 0
	.param .b64 param0;
	st.param.b64 	[param0], %rd116;
	.param .b64 param1;
	st.param.b64 	[param1], %rd118;
	.param .b32 param2;
	st.param.b32 	[param2], 485;
	.param .b64 param3;
	st.param.b64 	[param3], %rd120;
	.param .b64 param4;
	st.param.b64 	[param4], 1;
	call.uni 
	__assertfail, 
	(
	param0, 
	param1, 
	param2, 
	param3, 
	param4
	);
	} // callseq 24
$L__BB3_64:
	add.s32 	%r159, %r36, -1;
	st.local.u32 	[%rd2+16], %r159;
$L__BB3_65:
	add.s32 	%r144, %r144, 1;
	bra.uni 	$L__BB3_20;
$L__BB3_66:
	add.s32 	%r140, %r140, 1;
	setp.gt.u32 	%p52, %r159, %r140;
	@%p52 bra 	$L__BB3_17;
$L__BB3_67:
	ret;

}
	// .globl	_Z38run_single_step_vectorvertex_embeddingILm4EEvPviP3CSRS0_PiS0_S3_S3_S3_
.visible .entry _Z38run_single_step_vectorvertex_embeddingILm4EEvPviP3CSRS0_PiS0_S3_S3_S3_(
	.param .u64 .ptr .align 1 _Z38run_single_step_vectorvertex_embeddingILm4EEvPviP3CSRS0_PiS0_S3_S3_S3__param_0,
	.param .u32 _Z38run_single_step_vectorvertex_embeddingILm4EEvPviP3CSRS0_PiS0_S3_S3_S3__param_1,
	.param .u64 .ptr .align 1 _Z38run_single_step_vectorvertex_embeddingILm4EEvPviP3CSRS0_PiS0_S3_S3_S3__param_2,
	.param .u64 .ptr .align 1 _Z38run_single_step_vectorvertex_embeddingILm4EEvPviP3CSRS0_PiS0_S3_S3_S3__param_3,
	.param .u64 .ptr .align 1 _Z38run_single_step_vectorvertex_embeddingILm4EEvPviP3CSRS0_PiS0_S3_S3_S3__param_4,
	.param .u64 .ptr .align 1 _Z38run_single_step_vectorvertex_embeddingILm4EEvPviP3CSRS0_PiS0_S3_S3_S3__param_5,
	.param .u64 .ptr .align 1 _Z38run_single_step_vectorvertex_embeddingILm4EEvPviP3CSRS0_PiS0_S3_S3_S3__param_6,
	.param .u64 .ptr .align 1 _Z38run_single_step_vectorvertex_embeddingILm4EEvPviP3CSRS0_PiS0_S3_S3_S3__param_7,
	.param .u64 .ptr .align 1 _Z38run_single_step_vectorvertex_embeddingILm4EEvPviP3CSRS0_PiS0_S3_S3_S3__param_8
)
{
	.local .align 8 .b8 	__local_depot4[32];
	.reg .b64 	%SP;
	.reg .b64 	%SPL;
	.reg .pred 	%p<53>;
	.reg .b16 	%rs<3>;
	.reg .b32 	%r<160>;
	.reg .b64 	%rd<126>;

	mov.u64 	%SPL, __local_depot4;
	cvta.local.u64 	%SP, %SPL;
	ld.param.u64 	%rd18, [_Z38run_single_step_vectorvertex_embeddingILm4EEvPviP3CSRS0_PiS0_S3_S3_S3__param_0];
	ld.param.u32 	%r75, [_Z38run_single_step_vectorvertex_embeddingILm4EEvPviP3CSRS0_PiS0_S3_S3_S3__param_1];
	ld.param.u64 	%rd23, [_Z38run_single_step_vectorvertex_embeddingILm4EEvPviP3CSRS0_PiS0_S3_S3_S3__param_2];
	ld.param.u64 	%rd19, [_Z38run_single_step_vectorvertex_embeddingILm4EEvPviP3CSRS0_PiS0_S3_S3_S3__param_3];
	ld.param.u64 	%rd21, [_Z38run_single_step_vectorvertex_embeddingILm4EEvPviP3CSRS0_PiS0_S3_S3_S3__param_5];
	cvta.to.global.u64 	%rd1, %rd23;
	add.u64 	%rd2, %SPL, 8;
	mov.u32 	%r76, %ctaid.x;
	mov.u32 	%r77, %ntid.x;
	mov.u32 	%r78, %tid.x;
	mad.lo.s32 	%r1, %r76, %r77, %r78;
	setp.ge.s32 	%p1, %r1, %r75;
	@%p1 bra 	$L__BB4_67;
	cvta.to.global.u64 	%rd25, %rd18;
	mov.b32 	%r159, 0;
	st.local.u32 	[%rd2+20], %r159;
	mul.wide.s32 	%rd26, %r1, 20;
	add.s64 	%rd3, %rd25, %rd26;
	ld.global.u32 	%r2, [%rd3+16];
	setp.eq.s32 	%p2, %r2, 0;
	@%p2 bra 	$L__BB4_15;
	mov.b32 	%r159, 0;
	mov.u32 	%r132, %r159;
$L__BB4_3:
	mul.wide.u32 	%rd27, %r132, 4;
	add.s64 	%rd28, %rd3, %rd27;
	ld.global.u32 	%r6, [%rd28];
	setp.eq.s32 	%p3, %r159, 0;
	mov.b32 	%r134, 0;
	@%p3 bra 	$L__BB4_7;
	mov.b32 	%r133, 0;
$L__BB4_5:
	mul.wide.u32 	%rd29, %r133, 4;
	add.s64 	%rd30, %rd2, %rd29;
	ld.local.u32 	%r83, [%rd30];
	setp.gt.u32 	%p4, %r83, %r6;
	mov.u32 	%r134, %r133;
	@%p4 bra 	$L__BB4_7;
	add.s32 	%r133, %r133, 1;
	setp.ne.s32 	%p5, %r133, %r159;
	mov.b32 	%r134, 0;
	@%p5 bra 	$L__BB4_5;
$L__BB4_7:
	add.s32 	%r10, %r159, -1;
	setp.lt.s32 	%p6, %r10, %r134;
	@%p6 bra 	$L__BB4_14;
	sub.s32 	%r85, %r159, %r134;
	and.b32  	%r11, %r85, 3;
	setp.eq.s32 	%p7, %r11, 0;
	mov.u32 	%r135, %r10;
	mov.u32 	%r136, %r159;
	@%p7 bra 	$L__BB4_12;
	mul.wide.s32 	%rd31, %r10, 4;
	add.s64 	%rd6, %rd2, %rd31;
	ld.local.u32 	%r86, [%rd6];
	st.local.u32 	[%rd6+4], %r86;
	add.s32 	%r12, %r159, -2;
	setp.eq.s32 	%p8, %r11, 1;
	mov.u32 	%r135, %r12;
	mov.u32 	%r136, %r10;
	@%p8 bra 	$L__BB4_12;
	ld.local.u32 	%r87, [%rd6+-4];
	st.local.u32 	[%rd6], %r87;
	add.s32 	%r13, %r159, -3;
	setp.eq.s32 	%p9, %r11, 2;
	mov.u32 	%r135, %r13;
	mov.u32 	%r136, %r12;
	@%p9 bra 	$L__BB4_12;
	ld.local.u32 	%r88, [%rd6+-8];
	st.local.u32 	[%rd6+-4], %r88;
	add.s32 	%r135, %r159, -4;
	mov.u32 	%r136, %r13;
$L__BB4_12:
	sub.s32 	%r89, %r134, %r159;
	setp.gt.u32 	%p10, %r89, -4;
	@%p10 bra 	$L__BB4_14;
$L__BB4_13:
	mul.wide.s32 	%rd32, %r135, 4;
	add.s64 	%rd33, %rd2, %rd32;
	ld.local.u32 	%r90, [%rd33];
	mul.wide.s32 	%rd34, %r136, 4;
	add.s64 	%rd35, %rd2, %rd34;
	st.local.u32 	[%rd35], %r90;
	ld.local.u32 	%r91, [%rd33+-4];
	st.local.u32 	[%rd33], %r91;
	ld.local.u32 	%r92, [%rd33+-8];
	st.local.u32 	[%rd33+-4], %r92;
	add.s32 	%r136, %r135, -3;
	ld.local.u32 	%r93, [%rd33+-12];
	st.local.u32 	[%rd33+-8], %r93;
	add.s32 	%r135, %r135, -4;
	setp.ge.s32 	%p11, %r135, %r134;
	@%p11 bra 	$L__BB4_13;
$L__BB4_14:
	mul.wide.u32 	%rd36, %r134, 4;
	add.s64 	%rd37, %rd2, %rd36;
	st.local.u32 	[%rd37], %r6;
	ld.local.u32 	%r94, [%rd2+20];
	add.s32 	%r159, %r94, 1;
	st.local.u32 	[%rd2+20], %r159;
	add.s32 	%r132, %r132, 1;
	setp.eq.s32 	%p12, %r132, %r2;
	@%p12 bra 	$L__BB4_15;
	bra.uni 	$L__BB4_3;
$L__BB4_15:
	setp.eq.s32 	%p13, %r159, 0;
	@%p13 bra 	$L__BB4_67;
	cvta.to.global.u64 	%rd4, %rd19;
	cvta.to.global.u64 	%rd5, %rd21;
	mov.b32 	%r140, 0;
	add.u64 	%rd40, %SP, 0;
	mov.u64 	%rd42, $str$4;
	mov.u64 	%rd44, $str$5;
	mov.u64 	%rd46, $str$6;
$L__BB4_17:
	mul.wide.u32 	%rd38, %r140, 4;
	add.s64 	%rd39, %rd2, %rd38;
	ld.local.u32 	%r25, [%rd39];
	ld.global.u32 	%r26, [%rd1+89288];
	setp.lt.s32 	%p14, %r25, %r26;
	setp.gt.s32 	%p15, %r25, -1;
	and.pred  	%p16, %p15, %p14;
	@%p16 bra 	$L__BB4_19;
	cvta.to.local.u64 	%rd41, %rd40;
	st.local.v2.u32 	[%rd41], {%r25, %r26};
	cvta.global.u64 	%rd43, %rd42;
	{ // callseq 25, 0
	.param .b64 param0;
	st.param.b64 	[param0], %rd43;
	.param .b64 param1;
	st.param.b64 	[param1], %rd40;
	.param .b32 retval0;
	call.uni (retval0), 
	vprintf, 
	(
	param0, 
	param1
	);
	ld.param.b32 	%r96, [retval0];
	} // callseq 25
	cvta.global.u64 	%rd45, %rd44;
	cvta.global.u64 	%rd47, %rd46;
	mov.u64 	%rd48, __unnamed_1;
	cvta.global.u64 	%rd49, %rd48;
	{ // callseq 26, 0
	.param .b64 param0;
	st.param.b64 	[param0], %rd45;
	.param .b64 param1;
	st.param.b64 	[param1], %rd47;
	.param .b32 param2;
	st.param.b32 	[param2], 163;
	.param .b64 param3;
	st.param.b64 	[param3], %rd49;
	.param .b64 param4;
	st.param.b64 	[param4], 1;
	call.uni 
	__assertfail, 
	(
	param0, 
	param1, 
	param2, 
	param3, 
	param4
	);
	} // callseq 26
$L__BB4_19:
	mul.wide.s32 	%rd50, %r25, 16;
	add.s64 	%rd51, %rd1, %rd50;
	add.s64 	%rd7, %rd51, 8;
	ld.global.u32 	%r144, [%rd51+8];
$L__BB4_20:
	setp.gt.s32 	%p17, %r25, -1;
	ld.global.u32 	%r98, [%rd1+89288];
	setp.lt.s32 	%p18, %r25, %r98;
	and.pred  	%p19, %p17, %p18;
	@%p19 bra 	$L__BB4_22;
	mov.u64 	%rd52, $str$7;
	cvta.global.u64 	%rd53, %rd52;
	mov.u64 	%rd54, $str$6;
	cvta.global.u64 	%rd55, %rd54;
	mov.u64 	%rd56, __unnamed_2;
	cvta.global.u64 	%rd57, %rd56;
	{ // callseq 27, 0
	.param .b64 param0;
	st.param.b64 	[param0], %rd53;
	.param .b64 param1;
	st.param.b64 	[param1], %rd55;
	.param .b32 param2;
	st.param.b32 	[param2], 171;
	.param .b64 param3;
	st.param.b64 	[param3], %rd57;
	.param .b64 param4;
	st.param.b64 	[param4], 1;
	call.uni 
	__assertfail, 
	(
	param0, 
	param1, 
	param2, 
	param3, 
	param4
	);
	} // callseq 27
$L__BB4_22:
	ld.global.u32 	%r99, [%rd7+4];
	setp.gt.s32 	%p20, %r144, %r99;
	@%p20 bra 	$L__BB4_66;
	mul.wide.s32 	%rd58, %r144, 4;
	add.s64 	%rd59, %rd1, %rd58;
	ld.global.u32 	%r32, [%rd59+52992];
	ld.local.u32 	%r100, [%rd2];
	setp.gt.s32 	%p21, %r100, %r32;
	@%p21 bra 	$L__BB4_65;
	setp.eq.s32 	%p22, %r159, 0;
	@%p22 bra 	$L__BB4_28;
	max.u32 	%r101, %r159, 1;
	neg.s32 	%r145, %r101;
	mov.u64 	%rd123, %rd2;
	bra.uni 	$L__BB4_27;
$L__BB4_26:
	add.s32 	%r145, %r145, 1;
	setp.eq.s32 	%p24, %r145, 0;
	add.s64 	%rd123, %rd123, 4;
	@%p24 bra 	$L__BB4_28;
$L__BB4_27:
	ld.local.u32 	%r102, [%rd123];
	setp.eq.s32 	%p23, %r102, %r32;
	@%p23 bra 	$L__BB4_65;
	bra.uni 	$L__BB4_26;
$L__BB4_28:
	add.s32 	%r103, %r159, 1;
	st.local.u32 	[%rd2+20], %r103;
	mul.wide.u32 	%rd60, %r159, 4;
	add.s64 	%rd61, %rd2, %rd60;
	st.local.u32 	[%rd61], %r32;
	ld.local.u32 	%r36, [%rd2+20];
	setp.eq.s32 	%p25, %r36, 0;
	@%p25 bra 	$L__BB4_44;
	mov.b32 	%r146, 0;
$L__BB4_30:
	mul.wide.u32 	%rd62, %r146, 4;
	add.s64 	%rd63, %rd2, %rd62;
	ld.local.u32 	%r38, [%rd63];
	mul.wide.s32 	%rd64, %r38, 16;
	add.s64 	%rd65, %rd1, %rd64;
	add.s64 	%rd10, %rd65, 8;
	mov.b32 	%r147, 0;
$L__BB4_31:
	mul.wide.u32 	%rd66, %r147, 4;
	add.s64 	%rd67, %rd2, %rd66;
	ld.local.u32 	%r40, [%rd67];
	setp.eq.s32 	%p26, %r38, %r40;
	@%p26 bra 	$L__BB4_42;
	mov.b32 	%r148, 0;
	bra.uni 	$L__BB4_34;
$L__BB4_33:
	add.s32 	%r148, %r148, 1;
	setp.eq.s32 	%p28, %r148, %r36;
	@%p28 bra 	$L__BB4_42;
$L__BB4_34:
	mul.wide.u32 	%rd68, %r148, 4;
	add.s64 	%rd69, %rd2, %rd68;
	ld.local.u32 	%r107, [%rd69];
	setp.ne.s32 	%p27, %r107, %r40;
	@%p27 bra 	$L__BB4_33;
	setp.gt.s32 	%p29, %r38, -1;
	ld.global.u32 	%r43, [%rd1+89288];
	setp.lt.s32 	%p30, %r38, %r43;
	and.pred  	%p31, %p29, %p30;
	@%p31 bra 	$L__BB4_37;
	add.u64 	%rd70, %SP, 0;
	add.u64 	%rd71, %SPL, 0;
	st.local.v2.u32 	[%rd71], {%r38, %r43};
	mov.u64 	%rd72, $str$4;
	cvta.global.u64 	%rd73, %rd72;
	{ // callseq 28, 0
	.param .b64 param0;
	st.param.b64 	[param0], %rd73;
	.param .b64 param1;
	st.param.b64 	[param1], %rd70;
	.param .b32 retval0;
	call.uni (retval0), 
	vprintf, 
	(
	param0, 
	param1
	);
	ld.param.b32 	%r108, [retval0];
	} // callseq 28
	mov.u64 	%rd74, $str$5;
	cvta.global.u64 	%rd75, %rd74;
	mov.u64 	%rd76, $str$6;
	cvta.global.u64 	%rd77, %rd76;
	mov.u64 	%rd78, __unnamed_1;
	cvta.global.u64 	%rd79, %rd78;
	{ // callseq 29, 0
	.param .b64 param0;
	st.param.b64 	[param0], %rd75;
	.param .b64 param1;
	st.param.b64 	[param1], %rd77;
	.param .b32 param2;
	st.param.b32 	[param2], 163;
	.param .b64 param3;
	st.param.b64 	[param3], %rd79;
	.param .b64 param4;
	st.param.b64 	[param4], 1;
	call.uni 
	__assertfail, 
	(
	param0, 
	param1, 
	param2, 
	param3, 
	param4
	);
	} // callseq 29
$L__BB4_37:
	ld.global.u32 	%r149, [%rd10];
$L__BB4_38:
	ld.global.u32 	%r110, [%rd1+89288];
	setp.lt.s32 	%p33, %r38, %r110;
	and.pred  	%p34, %p29, %p33;
	@%p34 bra 	$L__BB4_40;
	mov.u64 	%rd80, $str$7;
	cvta.global.u64 	%rd81, %rd80;
	mov.u64 	%rd82, $str$6;
	cvta.global.u64 	%rd83, %rd82;
	mov.u64 	%rd84, __unnamed_2;
	cvta.global.u64 	%rd85, %rd84;
	{ // callseq 30, 0
	.param .b64 param0;
	st.param.b64 	[param0], %rd81;
	.param .b64 param1;
	st.param.b64 	[param1], %rd83;
	.param .b32 param2;
	st.param.b32 	[param2], 171;
	.param .b64 param3;
	st.param.b64 	[param3], %rd85;
	.param .b64 param4;
	st.param.b64 	[param4], 1;
	call.uni 
	__assertfail, 
	(
	param0, 
	param1, 
	param2, 
	param3, 
	param4
	);
	} // callseq 30
$L__BB4_40:
	ld.global.u32 	%r111, [%rd10+4];
	setp.gt.s32 	%p35, %r149, %r111;
	@%p35 bra 	$L__BB4_62;
	mul.wide.s32 	%rd86, %r149, 4;
	add.s64 	%rd87, %rd1, %rd86;
	ld.global.u32 	%r112, [%rd87+52992];
	setp.ne.s32 	%p36, %r112, %r40;
	add.s32 	%r149, %r149, 1;
	@%p36 bra 	$L__BB4_38;
$L__BB4_42:
	add.s32 	%r147, %r147, 1;
	setp.ne.s32 	%p37, %r147, %r36;
	@%p37 bra 	$L__BB4_31;
	add.s32 	%r146, %r146, 1;
	setp.ne.s32 	%p38, %r146, %r36;
	@%p38 bra 	$L__BB4_30;
$L__BB4_44:
	ld.param.u64 	%rd122, [_Z38run_single_step_vectorvertex_embeddingILm4EEvPviP3CSRS0_PiS0_S3_S3_S3__param_6];
	ld.param.u64 	%rd121, [_Z38run_single_step_vectorvertex_embeddingILm4EEvPviP3CSRS0_PiS0_S3_S3_S3__param_4];
	cvta.to.global.u64 	%rd89, %rd121;
	atom.global.add.u32 	%r113, [%rd89], 1;
	cvta.to.global.u64 	%rd90, %rd122;
	atom.global.add.u32 	%r49, [%rd90], 1;
	mul.wide.s32 	%rd91, %r113, 24;
	add.s64 	%rd11, %rd4, %rd91;
	mov.b64 	%rd124, 0;
$L__BB4_45:
	add.s64 	%rd92, %rd2, %rd124;
	ld.local.u8 	%rs1, [%rd92];
	add.s64 	%rd93, %rd11, %rd124;
	st.global.u8 	[%rd93], %rs1;
	add.s64 	%rd13, %rd124, 1;
	setp.lt.u64 	%p39, %rd124, 23;
	mov.u64 	%rd124, %rd13;
	@%p39 bra 	$L__BB4_45;
	mul.wide.s32 	%rd95, %r49, 24;
	add.s64 	%rd14, %rd5, %rd95;
	mov.b64 	%rd125, 0;
$L__BB4_47:
	add.s64 	%rd96, %rd2, %rd125;
	ld.local.u8 	%rs2, [%rd96];
	add.s64 	%rd97, %rd14, %rd125;
	st.global.u8 	[%rd97], %rs2;
	add.s64 	%rd16, %rd125, 1;
	setp.lt.u64 	%p40, %rd125, 23;
	mov.u64 	%rd125, %rd16;
	@%p40 bra 	$L__BB4_47;
	ld.global.u32 	%r150, [%rd14+20];
	add.s32 	%r114, %r150, -1;
	mul.wide.u32 	%rd98, %r114, 4;
	add.s64 	%rd99, %rd14, %rd98;
	ld.global.u32 	%r51, [%rd99];
	setp.ne.s32 	%p41, %r150, 0;
	@%p41 bra 	$L__BB4_50;
	mov.u64 	%rd100, $str$11;
	cvta.global.u64 	%rd101, %rd100;
	mov.u64 	%rd102, $str$6;
	cvta.global.u64 	%rd103, %rd102;
	mov.u64 	%rd104, __unnamed_6;
	cvta.global.u64 	%rd105, %rd104;
	{ // callseq 31, 0
	.param .b64 param0;
	st.param.b64 	[param0], %rd101;
	.param .b64 param1;
	st.param.b64 	[param1], %rd103;
	.param .b32 param2;
	st.param.b32 	[param2], 485;
	.param .b64 param3;
	st.param.b64 	[param3], %rd105;
	.param .b64 param4;
	st.param.b64 	[param4], 1;
	call.uni 
	__assertfail, 
	(
	param0, 
	param1, 
	param2, 
	param3, 
	param4
	);
	} // callseq 31
	ld.global.u32 	%r150, [%rd14+20];
$L__BB4_50:
	add.s32 	%r54, %r150, -1;
	st.global.u32 	[%rd14+20], %r54;
	setp.eq.s32 	%p42, %r54, 0;
	mov.b32 	%r152, 0;
	@%p42 bra 	$L__BB4_54;
	mov.b32 	%r151, 0;
$L__BB4_52:
	mul.wide.u32 	%rd106, %r151, 4;
	add.s64 	%rd107, %rd14, %rd106;
	ld.global.u32 	%r117, [%rd107];
	setp.gt.u32 	%p43, %r117, %r51;
	mov.u32 	%r152, %r151;
	@%p43 bra 	$L__BB4_54;
	add.s32 	%r151, %r151, 1;
	setp.lt.u32 	%p44, %r151, %r54;
	mov.b32 	%r152, 0;
	@%p44 bra 	$L__BB4_52;
$L__BB4_54:
	add.s32 	%r58, %r150, -2;
	setp.lt.s32 	%p45, %r58, %r152;
	@%p45 bra 	$L__BB4_61;
	sub.s32 	%r119, %r54, %r152;
	and.b32  	%r59, %r119, 3;
	setp.eq.s32 	%p46, %r59, 0;
	mov.u32 	%r153, %r58;
	mov.u32 	%r154, %r54;
	@%p46 bra 	$L__BB4_59;
	mul.wide.s32 	%rd108, %r58, 4;
	add.s64 	%rd17, %rd14, %rd108;
	ld.global.u32 	%r120, [%rd17];
	st.global.u32 	[%rd17+4], %r120;
	add.s32 	%r60, %r150, -3;
	setp.eq.s32 	%p47, %r59, 1;
	mov.u32 	%r153, %r60;
	mov.u32 	%r154, %r58;
	@%p47 bra 	$L__BB4_59;
	ld.global.u32 	%r121, [%rd17+-4];
	st.global.u32 	[%rd17], %r121;
	add.s32 	%r61, %r150, -4;
	setp.eq.s32 	%p48, %r59, 2;
	mov.u32 	%r153, %r61;
	mov.u32 	%r154, %r60;
	@%p48 bra 	$L__BB4_59;
	ld.global.u32 	%r122, [%rd17+-8];
	st.global.u32 	[%rd17+-4], %r122;
	add.s32 	%r153, %r150, -5;
	mov.u32 	%r154, %r61;
$L__BB4_59:
	sub.s32 	%r123, %r152, %r54;
	setp.gt.u32 	%p49, %r123, -4;
	@%p49 bra 	$L__BB4_61;
$L__BB4_60:
	mul.wide.s32 	%rd109, %r153, 4;
	add.s64 	%rd110, %rd14, %rd109;
	ld.global.u32 	%r124, [%rd110];
	mul.wide.s32 	%rd111, %r154, 4;
	add.s64 	%rd112, %rd14, %rd111;
	st.global.u32 	[%rd112], %r124;
	ld.global.u32 	%r125, [%rd110+-4];
	st.global.u32 	[%rd110], %r125;
	ld.global.u32 	%r126, [%rd110+-8];
	st.global.u32 	[%rd110+-4], %r126;
	add.s32 	%r154, %r153, -3;
	ld.global.u32 	%r127, [%rd110+-12];
	st.global.u32 	[%rd110+-8], %r127;
	add.s32 	%r153, %r153, -4;
	setp.ge.s32 	%p50, %r153, %r152;
	@%p50 bra 	$L__BB4_60;
$L__BB4_61:
	mul.wide.u32 	%rd113, %r152, 4;
	add.s64 	%rd114, %rd14, %rd113;
	st.global.u32 	[%rd114], %r51;
	ld.global.u32 	%r128, [%rd14+20];
	add.s32 	%r129, %r128, 1;
	st.global.u32 	[%rd14+20], %r129;
$L__BB4_62:
	setp.ne.s32 	%p51, %r36, 0;
	@%p51 bra 	$L__BB4_64;
	mov.u64 	%rd115, $str$11;
	cvta.global.u64 	%rd116, %rd115;
	mov.u64 	%rd117, $str$6;
	cvta.global.u64 	%rd118, %rd117;
	mov.u64 	%rd119, __unnamed_6;
	cvta.global.u64 	%rd120, %rd119;
	{ // callseq 32, 0
	.param .b64 param0;
	st.param.b64 	[param0], %rd116;
	.param .b64 param1;
	st.param.b64 	[param1], %rd118;
	.param .b32 param2;
	st.param.b32 	[param2], 485;
	.param .b64 param3;
	st.param.b64 	[param3], %rd120;
	.param .b64 param4;
	st.param.b64 	[param4], 1;
	call.uni 
	__assertfail, 
	(
	param0, 
	param1, 
	param2, 
	param3, 
	param4
	);
	} // callseq 32
$L__BB4_64:
	add.s32 	%r159, %r36, -1;
	st.local.u32 	[%rd2+20], %r159;
$L__BB4_65:
	add.s32 	%r144, %r144, 1;
	bra.uni 	$L__BB4_20;
$L__BB4_66:
	add.s32 	%r140, %r140, 1;
	setp.gt.u32 	%p52, %r159, %r140;
	@%p52 bra 	$L__BB4_17;
$L__BB4_67:
	ret;

}
	// .globl	_Z38run_single_step_vectorvertex_embeddingILm5EEvPviP3CSRS0_PiS0_S3_S3_S3_
.visible .entry _Z38run_single_step_vectorvertex_embeddingILm5EEvPviP3CSRS0_PiS0_S3_S3_S3_(
	.param .u64 .ptr .align 1 _Z38run_single_step_vectorvertex_embeddingILm5EEvPviP3CSRS0_PiS0_S3_S3_S3__param_0,
	.param .u32 _Z38run_single_step_vectorvertex_embeddingILm5EEvPviP3CSRS0_PiS0_S3_S3_S3__param_1,
	.param .u64 .ptr .align 1 _Z38run_single_step_vectorvertex_embeddingILm5EEvPviP3CSRS0_PiS0_S3_S3_S3__param_2,
	.param .u64 .ptr .align 1 _Z38run_single_step_vectorvertex_embeddingILm5EEvPviP3CSRS0_PiS0_S3_S3_S3__param_3,
	.param .u64 .ptr .align 1 _Z38run_single_step_vectorvertex_embeddingILm5EEvPviP3CSRS0_PiS0_S3_S3_S3__param_4,
	.param .u64 .ptr .align 1 _Z38run_single_step_vectorvertex_embeddingILm5EEvPviP3CSRS0_PiS0_S3_S3_S3__param_5,
	.param .u64 .ptr .align 1 _Z38run_single_step_vectorvertex_embeddingILm5EEvPviP3CSRS0_PiS0_S3_S3_S3__param_6,
	.param .u64 .ptr .align 1 _Z38run_single_step_vectorvertex_embeddingILm5EEvPviP3CSRS0_PiS0_S3_S3_S3__param_7,
	.param .u64 .ptr .align 1 _Z38run_single_step_vectorvertex_embeddingILm5EEvPviP3CSRS0_PiS0_S3_S3_S3__param_8
)
{
	.local .align 8 .b8 	__local_depot5[40];
	.reg .b64 	%SP;
	.reg .b64 	%SPL;
	.reg .pred 	%p<53>;
	.reg .b16 	%rs<3>;
	.reg .b32 	%r<160>;
	.reg .b64 	%rd<126>;

	mov.u64 	%SPL, __local_depot5;
	cvta.local.u64 	%SP, %SPL;
	ld.param.u64 	%rd18, [_Z38run_single_step_vectorvertex_embeddingILm5EEvPviP3CSRS0_PiS0_S3_S3_S3__param_0];
	ld.param.u32 	%r75, [_Z38run_single_step_vectorvertex_embeddingILm5EEvPviP3CSRS0_PiS0_S3_S3_S3__param_1];
	ld.param.u64 	%rd23, [_Z38run_single_step_vectorvertex_embeddingILm5EEvPviP3CSRS0_PiS0_S3_S3_S3__param_2];
	ld.param.u64 	%rd19, [_Z38run_single_step_vectorvertex_embeddingILm5EEvPviP3CSRS0_PiS0_S3_S3_S3__param_3];
	ld.param.u64 	%rd21, [_Z38run_single_step_vectorvertex_embeddingILm5EEvPviP3CSRS0_PiS0_S3_S3_S3__param_5];
	cvta.to.global.u64 	%rd1, %rd23;
	add.u64 	%rd2, %SPL, 8;
	mov.u32 	%r76, %ctaid.x;
	mov.u32 	%r77, %ntid.x;
	mov.u32 	%r78, %tid.x;
	mad.lo.s32 	%r1, %r76, %r77, %r78;
	setp.ge.s32 	%p1, %r1, %r75;
	@%p1 bra 	$L__BB5_67;
	cvta.to.global.u64 	%rd25, %rd18;
	mov.b32 	%r159, 0;
	st.local.u32 	[%rd2+24], %r159;
	mul.wide.s32 	%rd26, %r1, 24;
	add.s64 	%rd3, %rd25, %rd26;
	ld.global.u32 	%r2, [%rd3+20];
	setp.eq.s32 	%p2, %r2, 0;
	@%p2 bra 	$L__BB5_15;
	mov.b32 	%r159, 0;
	mov.u32 	%r132, %r159;
$L__BB5_3:
	mul.wide.u32 	%rd27, %r132, 4;
	add.s64 	%rd28, %rd3, %rd27;
	ld.global.u32 	%r6, [%rd28];
	setp.eq.s32 	%p3, %r159, 0;
	mov.b32 	%r134, 0;
	@%p3 bra 	$L__BB5_7;
	mov.b32 	%r133, 0;
$L__BB5_5:
	mul.wide.u32 	%rd29, %r133, 4;
	add.s64 	%rd30, %rd2, %rd29;
	ld.local.u32 	%r83, [%rd30];
	setp.gt.u32 	%p4, %r83, %r6;
	mov.u32 	%r134, %r133;
	@%p4 bra 	$L__BB5_7;
	add.s32 	%r133, %r133, 1;
	setp.ne.s32 	%p5, %r133, %r159;
	mov.b32 	%r134, 0;
	@%p5 bra 	$L__BB5_5;
$L__BB5_7:
	add.s32 	%r10, %r159, -1;
	setp.lt.s32 	%p6, %r10, %r134;
	@%p6 bra 	$L__BB5_14;
	sub.s32 	%r85, %r159, %r134;
	and.b32  	%r11, %r85, 3;
	setp.eq.s32 	%p7, %r11, 0;
	mov.u32 	%r135, %r10;
	mov.u32 	%r136, %r159;
	@%p7 bra 	$L__BB5_12;
	mul.wide.s32 	%rd31, %r10, 4;
	add.s64 	%rd6, %rd2, %rd31;
	ld.local.u32 	%r86, [%rd6];
	st.local.u32 	[%rd6+4], %r86;
	add.s32 	%r12, %r159, -2;
	setp.eq.s32 	%p8, %r11, 1;
	mov.u32 	%r135, %r12;
	mov.u32 	%r136, %r10;
	@%p8 bra 	$L__BB5_12;
	ld.local.u32 	%r87, [%rd6+-4];
	st.local.u32 	[%rd6], %r87;
	add.s32 	%r13, %r159, -3;
	setp.eq.s32 	%p9, %r11, 2;
	mov.u32 	%r135, %r13;
	mov.u32 	%r136, %r12;
	@%p9 bra 	$L__BB5_12;
	ld.local.u32 	%r88, [%rd6+-8];
	st.local.u32 	[%rd6+-4], %r88;
	add.s32 	%r135, %r159, -4;
	mov.u32 	%r136, %r13;
$L__BB5_12:
	sub.s32 	%r89, %r134, %r159;
	setp.gt.u32 	%p10, %r89, -4;
	@%p10 bra 	$L__BB5_14;
$L__BB5_13:
	mul.wide.s32 	%rd32, %r135, 4;
	add.s64 	%rd33, %rd2, %rd32;
	ld.local.u32 	%r90, [%rd33];
	mul.wide.s32 	%rd34, %r136, 4;
	add.s64 	%rd35, %rd2, %rd34;
	st.local.u32 	[%rd35], %r90;
	ld.local.u32 	%r91, [%rd33+-4];
	st.local.u32 	[%rd33], %r91;
	ld.local.u32 	%r92, [%rd33+-8];
	st.local.u32 	[%rd33+-4], %r92;
	add.s32 	%r136, %r135, -3;
	ld.local.u32 	%r93, [%rd33+-12];
	st.local.u32 	[%rd33+-8], %r93;
	add.s32 	%r135, %r135, -4;
	setp.ge.s32 	%p11, %r135, %r134;
	@%p11 bra 	$L__BB5_13;
$L__BB5_14:
	mul.wide.u32 	%rd36, %r134, 4;
	add.s64 	%rd37, %rd2, %rd36;
	st.local.u32 	[%rd37], %r6;
	ld.local.u32 	%r94, [%rd2+24];
	add.s32 	%r159, %r94, 1;
	st.local.u32 	[%rd2+24], %r159;
	add.s32 	%r132, %r132, 1;
	setp.eq.s32 	%p12, %r132, %r2;
	@%p12 bra 	$L__BB5_15;
	bra.uni 	$L__BB5_3;
$L__BB5_15:
	setp.eq.s32 	%p13, %r159, 0;
	@%p13 bra 	$L__BB5_67;
	cvta.to.global.u64 	%rd4, %rd19;
	cvta.to.global.u64 	%rd5, %rd21;
	mov.b32 	%r140, 0;
	add.u64 	%rd40, %SP, 0;
	mov.u64 	%rd42, $str$4;
	mov.u64 	%rd44, $str$5;
	mov.u64 	%rd46, $str$6;
$L__BB5_17:
	mul.wide.u32 	%rd38, %r140, 4;
	add.s64 	%rd39, %rd2, %rd38;
	ld.local.u32 	%r25, [%rd39];
	ld.global.u32 	%r26, [%rd1+89288];
	setp.lt.s32 	%p14, %r25, %r26;
	setp.gt.s32 	%p15, %r25, -1;
	and.pred  	%p16, %p15, %p14;
	@%p16 bra 	$L__BB5_19;
	cvta.to.local.u64 	%rd41, %rd40;
	st.local.v2.u32 	[%rd41], {%r25, %r26};
	cvta.global.u64 	%rd43, %rd42;
	{ // callseq 33, 0
	.param .b64 param0;
	st.param.b64 	[param0], %rd43;
	.param .b64 param1;
	st.param.b64 	[param1], %rd40;
	.param .b32 retval0;
	call.uni (retval0), 
	vprintf, 
	(
	param0, 
	param1
	);
	ld.param.b32 	%r96, [retval0];
	} // callseq 33
	cvta.global.u64 	%rd45, %rd44;
	cvta.global.u64 	%rd47, %rd46;
	mov.u64 	%rd48, __unnamed_1;
	cvta.global.u64 	%rd49, %rd48;
	{ // callseq 34, 0
	.param .b64 param0;
	st.param.b64 	[param0], %rd45;
	.param .b64 param1;
	st.param.b64 	[param1], %rd47;
	.param .b32 param2;
	st.param.b32 	[param2], 163;
	.param .b64 param3;
	st.param.b64 	[param3], %rd49;
	.param .b64 param4;
	st.param.b64 	[param4], 1;
	call.uni 
	__assertfail, 
	(
	param0, 
	param1, 
	param2, 
	param3, 
	param4
	);
	} // callseq 34
$L__BB5_19:
	mul.wide.s32 	%rd50, %r25, 16;
	add.s64 	%rd51, %rd1, %rd50;
	add.s64 	%rd7, %rd51, 8;
	ld.global.u32 	%r144, [%rd51+8];
$L__BB5_20:
	setp.gt.s32 	%p17, %r25, -1;
	ld.global.u32 	%r98, [%rd1+89288];
	setp.lt.s32 	%p18, %r25, %r98;
	and.pred  	%p19, %p17, %p18;
	@%p19 bra 	$L__BB5_22;
	mov.u64 	%rd52, $str$7;
	cvta.global.u64 	%rd53, %rd52;
	mov.u64 	%rd54, $str$6;
	cvta.global.u64 	%rd55, %rd54;
	mov.u64 	%rd56, __unnamed_2;
	cvta.global.u64 	%rd57, %rd56;
	{ // callseq 35, 0
	.param .b64 param0;
	st.param.b64 	[param0], %rd53;
	.param .b64 param1;
	st.param.b64 	[param1], %rd55;
	.param .b32 param2;
	st.param.b32 	[param2], 171;
	.param .b64 param3;
	st.param.b64 	[param3], %rd57;
	.param .b64 param4;
	st.param.b64 	[param4], 1;
	call.uni 
	__assertfail, 
	(
	param0, 
	param1, 
	param2, 
	param3, 
	param4
	);
	} // callseq 35
$L__BB5_22:
	ld.global.u32 	%r99, [%rd7+4];
	setp.gt.s32 	%p20, %r144, %r99;
	@%p20 bra 	$L__BB5_66;
	mul.wide.s32 	%rd58, %r144, 4;
	add.s64 	%rd59, %rd1, %rd58;
	ld.global.u32 	%r32, [%rd59+52992];
	ld.local.u32 	%r100, [%rd2];
	setp.gt.s32 	%p21, %r100, %r32;
	@%p21 bra 	$L__BB5_65;
	setp.eq.s32 	%p22, %r159, 0;
	@%p22 bra 	$L__BB5_28;
	max.u32 	%r101, %r159, 1;
	neg.s32 	%r145, %r101;
	mov.u64 	%rd123, %rd2;
	bra.uni 	$L__BB5_27;
$L__BB5_26:
	add.s32 	%r145, %r145, 1;
	setp.eq.s32 	%p24, %r145, 0;
	add.s64 	%rd123, %rd123, 4;
	@%p24 bra 	$L__BB5_28;
$L__BB5_27:
	ld.local.u32 	%r102, [%rd123];
	setp.eq.s32 	%p23, %r102, %r32;
	@%p23 bra 	$L__BB5_65;
	bra.uni 	$L__BB5_26;
$L__BB5_28:
	add.s32 	%r103, %r159, 1;
	st.local.u32 	[%rd2+24], %r103;
	mul.wide.u32 	%rd60, %r159, 4;
	add.s64 	%rd61, %rd2, %rd60;
	st.local.u32 	[%rd61], %r32;
	ld.local.u32 	%r36, [%rd2+24];
	setp.eq.s32 	%p25, %r36, 0;
	@%p25 bra 	$L__BB5_44;
	mov.b32 	%r146, 0;
$L__BB5_30:
	mul.wide.u32 	%rd62, %r146, 4;
	add.s64 	%rd63, %rd2, %rd62;
	ld.local.u32 	%r38, [%rd63];
	mul.wide.s32 	%rd64, %r38, 16;
	add.s64 	%rd65, %rd1, %rd64;
	add.s64 	%rd10, %rd65, 8;
	mov.b32 	%r147, 0;
$L__BB5_31:
	mul.wide.u32 	%rd66, %r147, 4;
	add.s64 	%rd67, %rd2, %rd66;
	ld.local.u32 	%r40, [%rd67];
	setp.eq.s32 	%p26, %r38, %r40;
	@%p26 bra 	$L__BB5_42;
	mov.b32 	%r148, 0;
	bra.uni 	$L__BB5_34;
$L__BB5_33:
	add.s32 	%r148, %r148, 1;
	setp.eq.s32 	%p28, %r148, %r36;
	@%p28 bra 	$L__BB5_42;
$L__BB5_34:
	mul.wide.u32 	%rd68, %r148, 4;
	add.s64 	%rd69, %rd2, %rd68;
	ld.local.u32 	%r107, [%rd69];
	setp.ne.s32 	%p27, %r107, %r40;
	@%p27 bra 	$L__BB5_33;
	setp.gt.s32 	%p29, %r38, -1;
	ld.global.u32 	%r43, [%rd1+89288];
	setp.lt.s32 	%p30, %r38, %r43;
	and.pred  	%p31, %p29, %p30;
	@%p31 bra 	$L__BB5_37;
	add.u64 	%rd70, %SP, 0;
	add.u64 	%rd71, %SPL, 0;
	st.local.v2.u32 	[%rd71], {%r38, %r43};
	mov.u64 	%rd72, $str$4;
	cvta.global.u64 	%rd73, %rd72;
	{ // callseq 36, 0
	.param .b64 param0;
	st.param.b64 	[param0], %rd73;
	.param .b64 param1;
	st.param.b64 	[param1], %rd70;
	.param .b32 retval0;
	call.uni (retval0), 
	vprintf, 
	(
	param0, 
	param1
	);
	ld.param.b32 	%r108, [retval0];
	} // callseq 36
	mov.u64 	%rd74, $str$5;
	cvta.global.u64 	%rd75, %rd74;
	mov.u64 	%rd76, $str$6;
	cvta.global.u64 	%rd77, %rd76;
	mov.u64 	%rd78, __unnamed_1;
	cvta.global.u64 	%rd79, %rd78;
	{ // callseq 37, 0
	.param .b64 param0;
	st.param.b64 	[param0], %rd75;
	.param .b64 param1;
	st.param.b64 	[param1], %rd77;
	.param .b32 param2;
	st.param.b32 	[param2], 163;
	.param .b64 param3;
	st.param.b64 	[param3], %rd79;
	.param .b64 param4;
	st.param.b64 	[param4], 1;
	call.uni 
	__assertfail, 
	(
	param0, 
	param1, 
	param2, 
	param3, 
	param4
	);
	} // callseq 37
$L__BB5_37:
	ld.global.u32 	%r149, [%rd10];
$L__BB5_38:
	ld.global.u32 	%r110, [%rd1+89288];
	setp.lt.s32 	%p33, %r38, %r110;
	and.pred  	%p34, %p29, %p33;
	@%p34 bra 	$L__BB5_40;
	mov.u64 	%rd80, $str$7;
	cvta.global.u64 	%rd81, %rd80;
	mov.u64 	%rd82, $str$6;
	cvta.global.u64 	%rd83, %rd82;
	mov.u64 	%rd84, __unnamed_2;
	cvta.global.u64 	%rd85, %rd84;
	{ // callseq 38, 0
	.param .b64 param0;
	st.param.b64 	[param0], %rd81;
	.param .b64 param1;
	st.param.b64 	[param1], %rd83;
	.param .b32 param2;
	st.param.b32 	[param2], 171;
	.param .b64 param3;
	st.param.b64 	[param3], %rd85;
	.param .b64 param4;
	st.param.b64 	[param4], 1;
	call.uni 
	__assertfail, 
	(
	param0, 
	param1, 
	param2, 
	param3, 
	param4
	);
	} // callseq 38
$L__BB5_40:
	ld.global.u32 	%r111, [%rd10+4];
	setp.gt.s32 	%p35, %r149, %r111;
	@%p35 bra 	$L__BB5_62;
	mul.wide.s32 	%rd86, %r149, 4;
	add.s64 	%rd87, %rd1, %rd86;
	ld.global.u32 	%r112, [%rd87+52992];
	setp.ne.s32 	%p36, %r112, %r40;
	add.s32 	%r149, %r149, 1;
	@%p36 bra 	$L__BB5_38;
$L__BB5_42:
	add.s32 	%r147, %r147, 1;
	setp.ne.s32 	%p37, %r147, %r36;
	@%p37 bra 	$L__BB5_31;
	add.s32 	%r146, %r146, 1;
	setp.ne.s32 	%p38, %r146, %r36;
	@%p38 bra 	$L__BB5_30;
$L__BB5_44:
	ld.param.u64 	%rd122, [_Z38run_single_step_vectorvertex_embeddingILm5EEvPviP3CSRS0_PiS0_S3_S3_S3__param_6];
	ld.param.u64 	%rd121, [_Z38run_single_step_vectorvertex_embeddingILm5EEvPviP3CSRS0_PiS0_S3_S3_S3__param_4];
	cvta.to.global.u64 	%rd89, %rd121;
	atom.global.add.u32 	%r113, [%rd89], 1;
	cvta.to.global.u64 	%rd90, %rd122;
	atom.global.add.u32 	%r49, [%rd90], 1;
	mul.wide.s32 	%rd91, %r113, 28;
	add.s64 	%rd11, %rd4, %rd91;
	mov.b64 	%rd124, 0;
$L__BB5_45:
	add.s64 	%rd92, %rd2, %rd124;
	ld.local.u8 	%rs1, [%rd92];
	add.s64 	%rd93, %rd11, %rd124;
	st.global.u8 	[%rd93], %rs1;
	add.s64 	%rd13, %rd124, 1;
	setp.lt.u64 	%p39, %rd124, 27;
	mov.u64 	%rd124, %rd13;
	@%p39 bra 	$L__BB5_45;
	mul.wide.s32 	%rd95, %r49, 28;
	add.s64 	%rd14, %rd5, %rd95;
	mov.b64 	%rd125, 0;
$L__BB5_47:
	add.s64 	%rd96, %rd2, %rd125;
	ld.local.u8 	%rs2, [%rd96];
	add.s64 	%rd97, %rd14, %rd125;
	st.global.u8 	[%rd97], %rs2;
	add.s64 	%rd16, %rd125, 1;
	setp.lt.u64 	%p40, %rd125, 27;
	mov.u64 	%rd125, %rd16;
	@%p40 bra 	$L__BB5_47;
	ld.global.u32 	%r150, [%rd14+24];
	add.s32 	%r114, %r150, -1;
	mul.wide.u32 	%rd98, %r114, 4;
	add.s64 	%rd99, %rd14, %rd98;
	ld.global.u32 	%r51, [%rd99];
	setp.ne.s32 	%p41, %r150, 0;
	@%p41 bra 	$L__BB5_50;
	mov.u64 	%rd100, $str$11;
	cvta.global.u64 	%rd101, %rd100;
	mov.u64 	%rd102, $str$6;
	cvta.global.u64 	%rd103, %rd102;
	mov.u64 	%rd104, __unnamed_7;
	cvta.global.u64 	%rd105, %rd104;
	{ // callseq 39, 0
	.param .b64 param0;
	st.param.b64 	[param0], %rd101;
	.param .b64 param1;
	st.param.b64 	[param1], %rd103;
	.param .b32 param2;
	st.param.b32 	[param2], 485;
	.param .b64 param3;
	st.param.b64 	[param3], %rd105;
	.param .b64 param4;
	st.param.b64 	[param4], 1;
	call.uni 
	__assertfail, 
	(
	param0, 
	param1, 
	param2, 
	param3, 
	param4
	);
	} // callseq 39
	ld.global.u32 	%r150, [%rd14+24];
$L__BB5_50:
	add.s32 	%r54, %r150, -1;
	st.global.u32 	[%rd14+24], %r54;
	setp.eq.s32 	%p42, %r54, 0;
	mov.b32 	%r152, 0;
	@%p42 bra 	$L__BB5_54;
	mov.b32 	%r151, 0;
$L__BB5_52:
	mul.wide.u32 	%rd106, %r151, 4;
	add.s64 	%rd107, %rd14, %rd106;
	ld.global.u32 	%r117, [%rd107];
	setp.gt.u32 	%p43, %r117, %r51;
	mov.u32 	%r152, %r151;
	@%p43 bra 	$L__BB5_54;
	add.s32 	%r151, %r151, 1;
	setp.lt.u32 	%p44, %r151, %r54;
	mov.b32 	%r152, 0;
	@%p44 bra 	$L__BB5_52;
$L__BB5_54:
	add.s32 	%r58, %r150, -2;
	setp.lt.s32 	%p45, %r58, %r152;
	@%p45 bra 	$L__BB5_61;
	sub.s32 	%r119, %r54, %r152;
	and.b32  	%r59, %r119, 3;
	setp.eq.s32 	%p46, %r59, 0;
	mov.u32 	%r153, %r58;
	mov.u32 	%r154, %r54;
	@%p46 bra 	$L__BB5_59;
	mul.wide.s32 	%rd108, %r58, 4;
	add.s64 	%rd17, %rd14, %rd108;
	ld.global.u32 	%r120, [%rd17];
	st.global.u32 	[%rd17+4], %r120;
	add.s32 	%r60, %r150, -3;
	setp.eq.s32 	%p47, %r59, 1;
	mov.u32 	%r153, %r60;
	mov.u32 	%r154, %r58;
	@%p47 bra 	$L__BB5_59;
	ld.global.u32 	%r121, [%rd17+-4];
	st.global.u32 	[%rd17], %r121;
	add.s32 	%r61, %r150, -4;
	setp.eq.s32 	%p48, %r59, 2;
	mov.u32 	%r153, %r61;
	mov.u32 	%r154, %r60;
	@%p48 bra 	$L__BB5_59;
	ld.global.u32 	%r122, [%rd17+-8];
	st.global.u32 	[%rd17+-4], %r122;
	add.s32 	%r153, %r150, -5;
	mov.u32 	%r154, %r61;
$L__BB5_59:
	sub.s32 	%r123, %r152, %r54;
	setp.gt.u32 	%p49, %r123, -4;
	@%p49 bra 	$L__BB5_61;
$L__BB5_60:
	mul.wide.s32 	%rd109, %r153, 4;
	add.s64 	%rd110, %rd14, %rd109;
	ld.global.u32 	%r124, [%rd110];
	mul.wide.s32 	%rd111, %r154, 4;
	add.s64 	%rd112, %rd14, %rd111;
	st.global.u32 	[%rd112], %r124;
	ld.global.u32 	%r125, [%rd110+-4];
	st.global.u32 	[%rd110], %r125;
	ld.global.u32 	%r126, [%rd110+-8];
	st.global.u32 	[%rd110+-4], %r126;
	add.s32 	%r154, %r153, -3;
	ld.global.u32 	%r127, [%rd110+-12];
	st.global.u32 	[%rd110+-8], %r127;
	add.s32 	%r153, %r153, -4;
	setp.ge.s32 	%p50, %r153, %r152;
	@%p50 bra 	$L__BB5_60;
$L__BB5_61:
	mul.wide.u32 	%rd113, %r152, 4;
	add.s64 	%rd114, %rd14, %rd113;
	st.global.u32 	[%rd114], %r51;
	ld.global.u32 	%r128, [%rd14+24];
	add.s32 	%r129, %r128, 1;
	st.global.u32 	[%rd14+24], %r129;
$L__BB5_62:
	setp.ne.s32 	%p51, %r36, 0;
	@%p51 bra 	$L__BB5_64;
	mov.u64 	%rd115, $str$11;
	cvta.global.u64 	%rd116, %rd115;
	mov.u64 	%rd117, $str$6;
	cvta.global.u64 	%rd118, %rd117;
	mov.u64 	%rd119, __unnamed_7;
	cvta.global.u64 	%rd120, %rd119;
	{ // callseq 40, 0
	.param .b64 param0;
	st.param.b64 	[param0], %rd116;
	.param .b64 param1;
	st.param.b64 	[param1], %rd118;
	.param .b32 param2;
	st.param.b32 	[param2], 485;
	.param .b64 param3;
	st.param.b64 	[param3], %rd120;
	.param .b64 param4;
	st.param.b64 	[param4], 1;
	call.uni 
	__assertfail, 
	(
	param0, 
	param1, 
	param2, 
	param3, 
	param4
	);
	} // callseq 40
$L__BB5_64:
	add.s32 	%r159, %r36, -1;
	st.local.u32 	[%rd2+24], %r159;
$L__BB5_65:
	add.s32 	%r144, %r144, 1;
	bra.uni 	$L__BB5_20;
$L__BB5_66:
	add.s32 	%r140, %r140, 1;
	setp.gt.u32 	%p52, %r159, %r140;
	@%p52 bra 	$L__BB5_17;
$L__BB5_67:
	ret;

}
	// .globl	_Z38run_single_step_vectorvertex_embeddingILm6EEvPviP3CSRS0_PiS0_S3_S3_S3_
.visible .entry _Z38run_single_step_vectorvertex_embeddingILm6EEvPviP3CSRS0_PiS0_S3_S3_S3_(
	.param .u64 .ptr .align 1 _Z38run_single_step_vectorvertex_embeddingILm6EEvPviP3CSRS0_PiS0_S3_S3_S3__param_0,
	.param .u32 _Z38run_single_step_vectorvertex_embeddingILm6EEvPviP3CSRS0_PiS0_S3_S3_S3__param_1,
	.param .u64 .ptr .align 1 _Z38run_single_step_vectorvertex_embeddingILm6EEvPviP3CSRS0_PiS0_S3_S3_S3__param_2,
	.param .u64 .ptr .align 1 _Z38run_single_step_vectorvertex_embeddingILm6EEvPviP3CSRS0_PiS0_S3_S3_S3__param_3,
	.param .u64 .ptr .align 1 _Z38run_single_step_vectorvertex_embeddingILm6EEvPviP3CSRS0_PiS0_S3_S3_S3__param_4,
	.param .u64 .ptr .align 1 _Z38run_single_step_vectorvertex_embeddingILm6EEvPviP3CSRS0_PiS0_S3_S3_S3__param_5,
	.param .u64 .ptr .align 1 _Z38run_single_step_vectorvertex_embeddingILm6EEvPviP3CSRS0_PiS0_S3_S3_S3__param_6,
	.param .u64 .ptr .align 1 _Z38run_single_step_vectorvertex_embeddingILm6EEvPviP3CSRS0_PiS0_S3_S3_S3__param_7,
	.param .u64 .ptr .align 1 _Z38run_single_step_vectorvertex_embeddingILm6EEvPviP3CSRS0_PiS0_S3_S3_S3__param_8
)
{
	.local .align 16 .b8 	__local_depot6[48];
	.reg .b64 	%SP;
	.reg .b64 	%SPL;
	.reg .pred 	%p<53>;
	.reg .b16 	%rs<3>;
	.reg .b32 	%r<160>;
	.reg .b64 	%rd<126>;

	mov.u64 	%SPL, __local_depot6;
	cvta.local.u64 	%SP, %SPL;
	ld.param.u64 	%rd18, [_Z38run_single_step_vectorvertex_embeddingILm6EEvPviP3CSRS0_PiS0_S3_S3_S3__param_0];
	ld.param.u32 	%r75, [_Z38run_single_step_vectorvertex_embeddingILm6EEvPviP3CSRS0_PiS0_S3_S3_S3__param_1];
	ld.param.u64 	%rd23, [_Z38run_single_step_vectorvertex_embeddingILm6EEvPviP3CSRS0_PiS0_S3_S3_S3__param_2];
	ld.param.u64 	%rd19, [_Z38run_single_step_vectorvertex_embeddingILm6EEvPviP3CSRS0_PiS0_S3_S3_S3__param_3];
	ld.param.u64 	%rd21, [_Z38run_single_step_vectorvertex_embeddingILm6EEvPviP3CSRS0_PiS0_S3_S3_S3__param_5];
	cvta.to.global.u64 	%rd1, %rd23;
	add.u64 	%rd2, %SPL, 16;
	mov.u32 	%r76, %ctaid.x;
	mov.u32 	%r77, %ntid.x;
	mov.u32 	%r78, %tid.x;
	mad.lo.s32 	%r1, %r76, %r77, %r78;
	setp.ge.s32 	%p1, %r1, %r75;
	@%p1 bra 	$L__BB6_67;
	cvta.to.global.u64 	%rd25, %rd18;
	mov.b32 	%r159, 0;
	st.local.u32 	[%rd2+28], %r159;
	mul.wide.s32 	%rd26, %r1, 28;
	add.s64 	%rd3, %rd25, %rd26;
	ld.global.u32 	%r2, [%rd3+24];
	setp.eq.s32 	%p2, %r2, 0;
	@%p2 bra 	$L__BB6_15;
	mov.b32 	%r159, 0;
	mov.u32 	%r132, %r159;
$L__BB6_3:
	mul.wide.u32 	%rd27, %r132, 4;
	add.s64 	%rd28, %rd3, %rd27;
	ld.global.u32 	%r6, [%rd28];
	setp.eq.s32 	%p3, %r159, 0;
	mov.b32 	%r134, 0;
	@%p3 bra 	$L__BB6_7;
	mov.b32 	%r133, 0;
$L__BB6_5:
	mul.wide.u32 	%rd29, %r133, 4;
	add.s64 	%rd30, %rd2, %rd29;
	ld.local.u32 	%r83, [%rd30];
	setp.gt.u32 	%p4, %r83, %r6;
	mov.u32 	%r134, %r133;
	@%p4 bra 	$L__BB6_7;
	add.s32 	%r133, %r133, 1;
	setp.ne.s32 	%p5, %r133, %r159;
	mov.b32 	%r134, 0;
	@%p5 bra 	$L__BB6_5;
$L__BB6_7:
	add.s32 	%r10, %r159, -1;
	setp.lt.s32 	%p6, %r10, %r134;
	@%p6 bra 	$L__BB6_14;
	sub.s32 	%r85, %r159, %r134;
	and.b32  	%r11, %r85, 3;
	setp.eq.s32 	%p7, %r11, 0;
	mov.u32 	%r135, %r10;
	mov.u32 	%r136, %r159;
	@%p7 bra 	$L__BB6_12;
	mul.wide.s32 	%rd31, %r10, 4;
	add.s64 	%rd6, %rd2, %rd31;
	ld.local.u32 	%r86, [%rd6];
	st.local.u32 	[%rd6+4], %r86;
	add.s32 	%r12, %r159, -2;
	setp.eq.s32 	%p8, %r11, 1;
	mov.u32 	%r135, %r12;
	mov.u32 	%r136, %r10;
	@%p8 bra 	$L__BB6_12;
	ld.local.u32 	%r87, [%rd6+-4];
	st.local.u32 	[%rd6], %r87;
	add.s32 	%r13, %r159, -3;
	setp.eq.s32 	%p9, %r11, 2;
	mov.u32 	%r135, %r13;
	mov.u32 	%r136, %r12;
	@%p9 bra 	$L__BB6_12;
	ld.local.u32 	%r88, [%rd6+-8];
	st.local.u32 	[%rd6+-4], %r88;
	add.s32 	%r135, %r159, -4;
	mov.u32 	%r136, %r13;
$L__BB6_12:
	sub.s32 	%r89, %r134, %r159;
	setp.gt.u32 	%p10, %r89, -4;
	@%p10 bra 	$L__BB6_14;
$L__BB6_13:
	mul.wide.s32 	%rd32, %r135, 4;
	add.s64 	%rd33, %rd2, %rd32;
	ld.local.u32 	%r90, [%rd33];
	mul.wide.s32 	%rd34, %r136, 4;
	add.s64 	%rd35, %rd2, %rd34;
	st.local.u32 	[%rd35], %r90;
	ld.local.u32 	%r91, [%rd33+-4];
	st.local.u32 	[%rd33], %r91;
	ld.local.u32 	%r92, [%rd33+-8];
	st.local.u32 	[%rd33+-4], %r92;
	add.s32 	%r136, %r135, -3;
	ld.local.u32 	%r93, [%rd33+-12];
	st.local.u32 	[%rd33+-8], %r93;
	add.s32 	%r135, %r135, -4;
	setp.ge.s32 	%p11, %r135, %r134;
	@%p11 bra 	$L__BB6_13;
$L__BB6_14:
	mul.wide.u32 	%rd36, %r134, 4;
	add.s64 	%rd37, %rd2, %rd36;
	st.local.u32 	[%rd37], %r6;
	ld.local.u32 	%r94, [%rd2+28];
	add.s32 	%r159, %r94, 1;
	st.local.u32 	[%rd2+28], %r159;
	add.s32 	%r132, %r132, 1;
	setp.eq.s32 	%p12, %r132, %r2;
	@%p12 bra 	$L__BB6_15;
	bra.uni 	$L__BB6_3;
$L__BB6_15:
	setp.eq.s32 	%p13, %r159, 0;
	@%p13 bra 	$L__BB6_67;
	cvta.to.global.u64 	%rd4, %rd19;
	cvta.to.global.u64 	%rd5, %rd21;
	mov.b32 	%r140, 0;
	add.u64 	%rd40, %SP, 0;
	mov.u64 	%rd42, $str$4;
	mov.u64 	%rd44, $str$5;
	mov.u64 	%rd46, $str$6;
$L__BB6_17:
	mul.wide.u32 	%rd38, %r140, 4;
	add.s64 	%rd39, %rd2, %rd38;
	ld.local.u32 	%r25, [%rd39];
	ld.global.u32 	%r26, [%rd1+89288];
	setp.lt.s32 	%p14, %r25, %r26;
	setp.gt.s32 	%p15, %r25, -1;
	and.pred  	%p16, %p15, %p14;
	@%p16 bra 	$L__BB6_19;
	cvta.to.local.u64 	%rd41, %rd40;
	st.local.v2.u32 	[%rd41], {%r25, %r26};
	cvta.global.u64 	%rd43, %rd42;
	{ // callseq 41, 0
	.param .b64 param0;
	st.param.b64 	[param0], %rd43;
	.param .b64 param1;
	st.param.b64 	[param1], %rd40;
	.param .b32 retval0;
	call.uni (retval0), 
	vprintf, 
	(
	param0, 
	param1
	);
	ld.param.b32 	%r96, [retval0];
	} // callseq 41
	cvta.global.u64 	%rd45, %rd44;
	cvta.global.u64 	%rd47, %rd46;
	mov.u64 	%rd48, __unnamed_1;
	cvta.global.u64 	%rd49, %rd48;
	{ // callseq 42, 0
	.param .b64 param0;
	st.param.b64 	[param0], %rd45;
	.param .b64 param1;
	st.param.b64 	[param1], %rd47;
	.param .b32 param2;
	st.param.b32 	[param2], 163;
	.param .b64 param3;
	st.param.b64 	[param3], %rd49;
	.param .b64 param4;
	st.param.b64 	[param4], 1;
	call.uni 
	__assertfail, 
	(
	param0, 
	param1, 
	param2, 
	param3, 
	param4
	);
	} // callseq 42
$L__BB6_19:
	mul.wide.s32 	%rd50, %r25, 16;
	add.s64 	%rd51, %rd1, %rd50;
	add.s64 	%rd7, %rd51, 8;
	ld.global.u32 	%r144, [%rd51+8];
$L__BB6_20:
	setp.gt.s32 	%p17, %r25, -1;
	ld.global.u32 	%r98, [%rd1+89288];
	setp.lt.s32 	%p18, %r25, %r98;
	and.pred  	%p19, %p17, %p18;
	@%p19 bra 	$L__BB6_22;
	mov.u64 	%rd52, $str$7;
	cvta.global.u64 	%rd53, %rd52;
	mov.u64 	%rd54, $str$6;
	cvta.global.u64 	%rd55, %rd54;
	mov.u64 	%rd56, __unnamed_2;
	cvta.global.u64 	%rd57, %rd56;
	{ // callseq 43, 0
	.param .b64 param0;
	st.param.b64 	[param0], %rd53;
	.param .b64 param1;
	st.param.b64 	[param1], %rd55;
	.param .b32 param2;
	st.param.b32 	[param2], 171;
	.param .b64 param3;
	st.param.b64 	[param3], %rd57;
	.param .b64 param4;
	st.param.b64 	[param4], 1;
	call.uni 
	__assertfail, 
	(
	param0, 
	param1, 
	param2, 
	param3, 
	param4
	);
	} // callseq 43
$L__BB6_22:
	ld.global.u32 	%r99, [%rd7+4];
	setp.gt.s32 	%p20, %r144, %r99;
	@%p20 bra 	$L__BB6_66;
	mul.wide.s32 	%rd58, %r144, 4;
	add.s64 	%rd59, %rd1, %rd58;
	ld.global.u32 	%r32, [%rd59+52992];
	ld.local.u32 	%r100, [%rd2];
	setp.gt.s32 	%p21, %r100, %r32;
	@%p21 bra 	$L__BB6_65;
	setp.eq.s32 	%p22, %r159, 0;
	@%p22 bra 	$L__BB6_28;
	max.u32 	%r101, %r159, 1;
	neg.s32 	%r145, %r101;
	mov.u64 	%rd123, %rd2;
	bra.uni 	$L__BB6_27;
$L__BB6_26:
	add.s32 	%r145, %r145, 1;
	setp.eq.s32 	%p24, %r145, 0;
	add.s64 	%rd123, %rd123, 4;
	@%p24 bra 	$L__BB6_28;
$L__BB6_27:
	ld.local.u32 	%r102, [%rd123];
	setp.eq.s32 	%p23, %r102, %r32;
	@%p23 bra 	$L__BB6_65;
	bra.uni 	$L__BB6_26;
$L__BB6_28:
	add.s32 	%r103, %r159, 1;
	st.local.u32 	[%rd2+28], %r103;
	mul.wide.u32 	%rd60, %r159, 4;
	add.s64 	%rd61, %rd2, %rd60;
	st.local.u32 	[%rd61], %r32;
	ld.local.u32 	%r36, [%rd2+28];
	setp.eq.s32 	%p25, %r36, 0;
	@%p25 bra 	$L__BB6_44;
	mov.b32 	%r146, 0;
$L__BB6_30:
	mul.wide.u32 	%rd62, %r146, 4;
	add.s64 	%rd63, %rd2, %rd62;
	ld.local.u32 	%r38, [%rd63];
	mul.wide.s32 	%rd64, %r38, 16;
	add.s64 	%rd65, %rd1, %rd64;
	add.s64 	%rd10, %rd65, 8;
	mov.b32 	%r147, 0;
$L__BB6_31:
	mul.wide.u32 	%rd66, %r147, 4;
	add.s64 	%rd67, %rd2, %rd66;
	ld.local.u32 	%r40, [%rd67];
	setp.eq.s32 	%p26, %r38, %r40;
	@%p26 bra 	$L__BB6_42;
	mov.b32 	%r148, 0;
	bra.uni 	$L__BB6_34;
$L__BB6_33:
	add.s32 	%r148, %r148, 1;
	setp.eq.s32 	%p28, %r148, %r36;
	@%p28 bra 	$L__BB6_42;
$L__BB6_34:
	mul.wide.u32 	%rd68, %r148, 4;
	add.s64 	%rd69, %rd2, %rd68;
	ld.local.u32 	%r107, [%rd69];
	setp.ne.s32 	%p27, %r107, %r40;
	@%p27 bra 	$L__BB6_33;
	setp.gt.s32 	%p29, %r38, -1;
	ld.global.u32 	%r43, [%rd1+89288];
	setp.lt.s32 	%p30, %r38, %r43;
	and.pred  	%p31, %p29, %p30;
	@%p31 bra 	$L__BB6_37;
	add.u64 	%rd70, %SP, 0;
	add.u64 	%rd71, %SPL, 0;
	st.local.v2.u32 	[%rd71], {%r38, %r43};
	mov.u64 	%rd72, $str$4;
	cvta.global.u64 	%rd73, %rd72;
	{ // callseq 44, 0
	.param .b64 param0;
	st.param.b64 	[param0], %rd73;
	.param .b64 param1;
	st.param.b64 	[param1], %rd70;
	.param .b32 retval0;
	call.uni (retval0), 
	vprintf, 
	(
	param0, 
	param1
	);
	ld.param.b32 	%r108, [retval0];
	} // callseq 44
	mov.u64 	%rd74, $str$5;
	cvta.global.u64 	%rd75, %rd74;
	mov.u64 	%rd76, $str$6;
	cvta.global.u64 	%rd77, %rd76;
	mov.u64 	%rd78, __unnamed_1;
	cvta.global.u64 	%rd79, %rd78;
	{ // callseq 45, 0
	.param .b64 param0;
	st.param.b64 	[param0], %rd75;
	.param .b64 param1;
	st.param.b64 	[param1], %rd77;
	.param .b32 param2;
	st.param.b32 	[param2], 163;
	.param .b64 param3;
	st.param.b64 	[param3], %rd79;
	.param .b64 param4;
	st.param.b64 	[param4], 1;
	call.uni 
	__assertfail, 
	(
	param0, 
	param1, 
	param2, 
	param3, 
	param4
	);
	} // callseq 45
$L__BB6_37:
	ld.global.u32 	%r149, [%rd10];
$L__BB6_38:
	ld.global.u32 	%r110, [%rd1+89288];
	setp.lt.s32 	%p33, %r38, %r110;
	and.pred  	%p34, %p29, %p33;
	@%p34 bra 	$L__BB6_40;
	mov.u64 	%rd80, $str$7;
	cvta.global.u64 	%rd81, %rd80;
	mov.u64 	%rd82, $str$6;
	cvta.global.u64 	%rd83, %rd82;
	mov.u64 	%rd84, __unnamed_2;
	cvta.global.u64 	%rd85, %rd84;
	{ // callseq 46, 0
	.param .b64 param0;
	st.param.b64 	[param0], %rd81;
	.param .b64 param1;
	st.param.b64 	[param1], %rd83;
	.param .b32 param2;
	st.param.b32 	[param2], 171;
	.param .b64 param3;
	st.param.b64 	[param3], %rd85;
	.param .b64 param4;
	st.param.b64 	[param4], 1;
	call.uni 
	__assertfail, 
	(
	param0, 
	param1, 
	param2, 
	param3, 
	param4
	);
	} // callseq 46
$L__BB6_40:
	ld.global.u32 	%r111, [%rd10+4];
	setp.gt.s32 	%p35, %r149, %r111;
	@%p35 bra 	$L__BB6_62;
	mul.wide.s32 	%rd86, %r149, 4;
	add.s64 	%rd87, %rd1, %rd86;
	ld.global.u32 	%r112, [%rd87+52992];
	setp.ne.s32 	%p36, %r112, %r40;
	add.s32 	%r149, %r149, 1;
	@%p36 bra 	$L__BB6_38;
$L__BB6_42:
	add.s32 	%r147, %r147, 1;
	setp.ne.s32 	%p37, %r147, %r36;
	@%p37 bra 	$L__BB6_31;
	add.s32 	%r146, %r146, 1;
	setp.ne.s32 	%p38, %r146, %r36;
	@%p38 bra 	$L__BB6_30;
$L__BB6_44:
	ld.param.u64 	%rd122, [_Z38run_single_step_vectorvertex_embeddingILm6EEvPviP3CSRS0_PiS0_S3_S3_S3__param_6];
	ld.param.u64 	%rd121, [_Z38run_single_step_vectorvertex_embeddingILm6EEvPviP3CSRS0_PiS0_S3_S3_S3__param_4];
	cvta.to.global.u64 	%rd89, %rd121;
	atom.global.add.u32 	%r113, [%rd89], 1;
	cvta.to.global.u64 	%rd90, %rd122;
	atom.global.add.u32 	%r49, [%rd90], 1;
	mul.wide.s32 	%rd91, %r113, 32;
	add.s64 	%rd11, %rd4, %rd91;
	mov.b64 	%rd124, 0;
$L__BB6_45:
	add.s64 	%rd92, %rd2, %rd124;
	ld.local.u8 	%rs1, [%rd92];
	add.s64 	%rd93, %rd11, %rd124;
	st.global.u8 	[%rd93], %rs1;
	add.s64 	%rd13, %rd124, 1;
	setp.lt.u64 	%p39, %rd124, 31;
	mov.u64 	%rd124, %rd13;
	@%p39 bra 	$L__BB6_45;
	mul.wide.s32 	%rd95, %r49, 32;
	add.s64 	%rd14, %rd5, %rd95;
	mov.b64 	%rd125, 0;
$L__BB6_47:
	add.s64 	%rd96, %rd2, %rd125;
	ld.local.u8 	%rs2, [%rd96];
	add.s64 	%rd97, %rd14, %rd125;
	st.global.u8 	[%rd97], %rs2;
	add.s64 	%rd16, %rd125, 1;
	setp.lt.u64 	%p40, %rd125, 31;
	mov.u64 	%rd125, %rd16;
	@%p40 bra 	$L__BB6_47;
	ld.global.u32 	%r150, [%rd14+28];
	add.s32 	%r114, %r150, -1;
	mul.wide.u32 	%rd98, %r114, 4;
	add.s64 	%rd99, %rd14, %rd98;
	ld.global.u32 	%r51, [%rd99];
	setp.ne.s32 	%p41, %r150, 0;
	@%p41 bra 	$L__BB6_50;
	mov.u64 	%rd100, $str$11;
	cvta.global.u64 	%rd101, %rd100;
	mov.u64 	%rd102, $str$6;
	cvta.global.u64 	%rd103, %rd102;
	mov.u64 	%rd104, __unnamed_8;
	cvta.global.u64 	%rd105, %rd104;
	{ // callseq 47, 0
	.param .b64 param0;
	st.param.b64 	[param0], %rd101;
	.param .b64 param1;
	st.param.b64 	[param1], %rd103;
	.param .b32 param2;
	st.param.b32 	[param2], 485;
	.param .b64 param3;
	st.param.b64 	[param3], %rd105;
	.param .b64 param4;
	st.param.b64 	[param4], 1;
	call.uni 
	__assertfail, 
	(
	param0, 
	param1, 
	param2, 
	param3, 
	param4
	);
	} // callseq 47
	ld.global.u32 	%r150, [%rd14+28];
$L__BB6_50:
	add.s32 	%r54, %r150, -1;
	st.global.u32 	[%rd14+28], %r54;
	setp.eq.s32 	%p42, %r54, 0;
	mov.b32 	%r152, 0;
	@%p42 bra 	$L__BB6_54;
	mov.b32 	%r151, 0;
$L__BB6_52:
	mul.wide.u32 	%rd106, %r151, 4;
	add.s64 	%rd107, %rd14, %rd106;
	ld.global.u32 	%r117, [%rd107];
	setp.gt.u32 	%p43, %r117, %r51;
	mov.u32 	%r152, %r151;
	@%p43 bra 	$L__BB6_54;
	add.s32 	%r151, %r151, 1;
	setp.lt.u32 	%p44, %r151, %r54;
	mov.b32 	%r152, 0;
	@%p44 bra 	$L__BB6_52;
$L__BB6_54:
	add.s32 	%r58, %r150, -2;
	setp.lt.s32 	%p45, %r58, %r152;
	@%p45 bra 	$L__BB6_61;
	sub.s32 	%r119, %r54, %r152;
	and.b32  	%r59, %r119, 3;
	setp.eq.s32 	%p46, %r59, 0;
	mov.u32 	%r153, %r58;
	mov.u32 	%r154, %r54;
	@%p46 bra 	$L__BB6_59;
	mul.wide.s32 	%rd108, %r58, 4;
	add.s64 	%rd17, %rd14, %rd108;
	ld.global.u32 	%r120, [%rd17];
	st.global.u32 	[%rd17+4], %r120;
	add.s32 	%r60, %r150, -3;
	setp.eq.s32 	%p47, %r59, 1;
	mov.u32 	%r153, %r60;
	mov.u32 	%r154, %r58;
	@%p47 bra 	$L__BB6_59;
	ld.global.u32 	%r121, [%rd17+-4];
	st.global.u32 	[%rd17], %r121;
	add.s32 	%r61, %r150, -4;
	setp.eq.s32 	%p48, %r59, 2;
	mov.u32 	%r153, %r61;
	mov.u32 	%r154, %r60;
	@%p48 bra 	$L__BB6_59;
	ld.global.u32 	%r122, [%rd17+-8];
	st.global.u32 	[%rd17+-4], %r122;
	add.s32 	%r153, %r150, -5;
	mov.u32 	%r154, %r61;
$L__BB6_59:
	sub.s32 	%r123, %r152, %r54;
	setp.gt.u32 	%p49, %r123, -4;
	@%p49 bra 	$L__BB6_61;
$L__BB6_60:
	mul.wide.s32 	%rd109, %r153, 4;
	add.s64 	%rd110, %rd14, %rd109;
	ld.global.u32 	%r124, [%rd110];
	mul.wide.s32 	%rd111, %r154, 4;
	add.s64 	%rd112, %rd14, %rd111;
	st.global.u32 	[%rd112], %r124;
	ld.global.u32 	%r125, [%rd110+-4];
	st.global.u32 	[%rd110], %r125;
	ld.global.u32 	%r126, [%rd110+-8];
	st.global.u32 	[%rd110+-4], %r126;
	add.s32 	%r154, %r153, -3;
	ld.global.u32 	%r127, [%rd110+-12];
	st.global.u32 	[%rd110+-8], %r127;
	add.s32 	%r153, %r153, -4;
	setp.ge.s32 	%p50, %r153, %r152;
	@%p50 bra 	$L__BB6_60;
$L__BB6_61:
	mul.wide.u32 	%rd113, %r152, 4;
	add.s64 	%rd114, %rd14, %rd113;
	st.global.u32 	[%rd114], %r51;
	ld.global.u32 	%r128, [%rd14+28];
	add.s32 	%r129, %r128, 1;
	st.global.u32 	[%rd14+28], %r129;
$L__BB6_62:
	setp.ne.s32 	%p51, %r36, 0;
	@%p51 bra 	$L__BB6_64;
	mov.u64 	%rd115, $str$11;
	cvta.global.u64 	%rd116, %rd115;
	mov.u64 	%rd117, $str$6;
	cvta.global.u64 	%rd118, %rd117;
	mov.u64 	%rd119, __unnamed_8;
	cvta.global.u64 	%rd120, %rd119;
	{ // callseq 48, 0
	.param .b64 param0;
	st.param.b64 	[param0], %rd116;
	.param .b64 param1;
	st.param.b64 	[param1], %rd118;
	.param .b32 param2;
	st.param.b32 	[param2], 485;
	.param .b64 param3;
	st.param.b64 	[param3], %rd120;
	.param .b64 param4;
	st.param.b64 	[param4], 1;
	call.uni 
	__assertfail, 
	(
	param0, 
	param1, 
	param2, 
	param3, 
	param4
	);
	} // callseq 48
$L__BB6_64:
	add.s32 	%r159, %r36, -1;
	st.local.u32 	[%rd2+28], %r159;
$L__BB6_65:
	add.s32 	%r144, %r144, 1;
	bra.uni 	$L__BB6_20;
$L__BB6_66:
	add.s32 	%r140, %r140, 1;
	setp.gt.u32 	%p52, %r159, %r140;
	@%p52 bra 	$L__BB6_17;
$L__BB6_67:
	ret;

}
	// .globl	_Z38run_single_step_vectorvertex_embeddingILm7EEvPviP3CSRS0_PiS0_S3_S3_S3_
.visible .entry _Z38run_single_step_vectorvertex_embeddingILm7EEvPviP3CSRS0_PiS0_S3_S3_S3_(
	.param .u64 .ptr .align 1 _Z38run_single_step_vectorvertex_embeddingILm7EEvPviP3CSRS0_PiS0_S3_S3_S3__param_0,
	.param .u32 _Z38run_single_step_vectorvertex_embeddingILm7EEvPviP3CSRS0_PiS0_S3_S3_S3__param_1,
	.param .u64 .ptr .align 1 _Z38run_single_step_vectorvertex_embeddingILm7EEvPviP3CSRS0_PiS0_S3_S3_S3__param_2,
	.param .u64 .ptr .align 1 _Z38run_single_step_vectorvertex_embeddingILm7EEvPviP3CSRS0_PiS0_S3_S3_S3__param_3,
	.param .u64 .ptr .align 1 _Z38run_single_step_vectorvertex_embeddingILm7EEvPviP3CSRS0_PiS0_S3_S3_S3__param_4,
	.param .u64 .ptr .align 1 _Z38run_single_step_vectorvertex_embeddingILm7EEvPviP3CSRS0_PiS0_S3_S3_S3__param_5,
	.param .u64 .ptr .align 1 _Z38run_single_step_vectorvertex_embeddingILm7EEvPviP3CSRS0_PiS0_S3_S3_S3__param_6,
	.param .u64 .ptr .align 1 _Z38run_single_step_vectorvertex_embeddingILm7EEvPviP3CSRS0_PiS0_S3_S3_S3__param_7,
	.param .u64 .ptr .align 1 _Z38run_single_step_vectorvertex_embeddingILm7EEvPviP3CSRS0_PiS0_S3_S3_S3__param_8
)
{
	.local .align 8 .b8 	__local_depot7[48];
	.reg .b64 	%SP;
	.reg .b64 	%SPL;
	.reg .pred 	%p<53>;
	.reg .b16 	%rs<3>;
	.reg .b32 	%r<160>;
	.reg .b64 	%rd<126>;

	mov.u64 	%SPL, __local_depot7;
	cvta.local.u64 	%SP, %SPL;
	ld.param.u64 	%rd18, [_Z38run_single_step_vectorvertex_embeddingILm7EEvPviP3CSRS0_PiS0_S3_S3_S3__param_0];
	ld.param.u32 	%r75, [_Z38run_single_step_vectorvertex_embeddingILm7EEvPviP3CSRS0_PiS0_S3_S3_S3__param_1];
	ld.param.u64 	%rd23, [_Z38run_single_step_vectorvertex_embeddingILm7EEvPviP3CSRS0_PiS0_S3_S3_S3__param_2];
	ld.param.u64 	%rd19, [_Z38run_single_step_vectorvertex_embeddingILm7EEvPviP3CSRS0_PiS0_S3_S3_S3__param_3];
	ld.param.u64 	%rd21, [_Z38run_single_step_vectorvertex_embeddingILm7EEvPviP3CSRS0_PiS0_S3_S3_S3__param_5];
	cvta.to.global.u64 	%rd1, %rd23;
	add.u64 	%rd2, %SPL, 8;
	mov.u32 	%r76, %ctaid.x;
	mov.u32 	%r77, %ntid.x;
	mov.u32 	%r78, %tid.x;
	mad.lo.s32 	%r1, %r76, %r77, %r78;
	setp.ge.s32 	%p1, %r1, %r75;
	@%p1 bra 	$L__BB7_67;
	cvta.to.global.u64 	%rd25, %rd18;
	mov.b32 	%r159, 0;
	st.local.u32 	[%rd2+32], %r159;
	mul.wide.s32 	%rd26, %r1, 32;
	add.s64 	%rd3, %rd25, %rd26;
	ld.global.u32 	%r2, [%rd3+28];
	setp.eq.s32 	%p2, %r2, 0;
	@%p2 bra 	$L__BB7_15;
	mov.b32 	%r159, 0;
	mov.u32 	%r132, %r159;
$L__BB7_3:
	mul.wide.u32 	%rd27, %r132, 4;
	add.s64 	%rd28, %rd3, %rd27;
	ld.global.u32 	%r6, [%rd28];
	setp.eq.s32 	%p3, %r159, 0;
	mov.b32 	%r134, 0;
	@%p3 bra 	$L__BB7_7;
	mov.b32 	%r133, 0;
$L__BB7_5:
	mul.wide.u32 	%rd29, %r133, 4;
	add.s64 	%rd30, %rd2, %rd29;
	ld.local.u32 	%r83, [%rd30];
	setp.gt.u32 	%p4, %r83, %r6;
	mov.u32 	%r134, %r133;
	@%p4 bra 	$L__BB7_7;
	add.s32 	%r133, %r133, 1;
	setp.ne.s32 	%p5, %r133, %r159;
	mov.b32 	%r134, 0;
	@%p5 bra 	$L__BB7_5;
$L__BB7_7:
	add.s32 	%r10, %r159, -1;
	setp.lt.s32 	%p6, %r10, %r134;
	@%p6 bra 	$L__BB7_14;
	sub.s32 	%r85, %r159, %r134;
	and.b32  	%r11, %r85, 3;
	setp.eq.s32 	%p7, %r11, 0;
	mov.u32 	%r135, %r10;
	mov.u32 	%r136, %r159;
	@%p7 bra 	$L__BB7_12;
	mul.wide.s32 	%rd31, %r10, 4;
	add.s64 	%rd6, %rd2, %rd31;
	ld.local.u32 	%r86, [%rd6];
	st.local.u32 	[%rd6+4], %r86;
	add.s32 	%r12, %r159, -2;
	setp.eq.s32 	%p8, %r11, 1;
	mov.u32 	%r135, %r12;
	mov.u32 	%r136, %r10;
	@%p8 bra 	$L__BB7_12;
	ld.local.u32 	%r87, [%rd6+-4];
	st.local.u32 	[%rd6], %r87;
	add.s32 	%r13, %r159, -3;
	setp.eq.s32 	%p9, %r11, 2;
	mov.u32 	%r135, %r13;
	mov.u32 	%r136, %r12;
	@%p9 bra 	$L__BB7_12;
	ld.local.u32 	%r88, [%rd6+-8];
	st.local.u32 	[%rd6+-4], %r88;
	add.s32 	%r135, %r159, -4;
	mov.u32 	%r136, %r13;
$L__BB7_12:
	sub.s32 	%r89, %r134, %r159;
	setp.gt.u32 	%p10, %r89, -4;
	@%p10 bra 	$L__BB7_14;
$L__BB7_13:
	mul.wide.s32 	%rd32, %r135, 4;
	add.s64 	%rd33, %rd2, %rd32;
	ld.local.u32 	%r90, [%rd33];
	mul.wide.s32 	%rd34, %r136, 4;
	add.s64 	%rd35, %rd2, %rd34;
	st.local.u32 	[%rd35], %r90;
	ld.local.u32 	%r91, [%rd33+-4];
	st.local.u32 	[%rd33], %r91;
	ld.local.u32 	%r92, [%rd33+-8];
	st.local.u32 	[%rd33+-4], %r92;
	add.s32 	%r136, %r135, -3;
	ld.local.u32 	%r93, [%rd33+-12];
	st.local.u32 	[%rd33+-8], %r93;
	add.s32 	%r135, %r135, -4;
	setp.ge.s32 	%p11, %r135, %r134;
	@%p11 bra 	$L__BB7_13;
$L__BB7_14:
	mul.wide.u32 	%rd36, %r134, 4;
	add.s64 	%rd37, %rd2, %rd36;
	st.local.u32 	[%rd37], %r6;
	ld.local.u32 	%r94, [%rd2+32];
	add.s32 	%r159, %r94, 1;
	st.local.u32 	[%rd2+32], %r159;
	add.s32 	%r132, %r132, 1;
	setp.eq.s32 	%p12, %r132, %r2;
	@%p12 bra 	$L__BB7_15;
	bra.uni 	$L__BB7_3;
$L__BB7_15:
	setp.eq.s32 	%p13, %r159, 0;
	@%p13 bra 	$L__BB7_67;
	cvta.to.global.u64 	%rd4, %rd19;
	cvta.to.global.u64 	%rd5, %rd21;
	mov.b32 	%r140, 0;
	add.u64 	%rd40, %SP, 0;
	mov.u64 	%rd42, $str$4;
	mov.u64 	%rd44, $str$5;
	mov.u64 	%rd46, $str$6;
$L__BB7_17:
	mul.wide.u32 	%rd38, %r140, 4;
	add.s64 	%rd39, %rd2, %rd38;
	ld.local.u32 	%r25, [%rd39];
	ld.global.u32 	%r26, [%rd1+89288];
	setp.lt.s32 	%p14, %r25, %r26;
	setp.gt.s32 	%p15, %r25, -1;
	and.pred  	%p16, %p15, %p14;
	@%p16 bra 	$L__BB7_19;
	cvta.to.local.u64 	%rd41, %rd40;
	st.local.v2.u32 	[%rd41], {%r25, %r26};
	cvta.global.u64 	%rd43, %rd42;
	{ // callseq 49, 0
	.param .b64 param0;
	st.param.b64 	[param0], %rd43;
	.param .b64 param1;
	st.param.b64 	[param1], %rd40;
	.param .b32 retval0;
	call.uni (retval0), 
	vprintf, 
	(
	param0, 
	param1
	);
	ld.param.b32 	%r96, [retval0];
	} // callseq 49
	cvta.global.u64 	%rd45, %rd44;
	cvta.global.u64 	%rd47, %rd46;
	mov.u64 	%rd48, __unnamed_1;
	cvta.global.u64 	%rd49, %rd48;
	{ // callseq 50, 0
	.param .b64 param0;
	st.param.b64 	[param0], %rd45;
	.param .b64 param1;
	st.param.b64 	[param1], %rd47;
	.param .b32 param2;
	st.param.b32 	[param2], 163;
	.param .b64 param3;
	st.param.b64 	[param3], %rd49;
	.param .b64 param4;
	st.param.b64 	[param4], 1;
	call.uni 
	__assertfail, 
	(
	param0, 
	param1, 
	param2, 
	param3, 
	param4
	);
	} // callseq 50
$L__BB7_19:
	mul.wide.s32 	%rd50, %r25, 16;
	add.s64 	%rd51, %rd1, %rd50;
	add.s64 	%rd7, %rd51, 8;
	ld.global.u32 	%r144, [%rd51+8];
$L__BB7_20:
	setp.gt.s32 	%p17, %r25, -1;
	ld.global.u32 	%r98, [%rd1+89288];
	setp.lt.s32 	%p18, %r25, %r98;
	and.pred  	%p19, %p17, %p18;
	@%p19 bra 	$L__BB7_22;
	mov.u64 	%rd52, $str$7;
	cvta.global.u64 	%rd53, %rd52;
	mov.u64 	%rd54, $str$6;
	cvta.global.u64 	%rd55, %rd54;
	mov.u64 	%rd56, __unnamed_2;
	cvta.global.u64 	%rd57, %rd56;
	{ // callseq 51, 0
	.param .b64 param0;
	st.param.b64 	[param0], %rd53;
	.param .b64 param1;
	st.param.b64 	[param1], %rd55;
	.param .b32 param2;
	st.param.b32 	[param2], 171;
	.param .b64 param3;
	st.param.b64 	[param3], %rd57;
	.param .b64 param4;
	st.param.b64 	[param4], 1;
	call.uni 
	__assertfail, 
	(
	param0, 
	param1, 
	param2, 
	param3, 
	param4
	);
	} // callseq 51
$L__BB7_22:
	ld.global.u32 	%r99, [%rd7+4];
	setp.gt.s32 	%p20, %r144, %r99;
	@%p20 bra 	$L__BB7_66;
	mul.wide.s32 	%rd58, %r144, 4;
	add.s64 	%rd59, %rd1, %rd58;
	ld.global.u32 	%r32, [%rd59+52992];
	ld.local.u32 	%r100, [%rd2];
	setp.gt.s32 	%p21, %r100, %r32;
	@%p21 bra 	$L__BB7_65;
	setp.eq.s32 	%p22, %r159, 0;
	@%p22 bra 	$L__BB7_28;
	max.u32 	%r101, %r159, 1;
	neg.s32 	%r145, %r101;
	mov.u64 	%rd123, %rd2;
	bra.uni 	$L__BB7_27;
$L__BB7_26:
	add.s32 	%r145, %r145, 1;
	setp.eq.s32 	%p24, %r145, 0;
	add.s64 	%rd123, %rd123, 4;
	@%p24 bra 	$L__BB7_28;
$L__BB7_27:
	ld.local.u32 	%r102, [%rd123];
	setp.eq.s32 	%p23, %r102, %r32;
	@%p23 bra 	$L__BB7_65;
	bra.uni 	$L__BB7_26;
$L__BB7_28:
	add.s32 	%r103, %r159, 1;
	st.local.u32 	[%rd2+32], %r103;
	mul.wide.u32 	%rd60, %r159, 4;
	add.s64 	%rd61, %rd2, %rd60;
	st.local.u32 	[%rd61], %r32;
	ld.local.u32 	%r36, [%rd2+32];
	setp.eq.s32 	%p25, %r36, 0;
	@%p25 bra 	$L__BB7_44;
	mov.b32 	%r146, 0;
$L__BB7_30:
	mul.wide.u32 	%rd62, %r146, 4;
	add.s64 	%rd63, %rd2, %rd62;
	ld.local.u32 	%r38, [%rd63];
	mul.wide.s32 	%rd64, %r38, 16;
	add.s64 	%rd65, %rd1, %rd64;
	add.s64 	%rd10, %rd65, 8;
	mov.b32 	%r147, 0;
$L__BB7_31:
	mul.wide.u32 	%rd66, %r147, 4;
	add.s64 	%rd67, %rd2, %rd66;
	ld.local.u32 	%r40, [%rd67];
	setp.eq.s32 	%p26, %r38, %r40;
	@%p26 bra 	$L__BB7_42;
	mov.b32 	%r148, 0;
	bra.uni 	$L__BB7_34;
$L__BB7_33:
	add.s32 	%r148, %r148, 1;
	setp.eq.s32 	%p28, %r148, %r36;
	@%p28 bra 	$L__BB7_42;
$L__BB7_34:
	mul.wide.u32 	%rd68, %r148, 4;
	add.s64 	%rd69, %rd2, %rd68;
	ld.local.u32 	%r107, [%rd69];
	setp.ne.s32 	%p27, %r107, %r40;
	@%p27 bra 	$L__BB7_33;
	setp.gt.s32 	%p29, %r38, -1;
	ld.global.u32 	%r43, [%rd1+89288];
	setp.lt.s32 	%p30, %r38, %r43;
	and.pred  	%p31, %p29, %p30;
	@%p31 bra 	$L__BB7_37;
	add.u64 	%rd70, %SP, 0;
	add.u64 	%rd71, %SPL, 0;
	st.local.v2.u32 	[%rd71], {%r38, %r43};
	mov.u64 	%rd72, $str$4;
	cvta.global.u64 	%rd73, %rd72;
	{ // callseq 52, 0
	.param .b64 param0;
	st.param.b64 	[param0], %rd73;
	.param .b64 param1;
	st.param.b64 	[param1], %rd70;
	.param .b32 retval0;
	call.uni (retval0), 
	vprintf, 
	(
	param0, 
	param1
	);
	ld.param.b32 	%r108, [retval0];
	} // callseq 52
	mov.u64 	%rd74, $str$5;
	cvta.global.u64 	%rd75, %rd74;
	mov.u64 	%rd76, $str$6;
	cvta.global.u64 	%rd77, %rd76;
	mov.u64 	%rd78, __unnamed_1;
	cvta.global.u64 	%rd79, %rd78;
	{ // callseq 53, 0
	.param .b64 param0;
	st.param.b64 	[param0], %rd75;
	.param .b64 param1;
	st.param.b64 	[param1], %rd77;
	.param .b32 param2;
	st.param.b32 	[param2], 163;
	.param .b64 param3;
	st.param.b64 	[param3], %rd79;
	.param .b64 param4;
	st.param.b64 	[param4], 1;
	call.uni 
	__assertfail, 
	(
	param0, 
	param1, 
	param2, 
	param3, 
	param4
	);
	} // callseq 53
$L__BB7_37:
	ld.global.u32 	%r149, [%rd10];
$L__BB7_38:
	ld.global.u32 	%r110, [%rd1+89288];
	setp.lt.s32 	%p33, %r38, %r110;
	and.pred  	%p34, %p29, %p33;
	@%p34 bra 	$L__BB7_40;
	mov.u64 	%rd80, $str$7;
	cvta.global.u64 	%rd81, %rd80;
	mov.u64 	%rd82, $str$6;
	cvta.global.u64 	%rd83, %rd82;
	mov.u64 	%rd84, __unnamed_2;
	cvta.global.u64 	%rd85, %rd84;
	{ // callseq 54, 0
	.param .b64 param0;
	st.param.b64 	[param0], %rd81;
	.param .b64 param1;
	st.param.b64 	[param1], %rd83;
	.param .b32 param2;
	st.param.b32 	[param2], 171;
	.param .b64 param3;
	st.param.b64 	[param3], %rd85;
	.param .b64 param4;
	st.param.b64 	[param4], 1;
	call.uni 
	__assertfail, 
	(
	param0, 
	param1, 
	param2, 
	param3, 
	param4
	);
	} // callseq 54
$L__BB7_40:
	ld.global.u32 	%r111, [%rd10+4];
	setp.gt.s32 	%p35, %r149, %r111;
	@%p35 bra 	$L__BB7_62;
	mul.wide.s32 	%rd86, %r149, 4;
	add.s64 	%rd87, %rd1, %rd86;
	ld.global.u32 	%r112, [%rd87+52992];
	setp.ne.s32 	%p36, %r112, %r40;
	add.s32 	%r149, %r149, 1;
	@%p36 bra 	$L__BB7_38;
$L__BB7_42:
	add.s32 	%r147, %r147, 1;
	setp.ne.s32 	%p37, %r147, %r36;
	@%p37 bra 	$L__BB7_31;
	add.s32 	%r146, %r146, 1;
	setp.ne.s32 	%p38, %r146, %r36;
	@%p38 bra 	$L__BB7_30;
$L__BB7_44:
	ld.param.u64 	%rd122, [_Z38run_single_step_vectorvertex_embeddingILm7EEvPviP3CSRS0_PiS0_S3_S3_S3__param_6];
	ld.param.u64 	%rd121, [_Z38run_single_step_vectorvertex_embeddingILm7EEvPviP3CSRS0_PiS0_S3_S3_S3__param_4];
	cvta.to.global.u64 	%rd89, %rd121;
	atom.global.add.u32 	%r113, [%rd89], 1;
	cvta.to.global.u64 	%rd90, %rd122;
	atom.global.add.u32 	%r49, [%rd90], 1;
	mul.wide.s32 	%rd91, %r113, 36;
	add.s64 	%rd11, %rd4, %rd91;
	mov.b64 	%rd124, 0;
$L__BB7_45:
	add.s64 	%rd92, %rd2, %rd124;
	ld.local.u8 	%rs1, [%rd92];
	add.s64 	%rd93, %rd11, %rd124;
	st.global.u8 	[%rd93], %rs1;
	add.s64 	%rd13, %rd124, 1;
	setp.lt.u64 	%p39, %rd124, 35;
	mov.u64 	%rd124, %rd13;
	@%p39 bra 	$L__BB7_45;
	mul.wide.s32 	%rd95, %r49, 36;
	add.s64 	%rd14, %rd5, %rd95;
	mov.b64 	%rd125, 0;
$L__BB7_47:
	add.s64 	%rd96, %rd2, %rd125;
	ld.local.u8 	%rs2, [%rd96];
	add.s64 	%rd97, %rd14, %rd125;
	st.global.u8 	[%rd97], %rs2;
	add.s64 	%rd16, %rd125, 1;
	setp.lt.u64 	%p40, %rd125, 35;
	mov.u64 	%rd125, %rd16;
	@%p40 bra 	$L__BB7_47;
	ld.global.u32 	%r150, [%rd14+32];
	add.s32 	%r114, %r150, -1;
	mul.wide.u32 	%rd98, %r114, 4;
	add.s64 	%rd99, %rd14, %rd98;
	ld.global.u32 	%r51, [%rd99];
	setp.ne.s32 	%p41, %r150, 0;
	@%p41 bra 	$L__BB7_50;
	mov.u64 	%rd100, $str$11;
	cvta.global.u64 	%rd101, %rd100;
	mov.u64 	%rd102, $str$6;
	cvta.global.u64 	%rd103, %rd102;
	mov.u64 	%rd104, __unnamed_9;
	cvta.global.u64 	%rd105, %rd104;
	{ // callseq 55, 0
	.param .b64 param0;
	st.param.b64 	[param0], %rd101;
	.param .b64 param1;
	st.param.b64 	[param1], %rd103;
	.param .b32 param2;
	st.param.b32 	[param2], 485;
	.param .b64 param3;
	st.param.b64 	[param3], %rd105;
	.param .b64 param4;
	st.param.b64 	[param4], 1;
	call.uni 
	__assertfail, 
	(
	param0, 
	param1, 
	param2, 
	param3, 
	param4
	);
	} // callseq 55
	ld.global.u32 	%r150, [%rd14+32];
$L__BB7_50:
	add.s32 	%r54, %r150, -1;
	st.global.u32 	[%rd14+32], %r54;
	setp.eq.s32 	%p42, %r54, 0;
	mov.b32 	%r152, 0;
	@%p42 bra 	$L__BB7_54;
	mov.b32 	%r151, 0;
$L__BB7_52:
	mul.wide.u32 	%rd106, %r151, 4;
	add.s64 	%rd107, %rd14, %rd106;
	ld.global.u32 	%r117, [%rd107];
	setp.gt.u32 	%p43, %r117, %r51;
	mov.u32 	%r152, %r151;
	@%p43 bra 	$L__BB7_54;
	add.s32 	%r151, %r151, 1;
	setp.lt.u32 	%p44, %r151, %r54;
	mov.b32 	%r152, 0;
	@%p44 bra 	$L__BB7_52;
$L__BB7_54:
	add.s32 	%r58, %r150, -2;
	setp.lt.s32 	%p45, %r58, %r152;
	@%p45 bra 	$L__BB7_61;
	sub.s32 	%r119, %r54, %r152;
	and.b32  	%r59, %r119, 3;
	setp.eq.s32 	%p46, %r59, 0;
	mov.u32 	%r153, %r58;
	mov.u32 	%r154, %r54;
	@%p46 bra 	$L__BB7_59;
	mul.wide.s32 	%rd108, %r58, 4;
	add.s64 	%rd17, %rd14, %rd108;
	ld.global.u32 	%r120, [%rd17];
	st.global.u32 	[%rd17+4], %r120;
	add.s32 	%r60, %r150, -3;
	setp.eq.s32 	%p47, %r59, 1;
	mov.u32 	%r153, %r60;
	mov.u32 	%r154, %r58;
	@%p47 bra 	$L__BB7_59;
	ld.global.u32 	%r121, [%rd17+-4];
	st.global.u32 	[%rd17], %r121;
	add.s32 	%r61, %r150, -4;
	setp.eq.s32 	%p48, %r59, 2;
	mov.u32 	%r153, %r61;
	mov.u32 	%r154, %r60;
	@%p48 bra 	$L__BB7_59;
	ld.global.u32 	%r122, [%rd17+-8];
	st.global.u32 	[%rd17+-4], %r122;
	add.s32 	%r153, %r150, -5;
	mov.u32 	%r154, %r61;
$L__BB7_59:
	sub.s32 	%r123, %r152, %r54;
	setp.gt.u32 	%p49, %r123, -4;
	@%p49 bra 	$L__BB7_61;
$L__BB7_60:
	mul.wide.s32 	%rd109, %r153, 4;
	add.s64 	%rd110, %rd14, %rd109;
	ld.global.u32 	%r124, [%rd110];
	mul.wide.s32 	%rd111, %r154, 4;
	add.s64 	%rd112, %rd14, %rd111;
	st.global.u32 	[%rd112], %r124;
	ld.global.u32 	%r125, [%rd110+-4];
	st.global.u32 	[%rd110], %r125;
	ld.global.u32 	%r126, [%rd110+-8];
	st.global.u32 	[%rd110+-4], %r126;
	add.s32 	%r154, %r153, -3;
	ld.global.u32 	%r127, [%rd110+-12];
	st.global.u32 	[%rd110+-8], %r127;
	add.s32 	%r153, %r153, -4;
	setp.ge.s32 	%p50, %r153, %r152;
	@%p50 bra 	$L__BB7_60;
$L__BB7_61:
	mul.wide.u32 	%rd113, %r152, 4;
	add.s64 	%rd114, %rd14, %rd113;
	st.global.u32 	[%rd114], %r51;
	ld.global.u32 	%r128, [%rd14+32];
	add.s32 	%r129, %r128, 1;
	st.global.u32 	[%rd14+32], %r129;
$L__BB7_62:
	setp.ne.s32 	%p51, %r36, 0;
	@%p51 bra 	$L__BB7_64;
	mov.u64 	%rd115, $str$11;
	cvta.global.u64 	%rd116, %rd115;
	mov.u64 	%rd117, $str$6;
	cvta.global.u64 	%rd118, %rd117;
	mov.u64 	%rd119, __unnamed_9;
	cvta.global.u64 	%rd120, %rd119;
	{ // callseq 56, 0
	.param .b64 param0;
	st.param.b64 	[param0], %rd116;
	.param .b64 param1;
	st.param.b64 	[param1], %rd118;
	.param .b32 param2;
	st.param.b32 	[param2], 485;
	.param .b64 param3;
	st.param.b64 	[param3], %rd120;
	.param .b64 param4;
	st.param.b64 	[param4], 1;
	call.uni 
	__assertfail, 
	(
	param0, 
	param1, 
	param2, 
	param3, 
	param4
	);
	} // callseq 56
$L__BB7_64:
	add.s32 	%r159, %r36, -1;
	st.local.u32 	[%rd2+32], %r159;
$L__BB7_65:
	add.s32 	%r144, %r144, 1;
	bra.uni 	$L__BB7_20;
$L__BB7_66:
	add.s32 	%r140, %r140, 1;
	setp.gt.u32 	%p52, %r159, %r140;
	@%p52 bra 	$L__BB7_17;
$L__BB7_67:
	ret;

}
	// .globl	_Z38run_single_step_vectorvertex_embeddingILm8EEvPviP3CSRS0_PiS0_S3_S3_S3_
.visible .entry _Z38run_single_step_vectorvertex_embeddingILm8EEvPviP3CSRS0_PiS0_S3_S3_S3_(
	.param .u64 .ptr .align 1 _Z38run_single_step_vectorvertex_embeddingILm8EEvPviP3CSRS0_PiS0_S3_S3_S3__param_0,
	.param .u32 _Z38run_single_step_vectorvertex_embeddingILm8EEvPviP3CSRS0_PiS0_S3_S3_S3__param_1,
	.param .u64 .ptr .align 1 _Z38run_single_step_vectorvertex_embeddingILm8EEvPviP3CSRS0_PiS0_S3_S3_S3__param_2,
	.param .u64 .ptr .align 1 _Z38run_single_step_vectorvertex_embeddingILm8EEvPviP3CSRS0_PiS0_S3_S3_S3__param_3,
	.param .u64 .ptr .align 1 _Z38run_single_step_vectorvertex_embeddingILm8EEvPviP3CSRS0_PiS0_S3_S3_S3__param_4,
	.param .u64 .ptr .align 1 _Z38run_single_step_vectorvertex_embeddingILm8EEvPviP3CSRS0_PiS0_S3_S3_S3__param_5,
	.param .u64 .ptr .align 1 _Z38run_single_step_vectorvertex_embeddingILm8EEvPviP3CSRS0_PiS0_S3_S3_S3__param_6,
	.param .u64 .ptr .align 1 _Z38run_single_step_vectorvertex_embeddingILm8EEvPviP3CSRS0_PiS0_S3_S3_S3__param_7,
	.param .u64 .ptr .align 1 _Z38run_single_step_vectorvertex_embeddingILm8EEvPviP3CSRS0_PiS0_S3_S3_S3__param_8
)
{
	.local .align 8 .b8 	__local_depot8[48];
	.reg .b64 	%SP;
	.reg .b64 	%SPL;
	.reg .pred 	%p<53>;
	.reg .b16 	%rs<3>;
	.reg .b32 	%r<160>;
	.reg .b64 	%rd<126>;

	mov.u64 	%SPL, __local_depot8;
	cvta.local.u64 	%SP, %SPL;
	ld.param.u64 	%rd18, [_Z38run_single_step_vectorvertex_embeddingILm8EEvPviP3CSRS0_PiS0_S3_S3_S3__param_0];
	ld.param.u32 	%r75, [_Z38run_single_step_vectorvertex_embeddingILm8EEvPviP3CSRS0_PiS0_S3_S3_S3__param_1];
	ld.param.u64 	%rd23, [_Z38run_single_step_vectorvertex_embeddingILm8EEvPviP3CSRS0_PiS0_S3_S3_S3__param_2];
	ld.param.u64 	%rd19, [_Z38run_single_step_vectorvertex_embeddingILm8EEvPviP3CSRS0_PiS0_S3_S3_S3__param_3];
	ld.param.u64 	%rd21, [_Z38run_single_step_vectorvertex_embeddingILm8EEvPviP3CSRS0_PiS0_S3_S3_S3__param_5];
	cvta.to.global.u64 	%rd1, %rd23;
	add.u64 	%rd2, %SPL, 8;
	mov.u32 	%r76, %ctaid.x;
	mov.u32 	%r77, %ntid.x;
	mov.u32 	%r78, %tid.x;
	mad.lo.s32 	%r1, %r76, %r77, %r78;
	setp.ge.s32 	%p1, %r1, %r75;
	@%p1 bra 	$L__BB8_67;
	cvta.to.global.u64 	%rd25, %rd18;
	mov.b32 	%r159, 0;
	st.local.u32 	[%rd2+36], %r159;
	mul.wide.s32 	%rd26, %r1, 36;
	add.s64 	%rd3, %rd25, %rd26;
	ld.global.u32 	%r2, [%rd3+32];
	setp.eq.s32 	%p2, %r2, 0;
	@%p2 bra 	$L__BB8_15;
	mov.b32 	%r159, 0;
	mov.u32 	%r132, %r159;
$L__BB8_3:
	mul.wide.u32 	%rd27, %r132, 4;
	add.s64 	%rd28, %rd3, %rd27;
	ld.global.u32 	%r6, [%rd28];
	setp.eq.s32 	%p3, %r159, 0;
	mov.b32 	%r134, 0;
	@%p3 bra 	$L__BB8_7;
	mov.b32 	%r133, 0;
$L__BB8_5:
	mul.wide.u32 	%rd29, %r133, 4;
	add.s64 	%rd30, %rd2, %rd29;
	ld.local.u32 	%r83, [%rd30];
	setp.gt.u32 	%p4, %r83, %r6;
	mov.u32 	%r134, %r133;
	@%p4 bra 	$L__BB8_7;
	add.s32 	%r133, %r133, 1;
	setp.ne.s32 	%p5, %r133, %r159;
	mov.b32 	%r134, 0;
	@%p5 bra 	$L__BB8_5;
$L__BB8_7:
	add.s32 	%r10, %r159, -1;
	setp.lt.s32 	%p6, %r10, %r134;
	@%p6 bra 	$L__BB8_14;
	sub.s32 	%r85, %r159, %r134;
	and.b32  	%r11, %r85, 3;
	setp.eq.s32 	%p7, %r11, 0;
	mov.u32 	%r135, %r10;
	mov.u32 	%r136, %r159;
	@%p7 bra 	$L__BB8_12;
	mul.wide.s32 	%rd31, %r10, 4;
	add.s64 	%rd6, %rd2, %rd31;
	ld.local.u32 	%r86, [%rd6];
	st.local.u32 	[%rd6+4], %r86;
	add.s32 	%r12, %r159, -2;
	setp.eq.s32 	%p8, %r11, 1;
	mov.u32 	%r135, %r12;
	mov.u32 	%r136, %r10;
	@%p8 bra 	$L__BB8_12;
	ld.local.u32 	%r87, [%rd6+-4];
	st.local.u32 	[%rd6], %r87;
	add.s32 	%r13, %r159, -3;
	setp.eq.s32 	%p9, %r11, 2;
	mov.u32 	%r135, %r13;
	mov.u32 	%r136, %r12;
	@%p9 bra 	$L__BB8_12;
	ld.local.u32 	%r88, [%rd6+-8];
	st.local.u32 	[%rd6+-4], %r88;
	add.s32 	%r135, %r159, -4;
	mov.u32 	%r136, %r13;
$L__BB8_12:
	sub.s32 	%r89, %r134, %r159;
	setp.gt.u32 	%p10, %r89, -4;
	@%p10 bra 	$L__BB8_14;
$L__BB8_13:
	mul.wide.s32 	%rd32, %r135, 4;
	add.s64 	%rd33, %rd2, %rd32;
	ld.local.u32 	%r90, [%rd33];
	mul.wide.s32 	%rd34, %r136, 4;
	add.s64 	%rd35, %rd2, %rd34;
	st.local.u32 	[%rd35], %r90;
	ld.local.u32 	%r91, [%rd33+-4];
	st.local.u32 	[%rd33], %r91;
	ld.local.u32 	%r92, [%rd33+-8];
	st.local.u32 	[%rd33+-4], %r92;
	add.s32 	%r136, %r135, -3;
	ld.local.u32 	%r93, [%rd33+-12];
	st.local.u32 	[%rd33+-8], %r93;
	add.s32 	%r135, %r135, -4;
	setp.ge.s32 	%p11, %r135, %r134;
	@%p11 bra 	$L__BB8_13;
$L__BB8_14:
	mul.wide.u32 	%rd36, %r134, 4;
	add.s64 	%rd37, %rd2, %rd36;
	st.local.u32 	[%rd37], %r6;
	ld.local.u32 	%r94, [%rd2+36];
	add.s32 	%r159, %r94, 1;
	st.local.u32 	[%rd2+36], %r159;
	add.s32 	%r132, %r132, 1;
	setp.eq.s32 	%p12, %r132, %r2;
	@%p12 bra 	$L__BB8_15;
	bra.uni 	$L__BB8_3;
$L__BB8_15:
	setp.eq.s32 	%p13, %r159, 0;
	@%p13 bra 	$L__BB8_67;
	cvta.to.global.u64 	%rd4, %rd19;
	cvta.to.global.u64 	%rd5, %rd21;
	mov.b32 	%r140, 0;
	add.u64 	%rd40, %SP, 0;
	mov.u64 	%rd42, $str$4;
	mov.u64 	%rd44, $str$5;
	mov.u64 	%rd46, $str$6;
$L__BB8_17:
	mul.wide.u32 	%rd38, %r140, 4;
	add.s64 	%rd39, %rd2, %rd38;
	ld.local.u32 	%r25, [%rd39];
	ld.global.u32 	%r26, [%rd1+89288];
	setp.lt.s32 	%p14, %r25, %r26;
	setp.gt.s32 	%p15, %r25, -1;
	and.pred  	%p16, %p15, %p14;
	@%p16 bra 	$L__BB8_19;
	cvta.to.local.u64 	%rd41, %rd40;
	st.local.v2.u32 	[%rd41], {%r25, %r26};
	cvta.global.u64 	%rd43, %rd42;
	{ // callseq 57, 0
	.param .b64 param0;
	st.param.b64 	[param0], %rd43;
	.param .b64 param1;
	st.param.b64 	[param1], %rd40;
	.param .b32 retval0;
	call.uni (retval0), 
	vprintf, 
	(
	param0, 
	param1
	);
	ld.param.b32 	%r96, [retval0];
	} // callseq 57
	cvta.global.u64 	%rd45, %rd44;
	cvta.global.u64 	%rd47, %rd46;
	mov.u64 	%rd48, __unnamed_1;
	cvta.global.u64 	%rd49, %rd48;
	{ // callseq 58, 0
	.param .b64 param0;
	st.param.b64 	[param0], %rd45;
	.param .b64 param1;
	st.param.b64 	[param1], %rd47;
	.param .b32 param2;
	st.param.b32 	[param2], 163;
	.param .b64 param3;
	st.param.b64 	[param3], %rd49;
	.param .b64 param4;
	st.param.b64 	[param4], 1;
	call.uni 
	__assertfail, 
	(
	param0, 
	param1, 
	param2, 
	param3, 
	param4
	);
	} // callseq 58
$L__BB8_19:
	mul.wide.s32 	%rd50, %r25, 16;
	add.s64 	%rd51, %rd1, %rd50;
	add.s64 	%rd7, %rd51, 8;
	ld.global.u32 	%r144, [%rd51+8];
$L__BB8_20:
	setp.gt.s32 	%p17, %r25, -1;
	ld.global.u32 	%r98, [%rd1+89288];
	setp.lt.s32 	%p18, %r25, %r98;
	and.pred  	%p19, %p17, %p18;
	@%p19 bra 	$L__BB8_22;
	mov.u64 	%rd52, $str$7;
	cvta.global.u64 	%rd53, %rd52;
	mov.u64 	%rd54, $str$6;
	cvta.global.u64 	%rd55, %rd54;
	mov.u64 	%rd56, __unnamed_2;
	cvta.global.u64 	%rd57, %rd56;
	{ // callseq 59, 0
	.param .b64 param0;
	st.param.b64 	[param0], %rd53;
	.param .b64 param1;
	st.param.b64 	[param1], %rd55;
	.param .b32 param2;
	st.param.b32 	[param2], 171;
	.param .b64 param3;
	st.param.b64 	[param3], %rd57;
	.param .b64 param4;
	st.param.b64 	[param4], 1;
	call.uni 
	__assertfail, 
	(
	param0, 
	param1, 
	param2, 
	param3, 
	param4
	);
	} // callseq 59
$L__BB8_22:
	ld.global.u32 	%r99, [%rd7+4];
	setp.gt.s32 	%p20, %r144, %r99;
	@%p20 bra 	$L__BB8_66;
	mul.wide.s32 	%rd58, %r144, 4;
	add.s64 	%rd59, %rd1, %rd58;
	ld.global.u32 	%r32, [%rd59+52992];
	ld.local.u32 	%r100, [%rd2];
	setp.gt.s32 	%p21, %r100, %r32;
	@%p21 bra 	$L__BB8_65;
	setp.eq.s32 	%p22, %r159, 0;
	@%p22 bra 	$L__BB8_28;
	max.u32 	%r101, %r159, 1;
	neg.s32 	%r145, %r101;
	mov.u64 	%rd123, %rd2;
	bra.uni 	$L__BB8_27;
$L__BB8_26:
	add.s32 	%r145, %r145, 1;
	setp.eq.s32 	%p24, %r145, 0;
	add.s64 	%rd123, %rd123, 4;
	@%p24 bra 	$L__BB8_28;
$L__BB8_27:
	ld.local.u32 	%r102, [%rd123];
	setp.eq.s32 	%p23, %r102, %r32;
	@%p23 bra 	$L__BB8_65;
	bra.uni 	$L__BB8_26;
$L__BB8_28:
	add.s32 	%r103, %r159, 1;
	st.local.u32 	[%rd2+36], %r103;
	mul.wide.u32 	%rd60, %r159, 4;
	add.s64 	%rd61, %rd2, %rd60;
	st.local.u32 	[%rd61], %r32;
	ld.local.u32 	%r36, [%rd2+36];
	setp.eq.s32 	%p25, %r36, 0;
	@%p25 bra 	$L__BB8_44;
	mov.b32 	%r146, 0;
$L__BB8_30:
	mul.wide.u32 	%rd62, %r146, 4;
	add.s64 	%rd63, %rd2, %rd62;
	ld.local.u32 	%r38, [%rd63];
	mul.wide.s32 	%rd64, %r38, 16;
	add.s64 	%rd65, %rd1, %rd64;
	add.s64 	%rd10, %rd65, 8;
	mov.b32 	%r147, 0;
$L__BB8_31:
	mul.wide.u32 	%rd66, %r147, 4;
	add.s64 	%rd67, %rd2, %rd66;
	ld.local.u32 	%r40, [%rd67];
	setp.eq.s32 	%p26, %r38, %r40;
	@%p26 bra 	$L__BB8_42;
	mov.b32 	%r148, 0;
	bra.uni 	$L__BB8_34;
$L__BB8_33:
	add.s32 	%r148, %r148, 1;
	setp.eq.s32 	%p28, %r148, %r36;
	@%p28 bra 	$L__BB8_42;
$L__BB8_34:
	mul.wide.u32 	%rd68, %r148, 4;
	add.s64 	%rd69, %rd2, %rd68;
	ld.local.u32 	%r107, [%rd69];
	setp.ne.s32 	%p27, %r107, %r40;
	@%p27 bra 	$L__BB8_33;
	setp.gt.s32 	%p29, %r38, -1;
	ld.global.u32 	%r43, [%rd1+89288];
	setp.lt.s32 	%p30, %r38, %r43;
	and.pred  	%p31, %p29, %p30;
	@%p31 bra 	$L__BB8_37;
	add.u64 	%rd70, %SP, 0;
	add.u64 	%rd71, %SPL, 0;
	st.local.v2.u32 	[%rd71], {%r38, %r43};
	mov.u64 	%rd72, $str$4;
	cvta.global.u64 	%rd73, %rd72;
	{ // callseq 60, 0
	.param .b64 param0;
	st.param.b64 	[param0], %rd73;
	.param .b64 param1;
	st.param.b64 	[param1], %rd70;
	.param .b32 retval0;
	call.uni (retval0), 
	vprintf, 
	(
	param0, 
	param1
	);
	ld.param.b32 	%r108, [retval0];
	} // callseq 60
	mov.u64 	%rd74, $str$5;
	cvta.global.u64 	%rd75, %rd74;
	mov.u64 	%rd76, $str$6;
	cvta.global.u64 	%rd77, %rd76;
	mov.u64 	%rd78, __unnamed_1;
	cvta.global.u64 	%rd79, %rd78;
	{ // callseq 61, 0
	.param .b64 param0;
	st.param.b64 	[param0], %rd75;
	.param .b64 param1;
	st.param.b64 	[param1], %rd77;
	.param .b32 param2;
	st.param.b32 	[param2], 163;
	.param .b64 param3;
	st.param.b64 	[param3], %rd79;
	.param .b64 param4;
	st.param.b64 	[param4], 1;
	call.uni 
	__assertfail, 
	(
	param0, 
	param1, 
	param2, 
	param3, 
	param4
	);
	} // callseq 61
$L__BB8_37:
	ld.global.u32 	%r149, [%rd10];
$L__BB8_38:
	ld.global.u32 	%r110, [%rd1+89288];
	setp.lt.s32 	%p33, %r38, %r110;
	and.pred  	%p34, %p29, %p33;
	@%p34 bra 	$L__BB8_40;
	mov.u64 	%rd80, $str$7;
	cvta.global.u64 	%rd81, %rd80;
	mov.u64 	%rd82, $str$6;
	cvta.global.u64 	%rd83, %rd82;
	mov.u64 	%rd84, __unnamed_2;
	cvta.global.u64 	%rd85, %rd84;
	{ // callseq 62, 0
	.param .b64 param0;
	st.param.b64 	[param0], %rd81;
	.param .b64 param1;
	st.param.b64 	[param1], %rd83;
	.param .b32 param2;
	st.param.b32 	[param2], 171;
	.param .b64 param3;
	st.param.b64 	[param3], %rd85;
	.param .b64 param4;
	st.param.b64 	[param4], 1;
	call.uni 
	__assertfail, 
	(
	param0, 
	param1, 
	param2, 
	param3, 
	param4
	);
	} // callseq 62
$L__BB8_40:
	ld.global.u32 	%r111, [%rd10+4];
	setp.gt.s32 	%p35, %r149, %r111;
	@%p35 bra 	$L__BB8_62;
	mul.wide.s32 	%rd86, %r149, 4;
	add.s64 	%rd87, %rd1, %rd86;
	ld.global.u32 	%r112, [%rd87+52992];
	setp.ne.s32 	%p36, %r112, %r40;
	add.s32 	%r149, %r149, 1;
	@%p36 bra 	$L__BB8_38;
$L__BB8_42:
	add.s32 	%r147, %r147, 1;
	setp.ne.s32 	%p37, %r147, %r36;
	@%p37 bra 	$L__BB8_31;
	add.s32 	%r146, %r146, 1;
	setp.ne.s32 	%p38, %r146, %r36;
	@%p38 bra 	$L__BB8_30;
$L__BB8_44:
	ld.param.u64 	%rd122, [_Z38run_single_step_vectorvertex_embeddingILm8EEvPviP3CSRS0_PiS0_S3_S3_S3__param_6];
	ld.param.u64 	%rd121, [_Z38run_single_step_vectorvertex_embeddingILm8EEvPviP3CSRS0_PiS0_S3_S3_S3__param_4];
	cvta.to.global.u64 	%rd89, %rd121;
	atom.global.add.u32 	%r113, [%rd89], 1;
	cvta.to.global.u64 	%rd90, %rd122;
	atom.global.add.u32 	%r49, [%rd90], 1;
	mul.wide.s32 	%rd91, %r113, 40;
	add.s64 	%rd11, %rd4, %rd91;
	mov.b64 	%rd124, 0;
$L__BB8_45:
	add.s64 	%rd92, %rd2, %rd124;
	ld.local.u8 	%rs1, [%rd92];
	add.s64 	%rd93, %rd11, %rd124;
	st.global.u8 	[%rd93], %rs1;
	add.s64 	%rd13, %rd124, 1;
	setp.lt.u64 	%p39, %rd124, 39;
	mov.u64 	%rd124, %rd13;
	@%p39 bra 	$L__BB8_45;
	mul.wide.s32 	%rd95, %r49, 40;
	add.s64 	%rd14, %rd5, %rd95;
	mov.b64 	%rd125, 0;
$L__BB8_47:
	add.s64 	%rd96, %rd2, %rd125;
	ld.local.u8 	%rs2, [%rd96];
	add.s64 	%rd97, %rd14, %rd125;
	st.global.u8 	[%rd97], %rs2;
	add.s64 	%rd16, %rd125, 1;
	setp.lt.u64 	%p40, %rd125, 39;
	mov.u64 	%rd125, %rd16;
	@%p40 bra 	$L__BB8_47;
	ld.global.u32 	%r150, [%rd14+36];
	add.s32 	%r114, %r150, -1;
	mul.wide.u32 	%rd98, %r114, 4;
	add.s64 	%rd99, %rd14, %rd98;
	ld.global.u32 	%r51, [%rd99];
	setp.ne.s32 	%p41, %r150, 0;
	@%p41 bra 	$L__BB8_50;
	mov.u64 	%rd100, $str$11;
	cvta.global.u64 	%rd101, %rd100;
	mov.u64 	%rd102, $str$6;
	cvta.global.u64 	%rd103, %rd102;
	mov.u64 	%rd104, __unnamed_10;
	cvta.global.u64 	%rd105, %rd104;
	{ // callseq 63, 0
	.param .b64 param0;
	st.param.b64 	[param0], %rd101;
	.param .b64 param1;
	st.param.b64 	[param1], %rd103;
	.param .b32 param2;
	st.param.b32 	[param2], 485;
	.param .b64 param3;
	st.param.b64 	[param3], %rd105;
	.param .b64 param4;
	st.param.b64 	[param4], 1;
	call.uni 
	__assertfail, 
	(
	param0, 
	param1, 
	param2, 
	param3, 
	param4
	);
	} // callseq 63
	ld.global.u32 	%r150, [%rd14+36];
$L__BB8_50:
	add.s32 	%r54, %r150, -1;
	st.global.u32 	[%rd14+36], %r54;
	setp.eq.s32 	%p42, %r54, 0;
	mov.b32 	%r152, 0;
	@%p42 bra 	$L__BB8_54;
	mov.b32 	%r151, 0;
$L__BB8_52:
	mul.wide.u32 	%rd106, %r151, 4;
	add.s64 	%rd107, %rd14, %rd106;
	ld.global.u32 	%r117, [%rd107];
	setp.gt.u32 	%p43, %r117, %r51;
	mov.u32 	%r152, %r151;
	@%p43 bra 	$L__BB8_54;
	add.s32 	%r151, %r151, 1;
	setp.lt.u32 	%p44, %r151, %r54;
	mov.b32 	%r152, 0;
	@%p44 bra 	$L__BB8_52;
$L__BB8_54:
	add.s32 	%r58, %r150, -2;
	setp.lt.s32 	%p45, %r58, %r152;
	@%p45 bra 	$L__BB8_61;
	sub.s32 	%r119, %r54, %r152;
	and.b32  	%r59, %r119, 3;
	setp.eq.s32 	%p46, %r59, 0;
	mov.u32 	%r153, %r58;
	mov.u32 	%r154, %r54;
	@%p46 bra 	$L__BB8_59;
	mul.wide.s32 	%rd108, %r58, 4;
	add.s64 	%rd17, %rd14, %rd108;
	ld.global.u32 	%r120, [%rd17];
	st.global.u32 	[%rd17+4], %r120;
	add.s32 	%r60, %r150, -3;
	setp.eq.s32 	%p47, %r59, 1;
	mov.u32 	%r153, %r60;
	mov.u32 	%r154, %r58;
	@%p47 bra 	$L__BB8_59;
	ld.global.u32 	%r121, [%rd17+-4];
	st.global.u32 	[%rd17], %r121;
	add.s32 	%r61, %r150, -4;
	setp.eq.s32 	%p48, %r59, 2;
	mov.u32 	%r153, %r61;
	mov.u32 	%r154, %r60;
	@%p48 bra 	$L__BB8_59;
	ld.global.u32 	%r122, [%rd17+-8];
	st.global.u32 	[%rd17+-4], %r122;
	add.s32 	%r153, %r150, -5;
	mov.u32 	%r154, %r61;
$L__BB8_59:
	sub.s32 	%r123, %r152, %r54;
	setp.gt.u32 	%p49, %r123, -4;
	@%p49 bra 	$L__BB8_61;
$L__BB8_60:
	mul.wide.s32 	%rd109, %r153, 4;
	add.s64 	%rd110, %rd14, %rd109;
	ld.global.u32 	%r124, [%rd110];
	mul.wide.s32 	%rd111, %r154, 4;
	add.s64 	%rd112, %rd14, %rd111;
	st.global.u32 	[%rd112], %r124;
	ld.global.u32 	%r125, [%rd110+-4];
	st.global.u32 	[%rd110], %r125;
	ld.global.u32 	%r126, [%rd110+-8];
	st.global.u32 	[%rd110+-4], %r126;
	add.s32 	%r154, %r153, -3;
	ld.global.u32 	%r127, [%rd110+-12];
	st.global.u32 	[%rd110+-8], %r127;
	add.s32 	%r153, %r153, -4;
	setp.ge.s32 	%p50, %r153, %r152;
	@%p50 bra 	$L__BB8_60;
$L__BB8_61:
	mul.wide.u32 	%rd113, %r152, 4;
	add.s64 	%rd114, %rd14, %rd113;
	st.global.u32 	[%rd114], %r51;
	ld.global.u32 	%r128, [%rd14+36];
	add.s32 	%r129, %r128, 1;
	st.global.u32 	[%rd14+36], %r129;
$L__BB8_62:
	setp.ne.s32 	%p51, %r36, 0;
	@%p51 bra 	$L__BB8_64;
	mov.u64 	%rd115, $str$11;
	cvta.global.u64 	%rd116, %rd115;
	mov.u64 	%rd117, $str$6;
	cvta.global.u64 	%rd118, %rd117;
	mov.u64 	%rd119, __unnamed_10;
	cvta.global.u64 	%rd120, %rd119;
	{ // callseq 64, 0
	.param .b64 param0;
	st.param.b64 	[param0], %rd116;
	.param .b64 param1;
	st.param.b64 	[param1], %rd118;
	.param .b32 param2;
	st.param.b32 	[param2], 485;
	.param .b64 param3;
	st.param.b64 	[param3], %rd120;
	.param .b64 param4;
	st.param.b64 	[param4], 1;
	call.uni 
	__assertfail, 
	(
	param0, 
	param1, 
	param2, 
	param3, 
	param4
	);
	} // callseq 64
$L__BB8_64:
	add.s32 	%r159, %r36, -1;
	st.local.u32 	[%rd2+36], %r159;
$L__BB8_65:
	add.s32 	%r144, %r144, 1;
	bra.uni 	$L__BB8_20;
$L__BB8_66:
	add.s32 	%r140, %r140, 1;
	setp.gt.u32 	%p52, %r159, %r140;
	@%p52 bra 	$L__BB8_17;
$L__BB8_67:
	ret;

}


// ===== COMPILED SASS (sm_100) =====

	.target	sm_100

	.elftype	@"ET_EXEC"


//--------------------- .note.nv.tkinfo           --------------------------
	.section	.note.nv.tkinfo,"",@"SHT_NOTE"
	.sectionflags	@"SHF_NOTE_NV_TKINFO"
	.tkinfo
        /*0018*/ 	.word	0x00000002
        /*0030*/ 	.string	""
        /*0030*/ 	.string	"ptxas"
        /*0030*/ 	.string	"Cuda compilation tools, release 13.0, V13.0.88"
        /*0030*/ 	.string	"Build cuda_13.0.r13.0/compiler.36424714_0"
        /*0030*/ 	.string	"-arch sm_100 -m 64 "



//--------------------- .note.nv.cuinfo           --------------------------
	.section	.note.nv.cuinfo,"",@"SHT_NOTE"
	.sectionflags	@"SHF_NOTE_NV_CUINFO"
        /*0018*/ 	.short	0x0002
        /*001a*/ 	.short	0x0064
        /*001c*/ 	.short	0x0082
	.zero		2


//--------------------- .nv.info                  --------------------------
	.section	.nv.info,"",@"SHT_CUDA_INFO"
	.align	4


	//----- nvinfo : EIATTR_REGCOUNT
	.align		4
        /*0000*/ 	.byte	0x04, 0x2f
        /*0002*/ 	.short	(.L_17 - .L_16)
	.align		4
.L_16:
        /*0004*/ 	.word	index@(_Z12print_kernelv)
        /*0008*/ 	.word	0x00000018


	//----- nvinfo : EIATTR_FRAME_SIZE
	.align		4
.L_17:
        /*000c*/ 	.byte	0x04, 0x11
        /*000e*/ 	.short	(.L_19 - .L_18)
	.align		4
.L_18:
        /*0010*/ 	.word	index@(_Z12print_kernelv)
        /*0014*/ 	.word	0x00000008


	//----- nvinfo : EIATTR_REGCOUNT
	.align		4
.L_19:
        /*0018*/ 	.byte	0x04, 0x2f
        /*001a*/ 	.short	(.L_21 - .L_20)
	.align		4
.L_20:
        /*001c*/ 	.word	index@(_Z38run_single_step_vectorvertex_embeddingILm1EEvPviP3CSRS0_PiS0_S3_S3_S3_)
        /*0020*/ 	.word	0x00000024


	//----- nvinfo : EIATTR_FRAME_SIZE
	.align		4
.L_21:
        /*0024*/ 	.byte	0x04, 0x11
        /*0026*/ 	.short	(.L_23 - .L_22)
	.align		4
.L_22:
        /*0028*/ 	.word	index@(_Z38run_single_step_vectorvertex_embeddingILm1EEvPviP3CSRS0_PiS0_S3_S3_S3_)
        /*002c*/ 	.word	0x00000018


	//----- nvinfo : EIATTR_REGCOUNT
	.align		4
.L_23:
        /*0030*/ 	.byte	0x04, 0x2f
        /*0032*/ 	.short	(.L_25 - .L_24)
	.align		4
.L_24:
        /*0034*/ 	.word	index@(_Z38run_single_step_vectorvertex_embeddingILm2EEvPviP3CSRS0_PiS0_S3_S3_S3_)
        /*0038*/ 	.word	0x00000028


	//----- nvinfo : EIATTR_FRAME_SIZE
	.align		4
.L_25:
        /*003c*/ 	.byte	0x04, 0x11
        /*003e*/ 	.short	(.L_27 - .L_26)
	.align		4
.L_26:
        /*0040*/ 	.word	index@(_Z38run_single_step_vectorvertex_embeddingILm2EEvPviP3CSRS0_PiS0_S3_S3_S3_)
        /*0044*/ 	.word	0x00000020


	//----- nvinfo : EIATTR_REGCOUNT
	.align		4
.L_27:
        /*0048*/ 	.byte	0x04, 0x2f
        /*004a*/ 	.short	(.L_29 - .L_28)
	.align		4
.L_28:
        /*004c*/ 	.word	index@(_Z38run_single_step_vectorvertex_embeddingILm3EEvPviP3CSRS0_PiS0_S3_S3_S3_)
        /*0050*/ 	.word	0x00000028


	//----- nvinfo : EIATTR_FRAME_SIZE
	.align		4
.L_29:
        /*0054*/ 	.byte	0x04, 0x11
        /*0056*/ 	.short	(.L_31 - .L_30)
	.align		4
.L_30:
        /*0058*/ 	.word	index@(_Z38run_single_step_vectorvertex_embeddingILm3EEvPviP3CSRS0_PiS0_S3_S3_S3_)
        /*005c*/ 	.word	0x00000020


	//----- nvinfo : EIATTR_REGCOUNT
	.align		4
.L_31:
        /*0060*/ 	.byte	0x04, 0x2f
        /*0062*/ 	.short	(.L_33 - .L_32)
	.align		4
.L_32:
        /*0064*/ 	.word	index@(_Z38run_single_step_vectorvertex_embeddingILm4EEvPviP3CSRS0_PiS0_S3_S3_S3_)
        /*0068*/ 	.word	0x00000028


	//----- nvinfo : EIATTR_FRAME_SIZE
	.align		4
.L_33:
        /*006c*/ 	.byte	0x04, 0x11
        /*006e*/ 	.short	(.L_35 - .L_34)
	.align		4
.L_34:
        /*0070*/ 	.word	index@(_Z38run_single_step_vectorvertex_embeddingILm4EEvPviP3CSRS0_PiS0_S3_S3_S3_)
        /*0074*/ 	.word	0x00000020


	//----- nvinfo : EIATTR_REGCOUNT
	.align		4
.L_35:
        /*0078*/ 	.byte	0x04, 0x2f
        /*007a*/ 	.short	(.L_37 - .L_36)
	.align		4
.L_36:
        /*007c*/ 	.word	index@(_Z38run_single_step_vectorvertex_embeddingILm5EEvPviP3CSRS0_PiS0_S3_S3_S3_)
        /*0080*/ 	.word	0x00000030


	//----- nvinfo : EIATTR_FRAME_SIZE
	.align		4
.L_37:
        /*0084*/ 	.byte	0x04, 0x11
        /*0086*/ 	.short	(.L_39 - .L_38)
	.align		4
.L_38:
        /*0088*/ 	.word	index@(_Z38run_single_step_vectorvertex_embeddingILm5EEvPviP3CSRS0_PiS0_S3_S3_S3_)
        /*008c*/ 	.word	0x00000028


	//----- nvinfo : EIATTR_REGCOUNT
	.align		4
.L_39:
        /*0090*/ 	.byte	0x04, 0x2f
        /*0092*/ 	.short	(.L_41 - .L_40)
	.align		4
.L_40:
        /*0094*/ 	.word	index@(_Z38run_single_step_vectorvertex_embeddingILm6EEvPviP3CSRS0_PiS0_S3_S3_S3_)
        /*0098*/ 	.word	0x00000030


	//----- nvinfo : EIATTR_FRAME_SIZE
	.align		4
.L_41:
        /*009c*/ 	.byte	0x04, 0x11
        /*009e*/ 	.short	(.L_43 - .L_42)
	.align		4
.L_42:
        /*00a0*/ 	.word	index@(_Z38run_single_step_vectorvertex_embeddingILm6EEvPviP3CSRS0_PiS0_S3_S3_S3_)
        /*00a4*/ 	.word	0x00000030


	//----- nvinfo : EIATTR_REGCOUNT
	.align		4
.L_43:
        /*00a8*/ 	.byte	0x04, 0x2f
        /*00aa*/ 	.short	(.L_45 - .L_44)
	.align		4
.L_44:
        /*00ac*/ 	.word	index@(_Z38run_single_step_vectorvertex_embeddingILm7EEvPviP3CSRS0_PiS0_S3_S3_S3_)
        /*00b0*/ 	.word	0x00000038


	//----- nvinfo : EIATTR_FRAME_SIZE
	.align		4
.L_45:
        /*00b4*/ 	.byte	0x04, 0x11
        /*00b6*/ 	.short	(.L_47 - .L_46)
	.align		4
.L_46:
        /*00b8*/ 	.word	index@(_Z38run_single_step_vectorvertex_embeddingILm7EEvPviP3CSRS0_PiS0_S3_S3_S3_)
        /*00bc*/ 	.word	0x00000030


	//----- nvinfo : EIATTR_REGCOUNT
	.align		4
.L_47:
        /*00c0*/ 	.byte	0x04, 0x2f
        /*00c2*/ 	.short	(.L_49 - .L_48)
	.align		4
.L_48:
        /*00c4*/ 	.word	index@(_Z38run_single_step_vectorvertex_embeddingILm8EEvPviP3CSRS0_PiS0_S3_S3_S3_)
        /*00c8*/ 	.word	0x00000038


	//----- nvinfo : EIATTR_FRAME_SIZE
	.align		4
.L_49:
        /*00cc*/ 	.byte	0x04, 0x11
        /*00ce*/ 	.short	(.L_51 - .L_50)
	.align		4
.L_50:
        /*00d0*/ 	.word	index@(_Z38run_single_step_vectorvertex_embeddingILm8EEvPviP3CSRS0_PiS0_S3_S3_S3_)
        /*00d4*/ 	.word	0x00000030


	//----- nvinfo : EIATTR_MIN_STACK_SIZE
	.align		4
.L_51:
        /*00d8*/ 	.byte	0x04, 0x12
        /*00da*/ 	.short	(.L_53 - .L_52)
	.align		4
.L_52:
        /*00dc*/ 	.word	index@(_Z38run_single_step_vectorvertex_embeddingILm8EEvPviP3CSRS0_PiS0_S3_S3_S3_)
        /*00e0*/ 	.word	0x00000030


	//----- nvinfo : EIATTR_MIN_STACK_SIZE
	.align		4
.L_53:
        /*00e4*/ 	.byte	0x04, 0x12
        /*00e6*/ 	.short	(.L_55 - .L_54)
	.align		4
.L_54:
        /*00e8*/ 	.word	index@(_Z38run_single_step_vectorvertex_embeddingILm7EEvPviP3CSRS0_PiS0_S3_S3_S3_)
        /*00ec*/ 	.word	0x00000030


	//----- nvinfo : EIATTR_MIN_STACK_SIZE
	.align		4
.L_55:
        /*00f0*/ 	.byte	0x04, 0x12
        /*00f2*/ 	.short	(.L_57 - .L_56)
	.align		4
.L_56:
        /*00f4*/ 	.word	index@(_Z38run_single_step_vectorvertex_embeddingILm6EEvPviP3CSRS0_PiS0_S3_S3_S3_)
        /*00f8*/ 	.word	0x00000030


	//----- nvinfo : EIATTR_MIN_STACK_SIZE
	.align		4
.L_57:
        /*00fc*/ 	.byte	0x04, 0x12
        /*00fe*/ 	.short	(.L_59 - .L_58)
	.align		4
.L_58:
        /*0100*/ 	.word	index@(_Z38run_single_step_vectorvertex_embeddingILm5EEvPviP3CSRS0_PiS0_S3_S3_S3_)
        /*0104*/ 	.word	0x00000028


	//----- nvinfo : EIATTR_MIN_STACK_SIZE
	.align		4
.L_59:
        /*0108*/ 	.byte	0x04, 0x12
        /*010a*/ 	.short	(.L_61 - .L_60)
	.align		4
.L_60:
        /*010c*/ 	.word	index@(_Z38run_single_step_vectorvertex_embeddingILm4EEvPviP3CSRS0_PiS0_S3_S3_S3_)
        /*0110*/ 	.word	0x00000020


	//----- nvinfo : EIATTR_MIN_STACK_SIZE
	.align		4
.L_61:
        /*0114*/ 	.byte	0x04, 0x12
        /*0116*/ 	.short	(.L_63 - .L_62)
	.align		4
.L_62:
        /*0118*/ 	.word	index@(_Z38run_single_step_vectorvertex_embeddingILm3EEvPviP3CSRS0_PiS0_S3_S3_S3_)
        /*011c*/ 	.word	0x00000020


	//----- nvinfo : EIATTR_MIN_STACK_SIZE
	.align		4
.L_63:
        /*0120*/ 	.byte	0x04, 0x12
        /*0122*/ 	.short	(.L_65 - .L_64)
	.align		4
.L_64:
        /*0124*/ 	.word	index@(_Z38run_single_step_vectorvertex_embeddingILm2EEvPviP3CSRS0_PiS0_S3_S3_S3_)
        /*0128*/ 	.word	0x00000020


	//----- nvinfo : EIATTR_MIN_STACK_SIZE
	.align		4
.L_65:
        /*012c*/ 	.byte	0x04, 0x12
        /*012e*/ 	.short	(.L_67 - .L_66)
	.align		4
.L_66:
        /*0130*/ 	.word	index@(_Z38run_single_step_vectorvertex_embeddingILm1EEvPviP3CSRS0_PiS0_S3_S3_S3_)
        /*0134*/ 	.word	0x00000018


	//----- nvinfo : EIATTR_MIN_STACK_SIZE
	.align		4
.L_67:
        /*0138*/ 	.byte	0x04, 0x12
        /*013a*/ 	.short	(.L_69 - .L_68)
	.align		4
.L_68:
        /*013c*/ 	.word	index@(_Z12print_kernelv)
        /*0140*/ 	.word	0x00000008
.L_69:


//--------------------- .nv.compat                --------------------------
	.section	.nv.compat,"",@"SHT_CUDA_COMPAT_INFO"
	.align	4
        /*0000*/ 	.byte	0x02, 0x09, 0x00, 0x00, 0x02, 0x02, 0x01, 0x00, 0x02, 0x05, 0x05, 0x00, 0x03, 0x07, 0x01, 0x01
        /*0010*/ 	.byte	0x02, 0x03, 0x00, 0x00, 0x02, 0x06, 0x01, 0x00, 0x04, 0x0b, 0x08, 0x00, 0x09, 0x00, 0x00, 0x00
        /*0020*/ 	.byte	0x00, 0x00, 0x00, 0x00


//--------------------- .nv.info._Z38run_single_step_vectorvertex_embeddingILm8EEvPviP3CSRS0_PiS0_S3_S3_S3_ --------------------------
	.section	.nv.info._Z38run_single_step_vectorvertex_embeddingILm8EEvPviP3CSRS0_PiS0_S3_S3_S3_,"",@"SHT_CUDA_INFO"
	.sectionflags	@""
	.align	4


	//----- nvinfo : EIATTR_CUDA_API_VERSION
	.align		4
        /*0000*/ 	.byte	0x04, 0x37
        /*0002*/ 	.short	(.L_71 - .L_70)
.L_70:
        /*0004*/ 	.word	0x00000082


	//----- nvinfo : EIATTR_KPARAM_INFO
	.align		4
.L_71:
        /*0008*/ 	.byte	0x04, 0x17
        /*000a*/ 	.short	(.L_73 - .L_72)
.L_72:
        /*000c*/ 	.word	0x00000000
        /*0010*/ 	.short	0x0008
        /*0012*/ 	.short	0x0040
        /*0014*/ 	.byte	0x00, 0xf5, 0x21, 0x00


	//----- nvinfo : EIATTR_KPARAM_INFO
	.align		4
.L_73:
        /*0018*/ 	.byte	0x04, 0x17
        /*001a*/ 	.short	(.L_75 - .L_74)
.L_74:
        /*001c*/ 	.word	0x00000000
        /*0020*/ 	.short	0x0007
        /*0022*/ 	.short	0x0038
        /*0024*/ 	.byte	0x00, 0xf5, 0x21, 0x00


	//----- nvinfo : EIATTR_KPARAM_INFO
	.align		4
.L_75:
        /*0028*/ 	.byte	0x04, 0x17
        /*002a*/ 	.short	(.L_77 - .L_76)
.L_76:
        /*002c*/ 	.word	0x00000000
        /*0030*/ 	.short	0x0006
        /*0032*/ 	.short	0x0030
        /*0034*/ 	.byte	0x00, 0xf5, 0x21, 0x00


	//----- nvinfo : EIATTR_KPARAM_INFO
	.align		4
.L_77:
        /*0038*/ 	.byte	0x04, 0x17
        /*003a*/ 	.short	(.L_79 - .L_78)
.L_78:
        /*003c*/ 	.word	0x00000000
        /*0040*/ 	.short	0x0005
        /*0042*/ 	.short	0x0028
        /*0044*/ 	.byte	0x00, 0xf5, 0x21, 0x00


	//----- nvinfo : EIATTR_KPARAM_INFO
	.align		4
.L_79:
        /*0048*/ 	.byte	0x04, 0x17
        /*004a*/ 	.short	(.L_81 - .L_80)
.L_80:
        /*004c*/ 	.word	0x00000000
        /*0050*/ 	.short	0x0004
        /*0052*/ 	.short	0x0020
        /*0054*/ 	.byte	0x00, 0xf5, 0x21, 0x00


	//----- nvinfo : EIATTR_KPARAM_INFO
	.align		4
.L_81:
        /*0058*/ 	.byte	0x04, 0x17
        /*005a*/ 	.short	(.L_83 - .L_82)
.L_82:
        /*005c*/ 	.word	0x00000000
        /*0060*/ 	.short	0x0003
        /*0062*/ 	.short	0x0018
        /*0064*/ 	.byte	0x00, 0xf5, 0x21, 0x00


	//----- nvinfo : EIATTR_KPARAM_INFO
	.align		4
.L_83:
        /*0068*/ 	.byte	0x04, 0x17
        /*006a*/ 	.short	(.L_85 - .L_84)
.L_84:
        /*006c*/ 	.word	0x00000000
        /*0070*/ 	.short	0x0002
        /*0072*/ 	.short	0x0010
        /*0074*/ 	.byte	0x00, 0xf5, 0x21, 0x00


	//----- nvinfo : EIATTR_KPARAM_INFO
	.align		4
.L_85:
        /*0078*/ 	.byte	0x04, 0x17
        /*007a*/ 	.short	(.L_87 - .L_86)
.L_86:
        /*007c*/ 	.word	0x00000000
        /*0080*/ 	.short	0x0001
        /*0082*/ 	.short	0x0008
        /*0084*/ 	.byte	0x00, 0xf0, 0x11, 0x00


	//----- nvinfo : EIATTR_KPARAM_INFO
	.align		4
.L_87:
        /*0088*/ 	.byte	0x04, 0x17
        /*008a*/ 	.short	(.L_89 - .L_88)
.L_88:
        /*008c*/ 	.word	0x00000000
        /*0090*/ 	.short	0x0000
        /*0092*/ 	.short	0x0000
        /*0094*/ 	.byte	0x00, 0xf5, 0x21, 0x00


	//----- nvinfo : EIATTR_SPARSE_MMA_MASK
	.align		4
.L_89:
        /*0098*/ 	.byte	0x03, 0x50
        /*009a*/ 	.short	0x0000


	//----- nvinfo : EIATTR_MAXREG_COUNT
	.align		4
        /*009c*/ 	.byte	0x03, 0x1b
        /*009e*/ 	.short	0x00ff


	//----- nvinfo : EIATTR_EXTERNS
	.align		4
        /*00a0*/ 	.byte	0x04, 0x0f
        /*00a2*/ 	.short	(.L_91 - .L_90)


	//   ....[0]....
	.align		4
.L_90:
        /*00a4*/ 	.word	index@(vprintf)


	//   ....[1]....
	.align		4
        /*00a8*/ 	.word	index@(__assertfail)


	//----- nvinfo : EIATTR_MERCURY_ISA_VERSION
	.align		4
.L_91:
        /*00ac*/ 	.byte	0x03, 0x5f
        /*00ae*/ 	.short	0x0101


	//----- nvinfo : EIATTR_INT_WARP_WIDE_INSTR_OFFSETS
	.align		4
        /*00b0*/ 	.byte	0x04, 0x31
        /*00b2*/ 	.short	(.L_93 - .L_92)


	//   ....[0]....
.L_92:
        /*00b4*/ 	.word	0x00001270


	//   ....[1]....
        /*00b8*/ 	.word	0x00001550


	//   ....[2]....
        /*00bc*/ 	.word	0x00001560


	//----- nvinfo : EIATTR_VRC_CTA_INIT_COUNT
	.align		4
.L_93:
        /*00c0*/ 	.byte	0x02, 0x4a
	.zero		1
	.zero		1


	//----- nvinfo : EIATTR_SYSCALL_OFFSETS
	.align		4
        /*00c4*/ 	.byte	0x04, 0x46
        /*00c6*/ 	.short	(.L_95 - .L_94)


	//   ....[0]....
.L_94:
        /*00c8*/ 	.word	0x00000760


	//   ....[1]....
        /*00cc*/ 	.word	0x00000860


	//   ....[2]....
        /*00d0*/ 	.word	0x00000a20


	//   ....[3]....
        /*00d4*/ 	.word	0x00000e90


	//   ....[4]....
        /*00d8*/ 	.word	0x00000f90


	//   ....[5]....
        /*00dc*/ 	.word	0x00001110


	//   ....[6]....
        /*00e0*/ 	.word	0x00001c80


	//   ....[7]....
        /*00e4*/ 	.word	0x00002220


	//----- nvinfo : EIATTR_EXIT_INSTR_OFFSETS
	.align		4
.L_95:
        /*00e8*/ 	.byte	0x04, 0x1c
        /*00ea*/ 	.short	(.L_97 - .L_96)


	//   ....[0]....
.L_96:
        /*00ec*/ 	.word	0x000000c0


	//   ....[1]....
        /*00f0*/ 	.word	0x00000610


	//   ....[2]....
        /*00f4*/ 	.word	0x000022d0


	//----- nvinfo : EIATTR_CRS_STACK_SIZE
	.align		4
.L_97:
        /*00f8*/ 	.byte	0x04, 0x1e
        /*00fa*/ 	.short	(.L_99 - .L_98)
.L_98:
        /*00fc*/ 	.word	0x00000000


	//----- nvinfo : EIATTR_CBANK_PARAM_SIZE
	.align		4
.L_99:
        /*0100*/ 	.byte	0x03, 0x19
        /*0102*/ 	.short	0x0048


	//----- nvinfo : EIATTR_PARAM_CBANK
	.align		4
        /*0104*/ 	.byte	0x04, 0x0a
        /*0106*/ 	.short	(.L_101 - .L_100)
	.align		4
.L_100:
        /*0108*/ 	.word	index@(.nv.constant0._Z38run_single_step_vectorvertex_embeddingILm8EEvPviP3CSRS0_PiS0_S3_S3_S3_)
        /*010c*/ 	.short	0x0380
        /*010e*/ 	.short	0x0048


	//----- nvinfo : EIATTR_SW_WAR
	.align		4
.L_101:
        /*0110*/ 	.byte	0x04, 0x36
        /*0112*/ 	.short	(.L_103 - .L_102)
.L_102:
        /*0114*/ 	.word	0x00000008
.L_103:


//--------------------- .nv.info._Z38run_single_step_vectorvertex_embeddingILm7EEvPviP3CSRS0_PiS0_S3_S3_S3_ --------------------------
	.section	.nv.info._Z38run_single_step_vectorvertex_embeddingILm7EEvPviP3CSRS0_PiS0_S3_S3_S3_,"",@"SHT_CUDA_INFO"
	.sectionflags	@""
	.align	4


	//----- nvinfo : EIATTR_CUDA_API_VERSION
	.align		4
        /*0000*/ 	.byte	0x04, 0x37
        /*0002*/ 	.short	(.L_105 - .L_104)
.L_104:
        /*0004*/ 	.word	0x00000082


	//----- nvinfo : EIATTR_KPARAM_INFO
	.align		4
.L_105:
        /*0008*/ 	.byte	0x04, 0x17
        /*000a*/ 	.short	(.L_107 - .L_106)
.L_106:
        /*000c*/ 	.word	0x00000000
        /*0010*/ 	.short	0x0008
        /*0012*/ 	.short	0x0040
        /*0014*/ 	.byte	0x00, 0xf5, 0x21, 0x00


	//----- nvinfo : EIATTR_KPARAM_INFO
	.align		4
.L_107:
        /*0018*/ 	.byte	0x04, 0x17
        /*001a*/ 	.short	(.L_109 - .L_108)
.L_108:
        /*001c*/ 	.word	0x00000000
        /*0020*/ 	.short	0x0007
        /*0022*/ 	.short	0x0038
        /*0024*/ 	.byte	0x00, 0xf5, 0x21, 0x00


	//----- nvinfo : EIATTR_KPARAM_INFO
	.align		4
.L_109:
        /*0028*/ 	.byte	0x04, 0x17
        /*002a*/ 	.short	(.L_111 - .L_110)
.L_110:
        /*002c*/ 	.word	0x00000000
        /*0030*/ 	.short	0x0006
        /*0032*/ 	.short	0x0030
        /*0034*/ 	.byte	0x00, 0xf5, 0x21, 0x00


	//----- nvinfo : EIATTR_KPARAM_INFO
	.align		4
.L_111:
        /*0038*/ 	.byte	0x04, 0x17
        /*003a*/ 	.short	(.L_113 - .L_112)
.L_112:
        /*003c*/ 	.word	0x00000000
        /*0040*/ 	.short	0x0005
        /*0042*/ 	.short	0x0028
        /*0044*/ 	.byte	0x00, 0xf5, 0x21, 0x00


	//----- nvinfo : EIATTR_KPARAM_INFO
	.align		4
.L_113:
        /*0048*/ 	.byte	0x04, 0x17
        /*004a*/ 	.short	(.L_115 - .L_114)
.L_114:
        /*004c*/ 	.word	0x00000000
        /*0050*/ 	.short	0x0004
        /*0052*/ 	.short	0x0020
        /*0054*/ 	.byte	0x00, 0xf5, 0x21, 0x00


	//----- nvinfo : EIATTR_KPARAM_INFO
	.align		4
.L_115:
        /*0058*/ 	.byte	0x04, 0x17
        /*005a*/ 	.short	(.L_117 - .L_116)
.L_116:
        /*005c*/ 	.word	0x00000000
        /*0060*/ 	.short	0x0003
        /*0062*/ 	.short	0x0018
        /*0064*/ 	.byte	0x00, 0xf5, 0x21, 0x00


	//----- nvinfo : EIATTR_KPARAM_INFO
	.align		4
.L_117:
        /*0068*/ 	.byte	0x04, 0x17
        /*006a*/ 	.short	(.L_119 - .L_118)
.L_118:
        /*006c*/ 	.word	0x00000000
        /*0070*/ 	.short	0x0002
        /*0072*/ 	.short	0x0010
        /*0074*/ 	.byte	0x00, 0xf5, 0x21, 0x00


	//----- nvinfo : EIATTR_KPARAM_INFO
	.align		4
.L_119:
        /*0078*/ 	.byte	0x04, 0x17
        /*007a*/ 	.short	(.L_121 - .L_120)
.L_120:
        /*007c*/ 	.word	0x00000000
        /*0080*/ 	.short	0x0001
        /*0082*/ 	.short	0x0008
        /*0084*/ 	.byte	0x00, 0xf0, 0x11, 0x00


	//----- nvinfo : EIATTR_KPARAM_INFO
	.align		4
.L_121:
        /*0088*/ 	.byte	0x04, 0x17
        /*008a*/ 	.short	(.L_123 - .L_122)
.L_122:
        /*008c*/ 	.word	0x00000000
        /*0090*/ 	.short	0x0000
        /*0092*/ 	.short	0x0000
        /*0094*/ 	.byte	0x00, 0xf5, 0x21, 0x00


	//----- nvinfo : EIATTR_SPARSE_MMA_MASK
	.align		4
.L_123:
        /*0098*/ 	.byte	0x03, 0x50
        /*009a*/ 	.short	0x0000


	//----- nvinfo : EIATTR_MAXREG_COUNT
	.align		4
        /*009c*/ 	.byte	0x03, 0x1b
        /*009e*/ 	.short	0x00ff


	//----- nvinfo : EIATTR_EXTERNS
	.align		4
        /*00a0*/ 	.byte	0x04, 0x0f
        /*00a2*/ 	.short	(.L_125 - .L_124)


	//   ....[0]....
	.align		4
.L_124:
        /*00a4*/ 	.word	index@(vprintf)


	//   ....[1]....
	.align		4
        /*00a8*/ 	.word	index@(__assertfail)


	//----- nvinfo : EIATTR_MERCURY_ISA_VERSION
	.align		4
.L_125:
        /*00ac*/ 	.byte	0x03, 0x5f
        /*00ae*/ 	.short	0x0101


	//----- nvinfo : EIATTR_INT_WARP_WIDE_INSTR_OFFSETS
	.align		4
        /*00b0*/ 	.byte	0x04, 0x31
        /*00b2*/ 	.short	(.L_127 - .L_126)


	//   ....[0]....
.L_126:
        /*00b4*/ 	.word	0x000012a0


	//   ....[1]....
        /*00b8*/ 	.word	0x000015b0


	//   ....[2]....
        /*00bc*/ 	.word	0x000015c0


	//----- nvinfo : EIATTR_VRC_CTA_INIT_COUNT
	.align		4
.L_127:
        /*00c0*/ 	.byte	0x02, 0x4a
	.zero		1
	.zero		1


	//----- nvinfo : EIATTR_SYSCALL_OFFSETS
	.align		4
        /*00c4*/ 	.byte	0x04, 0x46
        /*00c6*/ 	.short	(.L_129 - .L_128)


	//   ....[0]....
.L_128:
        /*00c8*/ 	.word	0x00000770


	//   ....[1]....
        /*00cc*/ 	.word	0x00000870


	//   ....[2]....
        /*00d0*/ 	.word	0x00000a30


	//   ....[3]....
        /*00d4*/ 	.word	0x00000ec0


	//   ....[4]....
        /*00d8*/ 	.word	0x00000fc0


	//   ....[5]....
        /*00dc*/ 	.word	0x00001140


	//   ....[6]....
        /*00e0*/ 	.word	0x00001bf0


	//   ....[7]....
        /*00e4*/ 	.word	0x00002190


	//----- nvinfo : EIATTR_EXIT_INSTR_OFFSETS
	.align		4
.L_129:
        /*00e8*/ 	.byte	0x04, 0x1c
        /*00ea*/ 	.short	(.L_131 - .L_130)


	//   ....[0]....
.L_130:
        /*00ec*/ 	.word	0x000000c0


	//   ....[1]....
        /*00f0*/ 	.word	0x00000620


	//   ....[2]....
        /*00f4*/ 	.word	0x00002240


	//----- nvinfo : EIATTR_CRS_STACK_SIZE
	.align		4
.L_131:
        /*00f8*/ 	.byte	0x04, 0x1e
        /*00fa*/ 	.short	(.L_133 - .L_132)
.L_132:
        /*00fc*/ 	.word	0x00000000


	//----- nvinfo : EIATTR_CBANK_PARAM_SIZE
	.align		4
.L_133:
        /*0100*/ 	.byte	0x03, 0x19
        /*0102*/ 	.short	0x0048


	//----- nvinfo : EIATTR_PARAM_CBANK
	.align		4
        /*0104*/ 	.byte	0x04, 0x0a
        /*0106*/ 	.short	(.L_135 - .L_134)
	.align		4
.L_134:
        /*0108*/ 	.word	index@(.nv.constant0._Z38run_single_step_vectorvertex_embeddingILm7EEvPviP3CSRS0_PiS0_S3_S3_S3_)
        /*010c*/ 	.short	0x0380
        /*010e*/ 	.short	0x0048


	//----- nvinfo : EIATTR_SW_WAR
	.align		4
.L_135:
        /*0110*/ 	.byte	0x04, 0x36
        /*0112*/ 	.short	(.L_137 - .L_136)
.L_136:
        /*0114*/ 	.word	0x00000008
.L_137:


//--------------------- .nv.info._Z38run_single_step_vectorvertex_embeddingILm6EEvPviP3CSRS0_PiS0_S3_S3_S3_ --------------------------
	.section	.nv.info._Z38run_single_step_vectorvertex_embeddingILm6EEvPviP3CSRS0_PiS0_S3_S3_S3_,"",@"SHT_CUDA_INFO"
	.sectionflags	@""
	.align	4


	//----- nvinfo : EIATTR_CUDA_API_VERSION
	.align		4
        /*0000*/ 	.byte	0x04, 0x37
        /*0002*/ 	.short	(.L_139 - .L_138)
.L_138:
        /*0004*/ 	.word	0x00000082


	//----- nvinfo : EIATTR_KPARAM_INFO
	.align		4
.L_139:
        /*0008*/ 	.byte	0x04, 0x17
        /*000a*/ 	.short	(.L_141 - .L_140)
.L_140:
        /*000c*/ 	.word	0x00000000
        /*0010*/ 	.short	0x0008
        /*0012*/ 	.short	0x0040
        /*0014*/ 	.byte	0x00, 0xf5, 0x21, 0x00


	//----- nvinfo : EIATTR_KPARAM_INFO
	.align		4
.L_141:
        /*0018*/ 	.byte	0x04, 0x17
        /*001a*/ 	.short	(.L_143 - .L_142)
.L_142:
        /*001c*/ 	.word	0x00000000
        /*0020*/ 	.short	0x0007
        /*0022*/ 	.short	0x0038
        /*0024*/ 	.byte	0x00, 0xf5, 0x21, 0x00


	//----- nvinfo : EIATTR_KPARAM_INFO
	.align		4
.L_143:
        /*0028*/ 	.byte	0x04, 0x17
        /*002a*/ 	.short	(.L_145 - .L_144)
.L_144:
        /*002c*/ 	.word	0x00000000
        /*0030*/ 	.short	0x0006
        /*0032*/ 	.short	0x0030
        /*0034*/ 	.byte	0x00, 0xf5, 0x21, 0x00


	//----- nvinfo : EIATTR_KPARAM_INFO
	.align		4
.L_145:
        /*0038*/ 	.byte	0x04, 0x17
        /*003a*/ 	.short	(.L_147 - .L_146)
.L_146:
        /*003c*/ 	.word	0x00000000
        /*0040*/ 	.short	0x0005
        /*0042*/ 	.short	0x0028
        /*0044*/ 	.byte	0x00, 0xf5, 0x21, 0x00


	//----- nvinfo : EIATTR_KPARAM_INFO
	.align		4
.L_147:
        /*0048*/ 	.byte	0x04, 0x17
        /*004a*/ 	.short	(.L_149 - .L_148)
.L_148:
        /*004c*/ 	.word	0x00000000
        /*0050*/ 	.short	0x0004
        /*0052*/ 	.short	0x0020
        /*0054*/ 	.byte	0x00, 0xf5, 0x21, 0x00


	//----- nvinfo : EIATTR_KPARAM_INFO
	.align		4
.L_149:
        /*0058*/ 	.byte	0x04, 0x17
        /*005a*/ 	.short	(.L_151 - .L_150)
.L_150:
        /*005c*/ 	.word	0x00000000
        /*0060*/ 	.short	0x0003
        /*0062*/ 	.short	0x0018
        /*0064*/ 	.byte	0x00, 0xf5, 0x21, 0x00


	//----- nvinfo : EIATTR_KPARAM_INFO
	.align		4
.L_151:
        /*0068*/ 	.byte	0x04, 0x17
        /*006a*/ 	.short	(.L_153 - .L_152)
.L_152:
        /*006c*/ 	.word	0x00000000
        /*0070*/ 	.short	0x0002
        /*0072*/ 	.short	0x0010
        /*0074*/ 	.byte	0x00, 0xf5, 0x21, 0x00


	//----- nvinfo : EIATTR_KPARAM_INFO
	.align		4
.L_153:
        /*0078*/ 	.byte	0x04, 0x17
        /*007a*/ 	.short	(.L_155 - .L_154)
.L_154:
        /*007c*/ 	.word	0x00000000
        /*0080*/ 	.short	0x0001
        /*0082*/ 	.short	0x0008
        /*0084*/ 	.byte	0x00, 0xf0, 0x11, 0x00


	//----- nvinfo : EIATTR_KPARAM_INFO
	.align		4
.L_155:
        /*0088*/ 	.byte	0x04, 0x17
        /*008a*/ 	.short	(.L_157 - .L_156)
.L_156:
        /*008c*/ 	.word	0x00000000
        /*0090*/ 	.short	0x0000
        /*0092*/ 	.short	0x0000
        /*0094*/ 	.byte	0x00, 0xf5, 0x21, 0x00


	//----- nvinfo : EIATTR_SPARSE_MMA_MASK
	.align		4
.L_157:
        /*0098*/ 	.byte	0x03, 0x50
        /*009a*/ 	.short	0x0000


	//----- nvinfo : EIATTR_MAXREG_COUNT
	.align		4
        /*009c*/ 	.byte	0x03, 0x1b
        /*009e*/ 	.short	0x00ff


	//----- nvinfo : EIATTR_EXTERNS
	.align		4
        /*00a0*/ 	.byte	0x04, 0x0f
        /*00a2*/ 	.short	(.L_159 - .L_158)


	//   ....[0]....
	.align		4
.L_158:
        /*00a4*/ 	.word	index@(vprintf)


	//   ....[1]....
	.align		4
        /*00a8*/ 	.word	index@(__assertfail)


	//----- nvinfo : EIATTR_MERCURY_ISA_VERSION
	.align		4
.L_159:
        /*00ac*/ 	.byte	0x03, 0x5f
        /*00ae*/ 	.short	0x0101


	//----- nvinfo : EIATTR_INT_WARP_WIDE_INSTR_OFFSETS
	.align		4
        /*00b0*/ 	.byte	0x04, 0x31
        /*00b2*/ 	.short	(.L_161 - .L_160)


	//   ....[0]....
.L_160:
        /*00b4*/ 	.word	0x00001270


	//   ....[1]....
        /*00b8*/ 	.word	0x000014d0


	//   ....[2]....
        /*00bc*/ 	.word	0x000014e0


	//----- nvinfo : EIATTR_VRC_CTA_INIT_COUNT
	.align		4
.L_161:
        /*00c0*/ 	.byte	0x02, 0x4a
	.zero		1
	.zero		1


	//----- nvinfo : EIATTR_SYSCALL_OFFSETS
	.align		4
        /*00c4*/ 	.byte	0x04, 0x46
        /*00c6*/ 	.short	(.L_163 - .L_162)


	//   ....[0]....
.L_162:
        /*00c8*/ 	.word	0x00000760


	//   ....[1]....
        /*00cc*/ 	.word	0x00000860


	//   ....[2]....
        /*00d0*/ 	.word	0x00000a20


	//   ....[3]....
        /*00d4*/ 	.word	0x00000e90


	//   ....[4]....
        /*00d8*/ 	.word	0x00000f90


	//   ....[5]....
        /*00dc*/ 	.word	0x00001110


	//   ....[6]....
        /*00e0*/ 	.word	0x00001b00


	//   ....[7]....
        /*00e4*/ 	.word	0x000020a0


	//----- nvinfo : EIATTR_EXIT_INSTR_OFFSETS
	.align		4
.L_163:
        /*00e8*/ 	.byte	0x04, 0x1c
        /*00ea*/ 	.short	(.L_165 - .L_164)


	//   ....[0]....
.L_164:
        /*00ec*/ 	.word	0x000000c0


	//   ....[1]....
        /*00f0*/ 	.word	0x00000610


	//   ....[2]....
        /*00f4*/ 	.word	0x00002150


	//----- nvinfo : EIATTR_CRS_STACK_SIZE
	.align		4
.L_165:
        /*00f8*/ 	.byte	0x04, 0x1e
        /*00fa*/ 	.short	(.L_167 - .L_166)
.L_166:
        /*00fc*/ 	.word	0x00000000


	//----- nvinfo : EIATTR_CBANK_PARAM_SIZE
	.align		4
.L_167:
        /*0100*/ 	.byte	0x03, 0x19
        /*0102*/ 	.short	0x0048


	//----- nvinfo : EIATTR_PARAM_CBANK
	.align		4
        /*0104*/ 	.byte	0x04, 0x0a
        /*0106*/ 	.short	(.L_169 - .L_168)
	.align		4
.L_168:
        /*0108*/ 	.word	index@(.nv.constant0._Z38run_single_step_vectorvertex_embeddingILm6EEvPviP3CSRS0_PiS0_S3_S3_S3_)
        /*010c*/ 	.short	0x0380
        /*010e*/ 	.short	0x0048


	//----- nvinfo : EIATTR_SW_WAR
	.align		4
.L_169:
        /*0110*/ 	.byte	0x04, 0x36
        /*0112*/ 	.short	(.L_171 - .L_170)
.L_170:
        /*0114*/ 	.word	0x00000008
.L_171:


//--------------------- .nv.info._Z38run_single_step_vectorvertex_embeddingILm5EEvPviP3CSRS0_PiS0_S3_S3_S3_ --------------------------
	.section	.nv.info._Z38run_single_step_vectorvertex_embeddingILm5EEvPviP3CSRS0_PiS0_S3_S3_S3_,"",@"SHT_CUDA_INFO"
	.sectionflags	@""
	.align	4


	//----- nvinfo : EIATTR_CUDA_API_VERSION
	.align		4
        /*0000*/ 	.byte	0x04, 0x37
        /*0002*/ 	.short	(.L_173 - .L_172)
.L_172:
        /*0004*/ 	.word	0x00000082


	//----- nvinfo : EIATTR_KPARAM_INFO
	.align		4
.L_173:
        /*0008*/ 	.byte	0x04, 0x17
        /*000a*/ 	.short	(.L_175 - .L_174)
.L_174:
        /*000c*/ 	.word	0x00000000
        /*0010*/ 	.short	0x0008
        /*0012*/ 	.short	0x0040
        /*0014*/ 	.byte	0x00, 0xf5, 0x21, 0x00


	//----- nvinfo : EIATTR_KPARAM_INFO
	.align		4
.L_175:
        /*0018*/ 	.byte	0x04, 0x17
        /*001a*/ 	.short	(.L_177 - .L_176)
.L_176:
        /*001c*/ 	.word	0x00000000
        /*0020*/ 	.short	0x0007
        /*0022*/ 	.short	0x0038
        /*0024*/ 	.byte	0x00, 0xf5, 0x21, 0x00


	//----- nvinfo : EIATTR_KPARAM_INFO
	.align		4
.L_177:
        /*0028*/ 	.byte	0x04, 0x17
        /*002a*/ 	.short	(.L_179 - .L_178)
.L_178:
        /*002c*/ 	.word	0x00000000
        /*0030*/ 	.short	0x0006
        /*0032*/ 	.short	0x0030
        /*0034*/ 	.byte	0x00, 0xf5, 0x21, 0x00


	//----- nvinfo : EIATTR_KPARAM_INFO
	.align		4
.L_179:
        /*0038*/ 	.byte	0x04, 0x17
        /*003a*/ 	.short	(.L_181 - .L_180)
.L_180:
        /*003c*/ 	.word	0x00000000
        /*0040*/ 	.short	0x0005
        /*0042*/ 	.short	0x0028
        /*0044*/ 	.byte	0x00, 0xf5, 0x21, 0x00


	//----- nvinfo : EIATTR_KPARAM_INFO
	.align		4
.L_181:
        /*0048*/ 	.byte	0x04, 0x17
        /*004a*/ 	.short	(.L_183 - .L_182)
.L_182:
        /*004c*/ 	.word	0x00000000
        /*0050*/ 	.short	0x0004
        /*0052*/ 	.short	0x0020
        /*0054*/ 	.byte	0x00, 0xf5, 0x21, 0x00


	//----- nvinfo : EIATTR_KPARAM_INFO
	.align		4
.L_183:
        /*0058*/ 	.byte	0x04, 0x17
        /*005a*/ 	.short	(.L_185 - .L_184)
.L_184:
        /*005c*/ 	.word	0x00000000
        /*0060*/ 	.short	0x0003
        /*0062*/ 	.short	0x0018
        /*0064*/ 	.byte	0x00, 0xf5, 0x21, 0x00


	//----- nvinfo : EIATTR_KPARAM_INFO
	.align		4
.L_185:
        /*0068*/ 	.byte	0x04, 0x17
        /*006a*/ 	.short	(.L_187 - .L_186)
.L_186:
        /*006c*/ 	.word	0x00000000
        /*0070*/ 	.short	0x0002
        /*0072*/ 	.short	0x0010
        /*0074*/ 	.byte	0x00, 0xf5, 0x21, 0x00


	//----- nvinfo : EIATTR_KPARAM_INFO
	.align		4
.L_187:
        /*0078*/ 	.byte	0x04, 0x17
        /*007a*/ 	.short	(.L_189 - .L_188)
.L_188:
        /*007c*/ 	.word	0x00000000
        /*0080*/ 	.short	0x0001
        /*0082*/ 	.short	0x0008
        /*0084*/ 	.byte	0x00, 0xf0, 0x11, 0x00


	//----- nvinfo : EIATTR_KPARAM_INFO
	.align		4
.L_189:
        /*0088*/ 	.byte	0x04, 0x17
        /*008a*/ 	.short	(.L_191 - .L_190)
.L_190:
        /*008c*/ 	.word	0x00000000
        /*0090*/ 	.short	0x0000
        /*0092*/ 	.short	0x0000
        /*0094*/ 	.byte	0x00, 0xf5, 0x21, 0x00


	//----- nvinfo : EIATTR_SPARSE_MMA_MASK
	.align		4
.L_191:
        /*0098*/ 	.byte	0x03, 0x50
        /*009a*/ 	.short	0x0000


	//----- nvinfo : EIATTR_MAXREG_COUNT
	.align		4
        /*009c*/ 	.byte	0x03, 0x1b
        /*009e*/ 	.short	0x00ff


	//----- nvinfo : EIATTR_EXTERNS
	.align		4
        /*00a0*/ 	.byte	0x04, 0x0f
        /*00a2*/ 	.short	(.L_193 - .L_192)


	//   ....[0]....
	.align		4
.L_192:
        /*00a4*/ 	.word	index@(vprintf)


	//   ....[1]....
	.align		4
        /*00a8*/ 	.word	index@(__assertfail)


	//----- nvinfo : EIATTR_MERCURY_ISA_VERSION
	.align		4
.L_193:
        /*00ac*/ 	.byte	0x03, 0x5f
        /*00ae*/ 	.short	0x0101


	//----- nvinfo : EIATTR_INT_WARP_WIDE_INSTR_OFFSETS
	.align		4
        /*00b0*/ 	.byte	0x04, 0x31
        /*00b2*/ 	.short	(.L_195 - .L_194)


	//   ....[0]....
.L_194:
        /*00b4*/ 	.word	0x000012a0


	//   ....[1]....
        /*00b8*/ 	.word	0x00001530


	//   ....[2]....
        /*00bc*/ 	.word	0x00001540


	//----- nvinfo : EIATTR_VRC_CTA_INIT_COUNT
	.align		4
.L_195:
        /*00c0*/ 	.byte	0x02, 0x4a
	.zero		1
	.zero		1


	//----- nvinfo : EIATTR_SYSCALL_OFFSETS
	.align		4
        /*00c4*/ 	.byte	0x04, 0x46
        /*00c6*/ 	.short	(.L_197 - .L_196)


	//   ....[0]....
.L_196:
        /*00c8*/ 	.word	0x00000770


	//   ....[1]....
        /*00cc*/ 	.word	0x00000870


	//   ....[2]....
        /*00d0*/ 	.word	0x00000a30


	//   ....[3]....
        /*00d4*/ 	.word	0x00000ec0


	//   ....[4]....
        /*00d8*/ 	.word	0x00000fc0


	//   ....[5]....
        /*00dc*/ 	.word	0x00001140


	//   ....[6]....
        /*00e0*/ 	.word	0x00001a70


	//   ....[7]....
        /*00e4*/ 	.word	0x00002010


	//----- nvinfo : EIATTR_EXIT_INSTR_OFFSETS
	.align		4
.L_197:
        /*00e8*/ 	.byte	0x04, 0x1c
        /*00ea*/ 	.short	(.L_199 - .L_198)


	//   ....[0]....
.L_198:
        /*00ec*/ 	.word	0x000000c0


	//   ....[1]....
        /*00f0*/ 	.word	0x00000620


	//   ....[2]....
        /*00f4*/ 	.word	0x000020c0


	//----- nvinfo : EIATTR_CRS_STACK_SIZE
	.align		4
.L_199:
        /*00f8*/ 	.byte	0x04, 0x1e
        /*00fa*/ 	.short	(.L_201 - .L_200)
.L_200:
        /*00fc*/ 	.word	0x00000000


	//----- nvinfo : EIATTR_CBANK_PARAM_SIZE
	.align		4
.L_201:
        /*0100*/ 	.byte	0x03, 0x19
        /*0102*/ 	.short	0x0048


	//----- nvinfo : EIATTR_PARAM_CBANK
	.align		4
        /*0104*/ 	.byte	0x04, 0x0a
        /*0106*/ 	.short	(.L_203 - .L_202)
	.align		4
.L_202:
        /*0108*/ 	.word	index@(.nv.constant0._Z38run_single_step_vectorvertex_embeddingILm5EEvPviP3CSRS0_PiS0_S3_S3_S3_)
        /*010c*/ 	.short	0x0380
        /*010e*/ 	.short	0x0048


	//----- nvinfo : EIATTR_SW_WAR
	.align		4
.L_203:
        /*0110*/ 	.byte	0x04, 0x36
        /*0112*/ 	.short	(.L_205 - .L_204)
.L_204:
        /*0114*/ 	.word	0x00000008
.L_205:


//--------------------- .nv.info._Z38run_single_step_vectorvertex_embeddingILm4EEvPviP3CSRS0_PiS0_S3_S3_S3_ --------------------------
	.section	.nv.info._Z38run_single_step_vectorvertex_embeddingILm4EEvPviP3CSRS0_PiS0_S3_S3_S3_,"",@"SHT_CUDA_INFO"
	.sectionflags	@""
	.align	4


	//----- nvinfo : EIATTR_CUDA_API_VERSION
	.align		4
        /*0000*/ 	.byte	0x04, 0x37
        /*0002*/ 	.short	(.L_207 - .L_206)
.L_206:
        /*0004*/ 	.word	0x00000082


	//----- nvinfo : EIATTR_KPARAM_INFO
	.align		4
.L_207:
        /*0008*/ 	.byte	0x04, 0x17
        /*000a*/ 	.short	(.L_209 - .L_208)
.L_208:
        /*000c*/ 	.word	0x00000000
        /*0010*/ 	.short	0x0008
        /*0012*/ 	.short	0x0040
        /*0014*/ 	.byte	0x00, 0xf5, 0x21, 0x00


	//----- nvinfo : EIATTR_KPARAM_INFO
	.align		4
.L_209:
        /*0018*/ 	.byte	0x04, 0x17
        /*001a*/ 	.short	(.L_211 - .L_210)
.L_210:
        /*001c*/ 	.word	0x00000000
        /*0020*/ 	.short	0x0007
        /*0022*/ 	.short	0x0038
        /*0024*/ 	.byte	0x00, 0xf5, 0x21, 0x00


	//----- nvinfo : EIATTR_KPARAM_INFO
	.align		4
.L_211:
        /*0028*/ 	.byte	0x04, 0x17
        /*002a*/ 	.short	(.L_213 - .L_212)
.L_212:
        /*002c*/ 	.word	0x00000000
        /*0030*/ 	.short	0x0006
        /*0032*/ 	.short	0x0030
        /*0034*/ 	.byte	0x00, 0xf5, 0x21, 0x00


	//----- nvinfo : EIATTR_KPARAM_INFO
	.align		4
.L_213:
        /*0038*/ 	.byte	0x04, 0x17
        /*003a*/ 	.short	(.L_215 - .L_214)
.L_214:
        /*003c*/ 	.word	0x00000000
        /*0040*/ 	.short	0x0005
        /*0042*/ 	.short	0x0028
        /*0044*/ 	.byte	0x00, 0xf5, 0x21, 0x00


	//----- nvinfo : EIATTR_KPARAM_INFO
	.align		4
.L_215:
        /*0048*/ 	.byte	0x04, 0x17
        /*004a*/ 	.short	(.L_217 - .L_216)
.L_216:
        /*004c*/ 	.word	0x00000000
        /*0050*/ 	.short	0x0004
        /*0052*/ 	.short	0x0020
        /*0054*/ 	.byte	0x00, 0xf5, 0x21, 0x00


	//----- nvinfo : EIATTR_KPARAM_INFO
	.align		4
.L_217:
        /*0058*/ 	.byte	0x04, 0x17
        /*005a*/ 	.short	(.L_219 - .L_218)
.L_218:
        /*005c*/ 	.word	0x00000000
        /*0060*/ 	.short	0x0003
        /*0062*/ 	.short	0x0018
        /*0064*/ 	.byte	0x00, 0xf5, 0x21, 0x00


	//----- nvinfo : EIATTR_KPARAM_INFO
	.align		4
.L_219:
        /*0068*/ 	.byte	0x04, 0x17
        /*006a*/ 	.short	(.L_221 - .L_220)
.L_220:
        /*006c*/ 	.word	0x00000000
        /*0070*/ 	.short	0x0002
        /*0072*/ 	.short	0x0010
        /*0074*/ 	.byte	0x00, 0xf5, 0x21, 0x00


	//----- nvinfo : EIATTR_KPARAM_INFO
	.align		4
.L_221:
        /*0078*/ 	.byte	0x04, 0x17
        /*007a*/ 	.short	(.L_223 - .L_222)
.L_222:
        /*007c*/ 	.word	0x00000000
        /*0080*/ 	.short	0x0001
        /*0082*/ 	.short	0x0008
        /*0084*/ 	.byte	0x00, 0xf0, 0x11, 0x00


	//----- nvinfo : EIATTR_KPARAM_INFO
	.align		4
.L_223:
        /*0088*/ 	.byte	0x04, 0x17
        /*008a*/ 	.short	(.L_225 - .L_224)
.L_224:
        /*008c*/ 	.word	0x00000000
        /*0090*/ 	.short	0x0000
        /*0092*/ 	.short	0x0000
        /*0094*/ 	.byte	0x00, 0xf5, 0x21, 0x00


	//----- nvinfo : EIATTR_SPARSE_MMA_MASK
	.align		4
.L_225:
        /*0098*/ 	.byte	0x03, 0x50
        /*009a*/ 	.short	0x0000


	//----- nvinfo : EIATTR_MAXREG_COUNT
	.align		4
        /*009c*/ 	.byte	0x03, 0x1b
        /*009e*/ 	.short	0x00ff


	//----- nvinfo : EIATTR_EXTERNS
	.align		4
        /*00a0*/ 	.byte	0x04, 0x0f
        /*00a2*/ 	.short	(.L_227 - .L_226)


	//   ....[0]....
	.align		4
.L_226:
        /*00a4*/ 	.word	index@(vprintf)


	//   ....[1]....
	.align		4
        /*00a8*/ 	.word	index@(__assertfail)


	//----- nvinfo : EIATTR_MERCURY_ISA_VERSION
	.align		4
.L_227:
        /*00ac*/ 	.byte	0x03, 0x5f
        /*00ae*/ 	.short	0x0101


	//----- nvinfo : EIATTR_INT_WARP_WIDE_INSTR_OFFSETS
	.align		4
        /*00b0*/ 	.byte	0x04, 0x31
        /*00b2*/ 	.short	(.L_229 - .L_228)


	//   ....[0]....
.L_228:
        /*00b4*/ 	.word	0x00001290


	//   ....[1]....
        /*00b8*/ 	.word	0x00001480


	//   ....[2]....
        /*00bc*/ 	.word	0x00001490


	//----- nvinfo : EIATTR_VRC_CTA_INIT_COUNT
	.align		4
.L_229:
        /*00c0*/ 	.byte	0x02, 0x4a
	.zero		1
	.zero		1


	//----- nvinfo : EIATTR_SYSCALL_OFFSETS
	.align		4
        /*00c4*/ 	.byte	0x04, 0x46
        /*00c6*/ 	.short	(.L_231 - .L_230)


	//   ....[0]....
.L_230:
        /*00c8*/ 	.word	0x00000760


	//   ....[1]....
        /*00cc*/ 	.word	0x00000860


	//   ....[2]....
        /*00d0*/ 	.word	0x00000a20


	//   ....[3]....
        /*00d4*/ 	.word	0x00000eb0


	//   ....[4]....
        /*00d8*/ 	.word	0x00000fb0


	//   ....[5]....
        /*00dc*/ 	.word	0x00001130


	//   ....[6]....
        /*00e0*/ 	.word	0x000019a0


	//   ....[7]....
        /*00e4*/ 	.word	0x00001f40


	//----- nvinfo : EIATTR_EXIT_INSTR_OFFSETS
	.align		4
.L_231:
        /*00e8*/ 	.byte	0x04, 0x1c
        /*00ea*/ 	.short	(.L_233 - .L_232)


	//   ....[0]....
.L_232:
        /*00ec*/ 	.word	0x000000c0


	//   ....[1]....
        /*00f0*/ 	.word	0x00000610


	//   ....[2]....
        /*00f4*/ 	.word	0x00001ff0


	//----- nvinfo : EIATTR_CRS_STACK_SIZE
	.align		4
.L_233:
        /*00f8*/ 	.byte	0x04, 0x1e
        /*00fa*/ 	.short	(.L_235 - .L_234)
.L_234:
        /*00fc*/ 	.word	0x00000000


	//----- nvinfo : EIATTR_CBANK_PARAM_SIZE
	.align		4
.L_235:
        /*0100*/ 	.byte	0x03, 0x19
        /*0102*/ 	.short	0x0048


	//----- nvinfo : EIATTR_PARAM_CBANK
	.align		4
        /*0104*/ 	.byte	0x04, 0x0a
        /*0106*/ 	.short	(.L_237 - .L_236)
	.align		4
.L_236:
        /*0108*/ 	.word	index@(.nv.constant0._Z38run_single_step_vectorvertex_embeddingILm4EEvPviP3CSRS0_PiS0_S3_S3_S3_)
        /*010c*/ 	.short	0x0380
        /*010e*/ 	.short	0x0048


	//----- nvinfo : EIATTR_SW_WAR
	.align		4
.L_237:
        /*0110*/ 	.byte	0x04, 0x36
        /*0112*/ 	.short	(.L_239 - .L_238)
.L_238:
        /*0114*/ 	.word	0x00000008
.L_239:


//--------------------- .nv.info._Z38run_single_step_vectorvertex_embeddingILm3EEvPviP3CSRS0_PiS0_S3_S3_S3_ --------------------------
	.section	.nv.info._Z38run_single_step_vectorvertex_embeddingILm3EEvPviP3CSRS0_PiS0_S3_S3_S3_,"",@"SHT_CUDA_INFO"
	.sectionflags	@""
	.align	4


	//----- nvinfo : EIATTR_CUDA_API_VERSION
	.align		4
        /*0000*/ 	.byte	0x04, 0x37
        /*0002*/ 	.short	(.L_241 - .L_240)
.L_240:
        /*0004*/ 	.word	0x00000082


	//----- nvinfo : EIATTR_KPARAM_INFO
	.align		4
.L_241:
        /*0008*/ 	.byte	0x04, 0x17
        /*000a*/ 	.short	(.L_243 - .L_242)
.L_242:
        /*000c*/ 	.word	0x00000000
        /*0010*/ 	.short	0x0008
        /*0012*/ 	.short	0x0040
        /*0014*/ 	.byte	0x00, 0xf5, 0x21, 0x00


	//----- nvinfo : EIATTR_KPARAM_INFO
	.align		4
.L_243:
        /*0018*/ 	.byte	0x04, 0x17
        /*001a*/ 	.short	(.L_245 - .L_244)
.L_244:
        /*001c*/ 	.word	0x00000000
        /*0020*/ 	.short	0x0007
        /*0022*/ 	.short	0x0038
        /*0024*/ 	.byte	0x00, 0xf5, 0x21, 0x00


	//----- nvinfo : EIATTR_KPARAM_INFO
	.align		4
.L_245:
        /*0028*/ 	.byte	0x04, 0x17
        /*002a*/ 	.short	(.L_247 - .L_246)
.L_246:
        /*002c*/ 	.word	0x00000000
        /*0030*/ 	.short	0x0006
        /*0032*/ 	.short	0x0030
        /*0034*/ 	.byte	0x00, 0xf5, 0x21, 0x00


	//----- nvinfo : EIATTR_KPARAM_INFO
	.align		4
.L_247:
        /*0038*/ 	.byte	0x04, 0x17
        /*003a*/ 	.short	(.L_249 - .L_248)
.L_248:
        /*003c*/ 	.word	0x00000000
        /*0040*/ 	.short	0x0005
        /*0042*/ 	.short	0x0028
        /*0044*/ 	.byte	0x00, 0xf5, 0x21, 0x00


	//----- nvinfo : EIATTR_KPARAM_INFO
	.align		4
.L_249:
        /*0048*/ 	.byte	0x04, 0x17
        /*004a*/ 	.short	(.L_251 - .L_250)
.L_250:
        /*004c*/ 	.word	0x00000000
        /*0050*/ 	.short	0x0004
        /*0052*/ 	.short	0x0020
        /*0054*/ 	.byte	0x00, 0xf5, 0x21, 0x00


	//----- nvinfo : EIATTR_KPARAM_INFO
	.align		4
.L_251:
        /*0058*/ 	.byte	0x04, 0x17
        /*005a*/ 	.short	(.L_253 - .L_252)
.L_252:
        /*005c*/ 	.word	0x00000000
        /*0060*/ 	.short	0x0003
        /*0062*/ 	.short	0x0018
        /*0064*/ 	.byte	0x00, 0xf5, 0x21, 0x00


	//----- nvinfo : EIATTR_KPARAM_INFO
	.align		4
.L_253:
        /*0068*/ 	.byte	0x04, 0x17
        /*006a*/ 	.short	(.L_255 - .L_254)
.L_254:
        /*006c*/ 	.word	0x00000000
        /*0070*/ 	.short	0x0002
        /*0072*/ 	.short	0x0010
        /*0074*/ 	.byte	0x00, 0xf5, 0x21, 0x00


	//----- nvinfo : EIATTR_KPARAM_INFO
	.align		4
.L_255:
        /*0078*/ 	.byte	0x04, 0x17
        /*007a*/ 	.short	(.L_257 - .L_256)
.L_256:
        /*007c*/ 	.word	0x00000000
        /*0080*/ 	.short	0x0001
        /*0082*/ 	.short	0x0008
        /*0084*/ 	.byte	0x00, 0xf0, 0x11, 0x00


	//----- nvinfo : EIATTR_KPARAM_INFO
	.align		4
.L_257:
        /*0088*/ 	.byte	0x04, 0x17
        /*008a*/ 	.short	(.L_259 - .L_258)
.L_258:
        /*008c*/ 	.word	0x00000000
        /*0090*/ 	.short	0x0000
        /*0092*/ 	.short	0x0000
        /*0094*/ 	.byte	0x00, 0xf5, 0x21, 0x00


	//----- nvinfo : EIATTR_SPARSE_MMA_MASK
	.align		4
.L_259:
        /*0098*/ 	.byte	0x03, 0x50
        /*009a*/ 	.short	0x0000


	//----- nvinfo : EIATTR_MAXREG_COUNT
	.align		4
        /*009c*/ 	.byte	0x03, 0x1b
        /*009e*/ 	.short	0x00ff


	//----- nvinfo : EIATTR_EXTERNS
	.align		4
        /*00a0*/ 	.byte	0x04, 0x0f
        /*00a2*/ 	.short	(.L_261 - .L_260)


	//   ....[0]....
	.align		4
.L_260:
        /*00a4*/ 	.word	index@(vprintf)


	//   ....[1]....
	.align		4
        /*00a8*/ 	.word	index@(__assertfail)


	//----- nvinfo : EIATTR_MERCURY_ISA_VERSION
	.align		4
.L_261:
        /*00ac*/ 	.byte	0x03, 0x5f
        /*00ae*/ 	.short	0x0101


	//----- nvinfo : EIATTR_INT_WARP_WIDE_INSTR_OFFSETS
	.align		4
        /*00b0*/ 	.byte	0x04, 0x31
        /*00b2*/ 	.short	(.L_263 - .L_262)


	//   ....[0]....
.L_262:
        /*00b4*/ 	.word	0x000012a0


	//   ....[1]....
        /*00b8*/ 	.word	0x000014b0


	//   ....[2]....
        /*00bc*/ 	.word	0x000014c0


	//----- nvinfo : EIATTR_VRC_CTA_INIT_COUNT
	.align		4
.L_263:
        /*00c0*/ 	.byte	0x02, 0x4a
	.zero		1
	.zero		1


	//----- nvinfo : EIATTR_SYSCALL_OFFSETS
	.align		4
        /*00c4*/ 	.byte	0x04, 0x46
        /*00c6*/ 	.short	(.L_265 - .L_264)


	//   ....[0]....
.L_264:
        /*00c8*/ 	.word	0x00000770


	//   ....[1]....
        /*00cc*/ 	.word	0x00000870


	//   ....[2]....
        /*00d0*/ 	.word	0x00000a30


	//   ....[3]....
        /*00d4*/ 	.word	0x00000ec0


	//   ....[4]....
        /*00d8*/ 	.word	0x00000fc0


	//   ....[5]....
        /*00dc*/ 	.word	0x00001140


	//   ....[6]....
        /*00e0*/ 	.word	0x000018f0


	//   ....[7]....
        /*00e4*/ 	.word	0x00001e90


	//----- nvinfo : EIATTR_EXIT_INSTR_OFFSETS
	.align		4
.L_265:
        /*00e8*/ 	.byte	0x04, 0x1c
        /*00ea*/ 	.short	(.L_267 - .L_266)


	//   ....[0]....
.L_266:
        /*00ec*/ 	.word	0x000000c0


	//   ....[1]....
        /*00f0*/ 	.word	0x00000620


	//   ....[2]....
        /*00f4*/ 	.word	0x00001f40


	//----- nvinfo : EIATTR_CRS_STACK_SIZE
	.align		4
.L_267:
        /*00f8*/ 	.byte	0x04, 0x1e
        /*00fa*/ 	.short	(.L_269 - .L_268)
.L_268:
        /*00fc*/ 	.word	0x00000000


	//----- nvinfo : EIATTR_CBANK_PARAM_SIZE
	.align		4
.L_269:
        /*0100*/ 	.byte	0x03, 0x19
        /*0102*/ 	.short	0x0048


	//----- nvinfo : EIATTR_PARAM_CBANK
	.align		4
        /*0104*/ 	.byte	0x04, 0x0a
        /*0106*/ 	.short	(.L_271 - .L_270)
	.align		4
.L_270:
        /*0108*/ 	.word	index@(.nv.constant0._Z38run_single_step_vectorvertex_embeddingILm3EEvPviP3CSRS0_PiS0_S3_S3_S3_)
        /*010c*/ 	.short	0x0380
        /*010e*/ 	.short	0x0048


	//----- nvinfo : EIATTR_SW_WAR
	.align		4
.L_271:
        /*0110*/ 	.byte	0x04, 0x36
        /*0112*/ 	.short	(.L_273 - .L_272)
.L_272:
        /*0114*/ 	.word	0x00000008
.L_273:


//--------------------- .nv.info._Z38run_single_step_vectorvertex_embeddingILm2EEvPviP3CSRS0_PiS0_S3_S3_S3_ --------------------------
	.section	.nv.info._Z38run_single_step_vectorvertex_embeddingILm2EEvPviP3CSRS0_PiS0_S3_S3_S3_,"",@"SHT_CUDA_INFO"
	.sectionflags	@""
	.align	4


	//----- nvinfo : EIATTR_CUDA_API_VERSION
	.align		4
        /*0000*/ 	.byte	0x04, 0x37
        /*0002*/ 	.short	(.L_275 - .L_274)
.L_274:
        /*0004*/ 	.word	0x00000082


	//----- nvinfo : EIATTR_KPARAM_INFO
	.align		4
.L_275:
        /*0008*/ 	.byte	0x04, 0x17
        /*000a*/ 	.short	(.L_277 - .L_276)
.L_276:
        /*000c*/ 	.word	0x00000000
        /*0010*/ 	.short	0x0008
        /*0012*/ 	.short	0x0040
        /*0014*/ 	.byte	0x00, 0xf5, 0x21, 0x00


	//----- nvinfo : EIATTR_KPARAM_INFO
	.align		4
.L_277:
        /*0018*/ 	.byte	0x04, 0x17
        /*001a*/ 	.short	(.L_279 - .L_278)
.L_278:
        /*001c*/ 	.word	0x00000000
        /*0020*/ 	.short	0x0007
        /*0022*/ 	.short	0x0038
        /*0024*/ 	.byte	0x00, 0xf5, 0x21, 0x00


	//----- nvinfo : EIATTR_KPARAM_INFO
	.align		4
.L_279:
        /*0028*/ 	.byte	0x04, 0x17
        /*002a*/ 	.short	(.L_281 - .L_280)
.L_280:
        /*002c*/ 	.word	0x00000000
        /*0030*/ 	.short	0x0006
        /*0032*/ 	.short	0x0030
        /*0034*/ 	.byte	0x00, 0xf5, 0x21, 0x00


	//----- nvinfo : EIATTR_KPARAM_INFO
	.align		4
.L_281:
        /*0038*/ 	.byte	0x04, 0x17
        /*003a*/ 	.short	(.L_283 - .L_282)
.L_282:
        /*003c*/ 	.word	0x00000000
        /*0040*/ 	.short	0x0005
        /*0042*/ 	.short	0x0028
        /*0044*/ 	.byte	0x00, 0xf5, 0x21, 0x00


	//----- nvinfo : EIATTR_KPARAM_INFO
	.align		4
.L_283:
        /*0048*/ 	.byte	0x04, 0x17
        /*004a*/ 	.short	(.L_285 - .L_284)
.L_284:
        /*004c*/ 	.word	0x00000000
        /*0050*/ 	.short	0x0004
        /*0052*/ 	.short	0x0020
        /*0054*/ 	.byte	0x00, 0xf5, 0x21, 0x00


	//----- nvinfo : EIATTR_KPARAM_INFO
	.align		4
.L_285:
        /*0058*/ 	.byte	0x04, 0x17
        /*005a*/ 	.short	(.L_287 - .L_286)
.L_286:
        /*005c*/ 	.word	0x00000000
        /*0060*/ 	.short	0x0003
        /*0062*/ 	.short	0x0018
        /*0064*/ 	.byte	0x00, 0xf5, 0x21, 0x00


	//----- nvinfo : EIATTR_KPARAM_INFO
	.align		4
.L_287:
        /*0068*/ 	.byte	0x04, 0x17
        /*006a*/ 	.short	(.L_289 - .L_288)
.L_288:
        /*006c*/ 	.word	0x00000000
        /*0070*/ 	.short	0x0002
        /*0072*/ 	.short	0x0010
        /*0074*/ 	.byte	0x00, 0xf5, 0x21, 0x00


	//----- nvinfo : EIATTR_KPARAM_INFO
	.align		4
.L_289:
        /*0078*/ 	.byte	0x04, 0x17
        /*007a*/ 	.short	(.L_291 - .L_290)
.L_290:
        /*007c*/ 	.word	0x00000000
        /*0080*/ 	.short	0x0001
        /*0082*/ 	.short	0x0008
        /*0084*/ 	.byte	0x00, 0xf0, 0x11, 0x00


	//----- nvinfo : EIATTR_KPARAM_INFO
	.align		4
.L_291:
        /*0088*/ 	.byte	0x04, 0x17
        /*008a*/ 	.short	(.L_293 - .L_292)
.L_292:
        /*008c*/ 	.word	0x00000000
        /*0090*/ 	.short	0x0000
        /*0092*/ 	.short	0x0000
        /*0094*/ 	.byte	0x00, 0xf5, 0x21, 0x00


	//----- nvinfo : EIATTR_SPARSE_MMA_MASK
	.align		4
.L_293:
        /*0098*/ 	.byte	0x03, 0x50
        /*009a*/ 	.short	0x0000


	//----- nvinfo : EIATTR_MAXREG_COUNT
	.align		4
        /*009c*/ 	.byte	0x03, 0x1b
        /*009e*/ 	.short	0x00ff


	//----- nvinfo : EIATTR_EXTERNS
	.align		4
        /*00a0*/ 	.byte	0x04, 0x0f
        /*00a2*/ 	.short	(.L_295 - .L_294)


	//   ....[0]....
	.align		4
.L_294:
        /*00a4*/ 	.word	index@(vprintf)


	//   ....[1]....
	.align		4
        /*00a8*/ 	.word	index@(__assertfail)


	//----- nvinfo : EIATTR_MERCURY_ISA_VERSION
	.align		4
.L_295:
        /*00ac*/ 	.byte	0x03, 0x5f
        /*00ae*/ 	.short	0x0101


	//----- nvinfo : EIATTR_INT_WARP_WIDE_INSTR_OFFSETS
	.align		4
        /*00b0*/ 	.byte	0x04, 0x31
        /*00b2*/ 	.short	(.L_297 - .L_296)


	//   ....[0]....
.L_296:
        /*00b4*/ 	.word	0x00001290


	//   ....[1]....
        /*00b8*/ 	.word	0x00001440


	//   ....[2]....
        /*00bc*/ 	.word	0x00001450


	//----- nvinfo : EIATTR_VRC_CTA_INIT_COUNT
	.align		4
.L_297:
        /*00c0*/ 	.byte	0x02, 0x4a
	.zero		1
	.zero		1


	//----- nvinfo : EIATTR_SYSCALL_OFFSETS
	.align		4
        /*00c4*/ 	.byte	0x04, 0x46
        /*00c6*/ 	.short	(.L_299 - .L_298)


	//   ....[0]....
.L_298:
        /*00c8*/ 	.word	0x00000770


	//   ....[1]....
        /*00cc*/ 	.word	0x00000870


	//   ....[2]....
        /*00d0*/ 	.word	0x00000a30


	//   ....[3]....
        /*00d4*/ 	.word	0x00000eb0


	//   ....[4]....
        /*00d8*/ 	.word	0x00000fb0


	//   ....[5]....
        /*00dc*/ 	.word	0x00001130


	//   ....[6]....
        /*00e0*/ 	.word	0x00001a10


	//   ....[7]....
        /*00e4*/ 	.word	0x00001fb0


	//----- nvinfo : EIATTR_EXIT_INSTR_OFFSETS
	.align		4
.L_299:
        /*00e8*/ 	.byte	0x04, 0x1c
        /*00ea*/ 	.short	(.L_301 - .L_300)


	//   ....[0]....
.L_300:
        /*00ec*/ 	.word	0x000000c0


	//   ....[1]....
        /*00f0*/ 	.word	0x00000620


	//   ....[2]....
        /*00f4*/ 	.word	0x00002060


	//----- nvinfo : EIATTR_CRS_STACK_SIZE
	.align		4
.L_301:
        /*00f8*/ 	.byte	0x04, 0x1e
        /*00fa*/ 	.short	(.L_303 - .L_302)
.L_302:
        /*00fc*/ 	.word	0x00000000


	//----- nvinfo : EIATTR_CBANK_PARAM_SIZE
	.align		4
.L_303:
        /*0100*/ 	.byte	0x03, 0x19
        /*0102*/ 	.short	0x0048


	//----- nvinfo : EIATTR_PARAM_CBANK
	.align		4
        /*0104*/ 	.byte	0x04, 0x0a
        /*0106*/ 	.short	(.L_305 - .L_304)
	.align		4
.L_304:
        /*0108*/ 	.word	index@(.nv.constant0._Z38run_single_step_vectorvertex_embeddingILm2EEvPviP3CSRS0_PiS0_S3_S3_S3_)
        /*010c*/ 	.short	0x0380
        /*010e*/ 	.short	0x0048


	//----- nvinfo : EIATTR_SW_WAR
	.align		4
.L_305:
        /*0110*/ 	.byte	0x04, 0x36
        /*0112*/ 	.short	(.L_307 - .L_306)
.L_306:
        /*0114*/ 	.word	0x00000008
.L_307:


//--------------------- .nv.info._Z38run_single_step_vectorvertex_embeddingILm1EEvPviP3CSRS0_PiS0_S3_S3_S3_ --------------------------
	.section	.nv.info._Z38run_single_step_vectorvertex_embeddingILm1EEvPviP3CSRS0_PiS0_S3_S3_S3_,"",@"SHT_CUDA_INFO"
	.sectionflags	@""
	.align	4


	//----- nvinfo : EIATTR_CUDA_API_VERSION
	.align		4
        /*0000*/ 	.byte	0x04, 0x37
        /*0002*/ 	.short	(.L_309 - .L_308)
.L_308:
        /*0004*/ 	.word	0x00000082


	//----- nvinfo : EIATTR_KPARAM_INFO
	.align		4
.L_309:
        /*0008*/ 	.byte	0x04, 0x17
        /*000a*/ 	.short	(.L_311 - .L_310)
.L_310:
        /*000c*/ 	.word	0x00000000
        /*0010*/ 	.short	0x0008
        /*0012*/ 	.short	0x0040
        /*0014*/ 	.byte	0x00, 0xf5, 0x21, 0x00


	//----- nvinfo : EIATTR_KPARAM_INFO
	.align		4
.L_311:
        /*0018*/ 	.byte	0x04, 0x17
        /*001a*/ 	.short	(.L_313 - .L_312)
.L_312:
        /*001c*/ 	.word	0x00000000
        /*0020*/ 	.short	0x0007
        /*0022*/ 	.short	0x0038
        /*0024*/ 	.byte	0x00, 0xf5, 0x21, 0x00


	//----- nvinfo : EIATTR_KPARAM_INFO
	.align		4
.L_313:
        /*0028*/ 	.byte	0x04, 0x17
        /*002a*/ 	.short	(.L_315 - .L_314)
.L_314:
        /*002c*/ 	.word	0x00000000
        /*0030*/ 	.short	0x0006
        /*0032*/ 	.short	0x0030
        /*0034*/ 	.byte	0x00, 0xf5, 0x21, 0x00


	//----- nvinfo : EIATTR_KPARAM_INFO
	.align		4
.L_315:
        /*0038*/ 	.byte	0x04, 0x17
        /*003a*/ 	.short	(.L_317 - .L_316)
.L_316:
        /*003c*/ 	.word	0x00000000
        /*0040*/ 	.short	0x0005
        /*0042*/ 	.short	0x0028
        /*0044*/ 	.byte	0x00, 0xf5, 0x21, 0x00


	//----- nvinfo : EIATTR_KPARAM_INFO
	.align		4
.L_317:
        /*0048*/ 	.byte	0x04, 0x17
        /*004a*/ 	.short	(.L_319 - .L_318)
.L_318:
        /*004c*/ 	.word	0x00000000
        /*0050*/ 	.short	0x0004
        /*0052*/ 	.short	0x0020
        /*0054*/ 	.byte	0x00, 0xf5, 0x21, 0x00


	//----- nvinfo : EIATTR_KPARAM_INFO
	.align		4
.L_319:
        /*0058*/ 	.byte	0x04, 0x17
        /*005a*/ 	.short	(.L_321 - .L_320)
.L_320:
        /*005c*/ 	.word	0x00000000
        /*0060*/ 	.short	0x0003
        /*0062*/ 	.short	0x0018
        /*0064*/ 	.byte	0x00, 0xf5, 0x21, 0x00


	//----- nvinfo : EIATTR_KPARAM_INFO
	.align		4
.L_321:
        /*0068*/ 	.byte	0x04, 0x17
        /*006a*/ 	.short	(.L_323 - .L_322)
.L_322:
        /*006c*/ 	.word	0x00000000
        /*0070*/ 	.short	0x0002
        /*0072*/ 	.short	0x0010
        /*0074*/ 	.byte	0x00, 0xf5, 0x21, 0x00


	//----- nvinfo : EIATTR_KPARAM_INFO
	.align		4
.L_323:
        /*0078*/ 	.byte	0x04, 0x17
        /*007a*/ 	.short	(.L_325 - .L_324)
.L_324:
        /*007c*/ 	.word	0x00000000
        /*0080*/ 	.short	0x0001
        /*0082*/ 	.short	0x0008
        /*0084*/ 	.byte	0x00, 0xf0, 0x11, 0x00


	//----- nvinfo : EIATTR_KPARAM_INFO
	.align		4
.L_325:
        /*0088*/ 	.byte	0x04, 0x17
        /*008a*/ 	.short	(.L_327 - .L_326)
.L_326:
        /*008c*/ 	.word	0x00000000
        /*0090*/ 	.short	0x0000
        /*0092*/ 	.short	0x0000
        /*0094*/ 	.byte	0x00, 0xf5, 0x21, 0x00


	//----- nvinfo : EIATTR_SPARSE_MMA_MASK
	.align		4
.L_327:
        /*0098*/ 	.byte	0x03, 0x50
        /*009a*/ 	.short	0x0000


	//----- nvinfo : EIATTR_MAXREG_COUNT
	.align		4
        /*009c*/ 	.byte	0x03, 0x1b
        /*009e*/ 	.short	0x00ff


	//----- nvinfo : EIATTR_EXTERNS
	.align		4
        /*00a0*/ 	.byte	0x04, 0x0f
        /*00a2*/ 	.short	(.L_329 - .L_328)


	//   ....[0]....
	.align		4
.L_328:
        /*00a4*/ 	.word	index@(vprintf)


	//   ....[1]....
	.align		4
        /*00a8*/ 	.word	index@(__assertfail)


	//----- nvinfo : EIATTR_MERCURY_ISA_VERSION
	.align		4
.L_329:
        /*00ac*/ 	.byte	0x03, 0x5f
        /*00ae*/ 	.short	0x0101


	//----- nvinfo : EIATTR_INT_WARP_WIDE_INSTR_OFFSETS
	.align		4
        /*00b0*/ 	.byte	0x04, 0x31
        /*00b2*/ 	.short	(.L_331 - .L_330)


	//   ....[0]....
.L_330:
        /*00b4*/ 	.word	0x00001290


	//   ....[1]....
        /*00b8*/ 	.word	0x00001400


	//   ....[2]....
        /*00bc*/ 	.word	0x00001410


	//----- nvinfo : EIATTR_VRC_CTA_INIT_COUNT
	.align		4
.L_331:
        /*00c0*/ 	.byte	0x02, 0x4a
	.zero		1
	.zero		1


	//----- nvinfo : EIATTR_SYSCALL_OFFSETS
	.align		4
        /*00c4*/ 	.byte	0x04, 0x46
        /*00c6*/ 	.short	(.L_333 - .L_332)


	//   ....[0]....
.L_332:
        /*00c8*/ 	.word	0x00000760


	//   ....[1]....
        /*00cc*/ 	.word	0x00000860


	//   ....[2]....
        /*00d0*/ 	.word	0x00000a20


	//   ....[3]....
        /*00d4*/ 	.word	0x00000eb0


	//   ....[4]....
        /*00d8*/ 	.word	0x00000fb0


	//   ....[5]....
        /*00dc*/ 	.word	0x00001130


	//   ....[6]....
        /*00e0*/ 	.word	0x000018b0


	//   ....[7]....
        /*00e4*/ 	.word	0x00001e50


	//----- nvinfo : EIATTR_EXIT_INSTR_OFFSETS
	.align		4
.L_333:
        /*00e8*/ 	.byte	0x04, 0x1c
        /*00ea*/ 	.short	(.L_335 - .L_334)


	//   ....[0]....
.L_334:
        /*00ec*/ 	.word	0x000000c0


	//   ....[1]....
        /*00f0*/ 	.word	0x00000610


	//   ....[2]....
        /*00f4*/ 	.word	0x00001f00


	//----- nvinfo : EIATTR_CRS_STACK_SIZE
	.align		4
.L_335:
        /*00f8*/ 	.byte	0x04, 0x1e
        /*00fa*/ 	.short	(.L_337 - .L_336)
.L_336:
        /*00fc*/ 	.word	0x00000000


	//----- nvinfo : EIATTR_CBANK_PARAM_SIZE
	.align		4
.L_337:
        /*0100*/ 	.byte	0x03, 0x19
        /*0102*/ 	.short	0x0048


	//----- nvinfo : EIATTR_PARAM_CBANK
	.align		4
        /*0104*/ 	.byte	0x04, 0x0a
        /*0106*/ 	.short	(.L_339 - .L_338)
	.align		4
.L_338:
        /*0108*/ 	.word	index@(.nv.constant0._Z38run_single_step_vectorvertex_embeddingILm1EEvPviP3CSRS0_PiS0_S3_S3_S3_)
        /*010c*/ 	.short	0x0380
        /*010e*/ 	.short	0x0048


	//----- nvinfo : EIATTR_SW_WAR
	.align		4
.L_339:
        /*0110*/ 	.byte	0x04, 0x36
        /*0112*/ 	.short	(.L_341 - .L_340)
.L_340:
        /*0114*/ 	.word	0x00000008
.L_341:


//--------------------- .nv.info._Z12print_kernelv --------------------------
	.section	.nv.info._Z12print_kernelv,"",@"SHT_CUDA_INFO"
	.sectionflags	@""
	.align	4


	//----- nvinfo : EIATTR_CUDA_API_VERSION
	.align		4
        /*0000*/ 	.byte	0x04, 0x37
        /*0002*/ 	.short	(.L_343 - .L_342)
.L_342:
        /*0004*/ 	.word	0x00000082


	//----- nvinfo : EIATTR_SPARSE_MMA_MASK
	.align		4
.L_343:
        /*0008*/ 	.byte	0x03, 0x50
        /*000a*/ 	.short	0x0000


	//----- nvinfo : EIATTR_MAXREG_COUNT
	.align		4
        /*000c*/ 	.byte	0x03, 0x1b
        /*000e*/ 	.short	0x00ff


	//----- nvinfo : EIATTR_EXTERNS
	.align		4
        /*0010*/ 	.byte	0x04, 0x0f
        /*0012*/ 	.short	(.L_345 - .L_344)


	//   ....[0]....
	.align		4
.L_344:
        /*0014*/ 	.word	index@(vprintf)


	//----- nvinfo : EIATTR_MERCURY_ISA_VERSION
	.align		4
.L_345:
        /*0018*/ 	.byte	0x03, 0x5f
        /*001a*/ 	.short	0x0101


	//----- nvinfo : EIATTR_VRC_CTA_INIT_COUNT
	.align		4
        /*001c*/ 	.byte	0x02, 0x4a
	.zero		1
	.zero		1


	//----- nvinfo : EIATTR_SYSCALL_OFFSETS
	.align		4
        /*0020*/ 	.byte	0x04, 0x46
        /*0022*/ 	.short	(.L_347 - .L_346)


	//   ....[0]....
.L_346:
        /*0024*/ 	.word	0x000000f0


	//----- nvinfo : EIATTR_EXIT_INSTR_OFFSETS
	.align		4
.L_347:
        /*0028*/ 	.byte	0x04, 0x1c
        /*002a*/ 	.short	(.L_349 - .L_348)


	//   ....[0]....
.L_348:
        /*002c*/ 	.word	0x00000100


	//----- nvinfo : EIATTR_SW_WAR
	.align		4
.L_349:
        /*0030*/ 	.byte	0x04, 0x36
        /*0032*/ 	.short	(.L_351 - .L_350)
.L_350:
        /*0034*/ 	.word	0x00000008
.L_351:


//--------------------- .nv.callgraph             --------------------------
	.section	.nv.callgraph,"",@"SHT_CUDA_CALLGRAPH"
	.align	4
	.sectionentsize	8
	.align		4
        /*0000*/ 	.word	0x00000000
	.align		4
        /*0004*/ 	.word	0xffffffff
	.align		4
        /*0008*/ 	.word	index@(_Z38run_single_step_vectorvertex_embeddingILm8EEvPviP3CSRS0_PiS0_S3_S3_S3_)
	.align		4
        /*000c*/ 	.word	index@(__assertfail)
	.align		4
        /*0010*/ 	.word	index@(_Z38run_single_step_vectorvertex_embeddingILm8EEvPviP3CSRS0_PiS0_S3_S3_S3_)
	.align		4
        /*0014*/ 	.word	index@(vprintf)
	.align		4
        /*0018*/ 	.word	index@(_Z38run_single_step_vectorvertex_embeddingILm7EEvPviP3CSRS0_PiS0_S3_S3_S3_)
	.align		4
        /*001c*/ 	.word	index@(__assertfail)
	.align		4
        /*0020*/ 	.word	index@(_Z38run_single_step_vectorvertex_embeddingILm7EEvPviP3CSRS0_PiS0_S3_S3_S3_)
	.align		4
        /*0024*/ 	.word	index@(vprintf)
	.align		4
        /*0028*/ 	.word	index@(_Z38run_single_step_vectorvertex_embeddingILm6EEvPviP3CSRS0_PiS0_S3_S3_S3_)
	.align		4
        /*002c*/ 	.word	index@(__assertfail)
	.align		4
        /*0030*/ 	.word	index@(_Z38run_single_step_vectorvertex_embeddingILm6EEvPviP3CSRS0_PiS0_S3_S3_S3_)
	.align		4
        /*0034*/ 	.word	index@(vprintf)
	.align		4
        /*0038*/ 	.word	index@(_Z38run_single_step_vectorvertex_embeddingILm5EEvPviP3CSRS0_PiS0_S3_S3_S3_)
	.align		4
        /*003c*/ 	.word	index@(__assertfail)
	.align		4
        /*0040*/ 	.word	index@(_Z38run_single_step_vectorvertex_embeddingILm5EEvPviP3CSRS0_PiS0_S3_S3_S3_)
	.align		4
        /*0044*/ 	.word	index@(vprintf)
	.align		4
        /*0048*/ 	.word	index@(_Z38run_single_step_vectorvertex_embeddingILm4EEvPviP3CSRS0_PiS0_S3_S3_S3_)
	.align		4
        /*004c*/ 	.word	index@(__assertfail)
	.align		4
        /*0050*/ 	.word	index@(_Z38run_single_step_vectorvertex_embeddingILm4EEvPviP3CSRS0_PiS0_S3_S3_S3_)
	.align		4
        /*0054*/ 	.word	index@(vprintf)
	.align		4
        /*0058*/ 	.word	index@(_Z38run_single_step_vectorvertex_embeddingILm3EEvPviP3CSRS0_PiS0_S3_S3_S3_)
	.align		4
        /*005c*/ 	.word	index@(__assertfail)
	.align		4
        /*0060*/ 	.word	index@(_Z38run_single_step_vectorvertex_embeddingILm3EEvPviP3CSRS0_PiS0_S3_S3_S3_)
	.align		4
        /*0064*/ 	.word	index@(vprintf)
	.align		4
        /*0068*/ 	.word	index@(_Z38run_single_step_vectorvertex_embeddingILm2EEvPviP3CSRS0_PiS0_S3_S3_S3_)
	.align		4
        /*006c*/ 	.word	index@(__assertfail)
	.align		4
        /*0070*/ 	.word	index@(_Z38run_single_step_vectorvertex_embeddingILm2EEvPviP3CSRS0_PiS0_S3_S3_S3_)
	.align		4
        /*0074*/ 	.word	index@(vprintf)
	.align		4
        /*0078*/ 	.word	index@(_Z38run_single_step_vectorvertex_embeddingILm1EEvPviP3CSRS0_PiS0_S3_S3_S3_)
	.align		4
        /*007c*/ 	.word	index@(__assertfail)
	.align		4
        /*0080*/ 	.word	index@(_Z38run_single_step_vectorvertex_embeddingILm1EEvPviP3CSRS0_PiS0_S3_S3_S3_)
	.align		4
        /*0084*/ 	.word	index@(vprintf)
	.align		4
        /*0088*/ 	.word	index@(_Z12print_kernelv)
	.align		4
        /*008c*/ 	.word	index@(vprintf)
	.align		4
        /*0090*/ 	.word	0x00000000
	.align		4
        /*0094*/ 	.word	0xfffffffe
	.align		4
        /*0098*/ 	.word	0x00000000
	.align		4
        /*009c*/ 	.word	0xfffffffd
	.align		4
        /*00a0*/ 	.word	0x00000000
	.align		4
        /*00a4*/ 	.word	0xfffffffc


//--------------------- .nv.constant4             --------------------------
	.section	.nv.constant4,"a",@progbits
	.align	8
	.align		8
.nv.constant4:
        /*0000*/ 	.dword	vprintf
	.align		8
        /*0008*/ 	.dword	__assertfail
	.align		8
        /*0010*/ 	.dword	__unnamed_1
	.align		8
        /*0018*/ 	.dword	__unnamed_2
	.align		8
        /*0020*/ 	.dword	__unnamed_3
	.align		8
        /*0028*/ 	.dword	__unnamed_4
	.align		8
        /*0030*/ 	.dword	__unnamed_5
	.align		8
        /*0038*/ 	.dword	__unnamed_6
	.align		8
        /*0040*/ 	.dword	__unnamed_7
	.align		8
        /*0048*/ 	.dword	__unnamed_8
	.align		8
        /*0050*/ 	.dword	__unnamed_9
	.align		8
        /*0058*/ 	.dword	__unnamed_10
	.align		8
        /*0060*/ 	.dword	$str$3
	.align		8
        /*0068*/ 	.dword	$str$4
	.align		8
        /*0070*/ 	.dword	$str$5
	.align		8
        /*0078*/ 	.dword	$str$6
	.align		8
        /*0080*/ 	.dword	$str$7
	.align		8
        /*0088*/ 	.dword	$str$11


//--------------------- .text._Z38run_single_step_vectorvertex_embeddingILm8EEvPviP3CSRS0_PiS0_S3_S3_S3_ --------------------------
	.section	.text._Z38run_single_step_vectorvertex_embeddingILm8EEvPviP3CSRS0_PiS0_S3_S3_S3_,"ax",@progbits
	.align	128
        .global         _Z38run_single_step_vectorvertex_embeddingILm8EEvPviP3CSRS0_PiS0_S3_S3_S3_
        .type           _Z38run_single_step_vectorvertex_embeddingILm8EEvPviP3CSRS0_PiS0_S3_S3_S3_,@function
        .size           _Z38run_single_step_vectorvertex_embeddingILm8EEvPviP3CSRS0_PiS0_S3_S3_S3_,(.L_x_434 - _Z38run_single_step_vectorvertex_embeddingILm8EEvPviP3CSRS0_PiS0_S3_S3_S3_)
        .other          _Z38run_single_step_vectorvertex_embeddingILm8EEvPviP3CSRS0_PiS0_S3_S3_S3_,@"STO_CUDA_ENTRY STV_DEFAULT"
_Z38run_single_step_vectorvertex_embeddingILm8EEvPviP3CSRS0_PiS0_S3_S3_S3_:
.text._Z38run_single_step_vectorvertex_embeddingILm8EEvPviP3CSRS0_PiS0_S3_S3_S3_:
[----:B------:R-:W0:Y:S01]  /*0000*/  LDC R1, c[0x0][0x37c] ;  /* 0x0000df00ff017b82 */ /* 0x000e220000000800 */
[----:B------:R-:W1:Y:S01]  /*0010*/  S2R R0, SR_TID.X ;  /* 0x0000000000007919 */ /* 0x000e620000002100 */
[----:B------:R-:W2:Y:S06]  /*0020*/  LDCU UR5, c[0x0][0x2fc] ;  /* 0x00005f80ff0577ac */ /* 0x000eac0008000800 */
[----:B------:R-:W1:Y:S01]  /*0030*/  S2UR UR6, SR_CTAID.X ;  /* 0x00000000000679c3 */ /* 0x000e620000002500 */
[----:B0-----:R-:W-:Y:S01]  /*0040*/  VIADD R1, R1, 0xffffffd0 ;  /* 0xffffffd001017836 */ /* 0x001fe20000000000 */
[----:B------:R-:W0:Y:S01]  /*0050*/  LDCU UR7, c[0x0][0x388] ;  /* 0x00007100ff0777ac */ /* 0x000e220008000800 */
[----:B------:R-:W3:Y:S05]  /*0060*/  LDCU UR4, c[0x0][0x2f8] ;  /* 0x00005f00ff0477ac */ /* 0x000eea0008000800 */
[----:B------:R-:W1:Y:S01]  /*0070*/  LDC R5, c[0x0][0x360] ;  /* 0x0000d800ff057b82 */ /* 0x000e620000000800 */
[----:B---3--:R-:W-:-:S05]  /*0080*/  IADD3 R24, P1, PT, R1, UR4, RZ ;  /* 0x0000000401187c10 */ /* 0x008fca000ff3e0ff */
[----:B--2---:R-:W-:Y:S02]  /*0090*/  IMAD.X R23, RZ, RZ, UR5, P1 ;  /* 0x00000005ff177e24 */ /* 0x004fe400088e06ff */
[----:B-1----:R-:W-:-:S05]  /*00a0*/  IMAD R5, R5, UR6, R0 ;  /* 0x0000000605057c24 */ /* 0x002fca000f8e0200 */
[----:B0-----:R-:W-:-:S13]  /*00b0*/  ISETP.GE.AND P0, PT, R5, UR7, PT ;  /* 0x0000000705007c0c */ /* 0x001fda000bf06270 */
[----:B------:R-:W-:Y:S05]  /*00c0*/  @P0 EXIT ;  /* 0x000000000000094d */ /* 0x000fea0003800000 */
[----:B------:R-:W0:Y:S01]  /*00d0*/  LDC.64 R2, c[0x0][0x380] ;  /* 0x0000e000ff027b82 */ /* 0x000e220000000a00 */
[----:B------:R-:W1:Y:S01]  /*00e0*/  LDCU.64 UR36, c[0x0][0x358] ;  /* 0x00006b00ff2477ac */ /* 0x000e620008000a00 */
[----:B0-----:R-:W-:-:S05]  /*00f0*/  IMAD.WIDE R2, R5, 0x24, R2 ;  /* 0x0000002405027825 */ /* 0x001fca00078e0202 */
[----:B-1----:R-:W2:Y:S01]  /*0100*/  LDG.E R7, desc[UR36][R2.64+0x20] ;  /* 0x0000202402077981 */ /* 0x002ea2000c1e1900 */
[----:B------:R-:W-:Y:S01]  /*0110*/  BSSY.RECONVERGENT B0, `(.L_x_0) ;  /* 0x000004e000007945 */ /* 0x000fe20003800200 */
[----:B------:R-:W-:Y:S02]  /*0120*/  HFMA2 R25, -RZ, RZ, 0, 0 ;  /* 0x00000000ff197431 */ /* 0x000fe400000001ff */
[----:B------:R-:W-:Y:S01]  /*0130*/  VIADD R22, R1, 0x8 ;  /* 0x0000000801167836 */ /* 0x000fe20000000000 */
[----:B------:R0:W-:Y:S01]  /*0140*/  STL [R1+0x2c], RZ ;  /* 0x00002cff01007387 */ /* 0x0001e20000100800 */
[----:B--2---:R-:W-:-:S13]  /*0150*/  ISETP.NE.AND P0, PT, R7, RZ, PT ;  /* 0x000000ff0700720c */ /* 0x004fda0003f05270 */
[----:B0-----:R-:W-:Y:S05]  /*0160*/  @!P0 BRA `(.L_x_1) ;  /* 0x0000000400208947 */ /* 0x001fea0003800000 */
[----:B------:R-:W-:Y:S02]  /*0170*/  IMAD.MOV.U32 R25, RZ, RZ, RZ ;  /* 0x000000ffff197224 */ /* 0x000fe400078e00ff */
[----:B------:R-:W-:-:S07]  /*0180*/  IMAD.MOV.U32 R0, RZ, RZ, RZ ;  /* 0x000000ffff007224 */ /* 0x000fce00078e00ff */
.L_x_10:
[----:B0-----:R-:W-:-:S05]  /*0190*/  IMAD.WIDE.U32 R4, R0, 0x4, R2 ;  /* 0x0000000400047825 */ /* 0x001fca00078e0002 */
[----:B-1----:R0:W5:Y:S01]  /*01a0*/  LDG.E R19, desc[UR36][R4.64] ;  /* 0x0000002404137981 */ /* 0x002162000c1e1900 */
[----:B------:R-:W-:Y:S01]  /*01b0*/  ISETP.NE.AND P0, PT, R25, RZ, PT ;  /* 0x000000ff1900720c */ /* 0x000fe20003f05270 */
[----:B------:R-:W-:Y:S01]  /*01c0*/  BSSY.RECONVERGENT B1, `(.L_x_2) ;  /* 0x000000c000017945 */ /* 0x000fe20003800200 */
[----:B------:R-:W-:-:S11]  /*01d0*/  IMAD.MOV.U32 R6, RZ, RZ, RZ ;  /* 0x000000ffff067224 */ /* 0x000fd600078e00ff */
[----:B0-----:R-:W-:Y:S05]  /*01e0*/  @!P0 BRA `(.L_x_3) ;  /* 0x0000000000248947 */ /* 0x001fea0003800000 */
[----:B------:R-:W-:-:S07]  /*01f0*/  MOV R6, RZ ;  /* 0x000000ff00067202 */ /* 0x000fce0000000f00 */
.L_x_4:
[----:B------:R-:W-:-:S06]  /*0200*/  IMAD R4, R6, 0x4, R22 ;  /* 0x0000000406047824 */ /* 0x000fcc00078e0216 */
[----:B------:R-:W2:Y:S02]  /*0210*/  LDL R4, [R4] ;  /* 0x0000000004047983 */ /* 0x000ea40000100800 */
[----:B--2--5:R-:W-:-:S13]  /*0220*/  ISETP.GT.U32.AND P0, PT, R4, R19, PT ;  /* 0x000000130400720c */ /* 0x024fda0003f04070 */
[----:B------:R-:W-:Y:S05]  /*0230*/  @P0 BRA `(.L_x_3) ;  /* 0x0000000000100947 */ /* 0x000fea0003800000 */
[----:B------:R-:W-:-:S05]  /*0240*/  VIADD R6, R6, 0x1 ;  /* 0x0000000106067836 */ /* 0x000fca0000000000 */
[----:B------:R-:W-:-:S13]  /*0250*/  ISETP.NE.AND P0, PT, R6, R25, PT ;  /* 0x000000190600720c */ /* 0x000fda0003f05270 */
[----:B------:R-:W-:Y:S05]  /*0260*/  @P0 BRA `(.L_x_4) ;  /* 0xfffffffc00e40947 */ /* 0x000fea000383ffff */
[----:B------:R-:W-:-:S07]  /*0270*/  IMAD.MOV.U32 R6, RZ, RZ, RZ ;  /* 0x000000ffff067224 */ /* 0x000fce00078e00ff */
.L_x_3:
[----:B------:R-:W-:Y:S05]  /*0280*/  BSYNC.RECONVERGENT B1 ;  /* 0x0000000000017941 */ /* 0x000fea0003800200 */
.L_x_2:
[----:B------:R-:W-:Y:S01]  /*0290*/  IADD3 R5, PT, PT, R25, -0x1, RZ ;  /* 0xffffffff19057810 */ /* 0x000fe20007ffe0ff */
[----:B------:R-:W-:Y:S03]  /*02a0*/  BSSY.RECONVERGENT B1, `(.L_x_5) ;  /* 0x000002c000017945 */ /* 0x000fe60003800200 */
[----:B------:R-:W-:-:S13]  /*02b0*/  ISETP.GE.AND P0, PT, R5, R6, PT ;  /* 0x000000060500720c */ /* 0x000fda0003f06270 */
[----:B------:R-:W-:Y:S05]  /*02c0*/  @!P0 BRA `(.L_x_6) ;  /* 0x0000000000a48947 */ /* 0x000fea0003800000 */
[----:B------:R-:W-:Y:S01]  /*02d0*/  IMAD.IADD R4, R25, 0x1, -R6 ;  /* 0x0000000119047824 */ /* 0x000fe200078e0a06 */
[----:B------:R-:W-:Y:S01]  /*02e0*/  BSSY.RECONVERGENT B2, `(.L_x_7) ;  /* 0x0000016000027945 */ /* 0x000fe20003800200 */
[----:B------:R-:W-:-:S03]  /*02f0*/  IMAD.MOV.U32 R9, RZ, RZ, R25 ;  /* 0x000000ffff097224 */ /* 0x000fc600078e0019 */
[----:B------:R-:W-:-:S13]  /*0300*/  LOP3.LUT P0, R8, R4, 0x3, RZ, 0xc0, !PT ;  /* 0x0000000304087812 */ /* 0x000fda000780c0ff */
[----:B------:R-:W-:Y:S05]  /*0310*/  @!P0 BRA `(.L_x_8) ;  /* 0x0000000000488947 */ /* 0x000fea0003800000 */
[----:B------:R-:W-:-:S05]  /*0320*/  IMAD R4, R5, 0x4, R22 ;  /* 0x0000000405047824 */ /* 0x000fca00078e0216 */
[----:B------:R-:W2:Y:S01]  /*0330*/  LDL R11, [R4] ;  /* 0x00000000040b7983 */ /* 0x000ea20000100800 */
[----:B------:R-:W-:Y:S01]  /*0340*/  ISETP.NE.AND P0, PT, R8, 0x1, PT ;  /* 0x000000010800780c */ /* 0x000fe20003f05270 */
[----:B------:R-:W-:Y:S01]  /*0350*/  IMAD.MOV.U32 R9, RZ, RZ, R5 ;  /* 0x000000ffff097224 */ /* 0x000fe200078e0005 */
[----:B------:R-:W-:-:S05]  /*0360*/  IADD3 R10, PT, PT, R25, -0x2, RZ ;  /* 0xfffffffe190a7810 */ /* 0x000fca0007ffe0ff */
[----:B------:R-:W-:Y:S01]  /*0370*/  IMAD.MOV.U32 R5, RZ, RZ, R10 ;  /* 0x000000ffff057224 */ /* 0x000fe200078e000a */
[----:B--2---:R0:W-:Y:S05]  /*0380*/  STL [R4+0x4], R11 ;  /* 0x0000040b04007387 */ /* 0x0041ea0000100800 */
[----:B------:R-:W-:Y:S05]  /*0390*/  @!P0 BRA `(.L_x_8) ;  /* 0x0000000000288947 */ /* 0x000fea0003800000 */
[----:B0-----:R-:W2:Y:S01]  /*03a0*/  LDL R11, [R4+-0x4] ;  /* 0xfffffc00040b7983 */ /* 0x001ea20000100800 */
[----:B------:R-:W-:Y:S01]  /*03b0*/  ISETP.NE.AND P0, PT, R8, 0x2, PT ;  /* 0x000000020800780c */ /* 0x000fe20003f05270 */
[----:B------:R-:W-:Y:S01]  /*03c0*/  VIADD R5, R25, 0xfffffffd ;  /* 0xfffffffd19057836 */ /* 0x000fe20000000000 */
[----:B------:R-:W-:Y:S01]  /*03d0*/  MOV R9, R10 ;  /* 0x0000000a00097202 */ /* 0x000fe20000000f00 */
[----:B--2---:R1:W-:Y:S10]  /*03e0*/  STL [R4], R11 ;  /* 0x0000000b04007387 */ /* 0x0043f40000100800 */
[----:B------:R-:W-:Y:S05]  /*03f0*/  @!P0 BRA `(.L_x_8) ;  /* 0x0000000000108947 */ /* 0x000fea0003800000 */
[----:B-1----:R-:W2:Y:S01]  /*0400*/  LDL R11, [R4+-0x8] ;  /* 0xfffff800040b7983 */ /* 0x002ea20000100800 */
[----:B------:R-:W-:Y:S02]  /*0410*/  IMAD.MOV.U32 R9, RZ, RZ, R5 ;  /* 0x000000ffff097224 */ /* 0x000fe400078e0005 */
[----:B------:R-:W-:Y:S01]  /*0420*/  VIADD R5, R25, 0xfffffffc ;  /* 0xfffffffc19057836 */ /* 0x000fe20000000000 */
[----:B--2---:R2:W-:Y:S06]  /*0430*/  STL [R4+-0x4], R11 ;  /* 0xfffffc0b04007387 */ /* 0x0045ec0000100800 */
.L_x_8:
[----:B------:R-:W-:Y:S05]  /*0440*/  BSYNC.RECONVERGENT B2 ;  /* 0x0000000000027941 */ /* 0x000fea0003800200 */
.L_x_7:
[----:B012---:R-:W-:-:S05]  /*0450*/  IMAD.IADD R4, R6, 0x1, -R25 ;  /* 0x0000000106047824 */ /* 0x007fca00078e0a19 */
[----:B------:R-:W-:-:S13]  /*0460*/  ISETP.GT.U32.AND P0, PT, R4, -0x4, PT ;  /* 0xfffffffc0400780c */ /* 0x000fda0003f04070 */
[----:B------:R-:W-:Y:S05]  /*0470*/  @P0 BRA `(.L_x_6) ;  /* 0x0000000000380947 */ /* 0x000fea0003800000 */
.L_x_9:
[----:B0-----:R-:W-:-:S05]  /*0480*/  LEA R4, R5, R22, 0x2 ;  /* 0x0000001605047211 */ /* 0x001fca00078e10ff */
[----:B------:R-:W2:Y:S01]  /*0490*/  LDL R8, [R4] ;  /* 0x0000000004087983 */ /* 0x000ea20000100800 */
[----:B------:R-:W-:-:S05]  /*04a0*/  IMAD R11, R9, 0x4, R22 ;  /* 0x00000004090b7824 */ /* 0x000fca00078e0216 */
[----:B--2---:R0:W-:Y:S04]  /*04b0*/  STL [R11], R8 ;  /* 0x000000080b007387 */ /* 0x0041e80000100800 */
[----:B------:R-:W2:Y:S04]  /*04c0*/  LDL R13, [R4+-0x4] ;  /* 0xfffffc00040d7983 */ /* 0x000ea80000100800 */
[----:B------:R-:W3:Y:S04]  /*04d0*/  LDL R15, [R4+-0x8] ;  /* 0xfffff800040f7983 */ /* 0x000ee80000100800 */
[----:B------:R-:W4:Y:S01]  /*04e0*/  LDL R17, [R4+-0xc] ;  /* 0xfffff40004117983 */ /* 0x000f220000100800 */
[----:B------:R-:W-:-:S02]  /*04f0*/  VIADD R9, R5, 0xfffffffd ;  /* 0xfffffffd05097836 */ /* 0x000fc40000000000 */
[----:B------:R-:W-:-:S05]  /*0500*/  VIADD R5, R5, 0xfffffffc ;  /* 0xfffffffc05057836 */ /* 0x000fca0000000000 */
[----:B------:R-:W-:Y:S01]  /*0510*/  ISETP.GE.AND P0, PT, R5, R6, PT ;  /* 0x000000060500720c */ /* 0x000fe20003f06270 */
[----:B--2---:R0:W-:Y:S04]  /*0520*/  STL [R4], R13 ;  /* 0x0000000d04007387 */ /* 0x0041e80000100800 */
[----:B---3--:R0:W-:Y:S04]  /*0530*/  STL [R4+-0x4], R15 ;  /* 0xfffffc0f04007387 */ /* 0x0081e80000100800 */
[----:B----4-:R0:W-:Y:S04]  /*0540*/  STL [R4+-0x8], R17 ;  /* 0xfffff81104007387 */ /* 0x0101e80000100800 */
[----:B------:R-:W-:Y:S05]  /*0550*/  @P0 BRA `(.L_x_9) ;  /* 0xfffffffc00c80947 */ /* 0x000fea000383ffff */
.L_x_6:
[----:B------:R-:W-:Y:S05]  /*0560*/  BSYNC.RECONVERGENT B1 ;  /* 0x0000000000017941 */ /* 0x000fea0003800200 */
.L_x_5:
[----:B------:R-:W-:-:S05]  /*0570*/  LEA R6, R6, R22, 0x2 ;  /* 0x0000001606067211 */ /* 0x000fca00078e10ff */
[----:B-----5:R1:W-:Y:S04]  /*0580*/  STL [R6], R19 ;  /* 0x0000001306007387 */ /* 0x0203e80000100800 */
[----:B------:R-:W2:Y:S01]  /*0590*/  LDL R25, [R1+0x2c] ;  /* 0x00002c0001197983 */ /* 0x000ea20000100800 */
[----:B------:R-:W-:-:S05]  /*05a0*/  VIADD R0, R0, 0x1 ;  /* 0x0000000100007836 */ /* 0x000fca0000000000 */
[----:B------:R-:W-:Y:S01]  /*05b0*/  ISETP.NE.AND P0, PT, R0, R7, PT ;  /* 0x000000070000720c */ /* 0x000fe20003f05270 */
[----:B--2---:R-:W-:-:S05]  /*05c0*/  VIADD R25, R25, 0x1 ;  /* 0x0000000119197836 */ /* 0x004fca0000000000 */
[----:B------:R1:W-:Y:S07]  /*05d0*/  STL [R1+0x2c], R25 ;  /* 0x00002c1901007387 */ /* 0x0003ee0000100800 */
[----:B------:R-:W-:Y:S05]  /*05e0*/  @P0 BRA `(.L_x_10) ;  /* 0xfffffff800e80947 */ /* 0x000fea000383ffff */
.L_x_1:
[----:B------:R-:W-:Y:S05]  /*05f0*/  BSYNC.RECONVERGENT B0 ;  /* 0x0000000000007941 */ /* 0x000fea0003800200 */
.L_x_0:
[----:B------:R-:W-:-:S13]  /*0600*/  ISETP.NE.AND P0, PT, R25, RZ, PT ;  /* 0x000000ff1900720c */ /* 0x000fda0003f05270 */
[----:B------:R-:W-:Y:S05]  /*0610*/  @!P0 EXIT ;  /* 0x000000000000894d */ /* 0x000fea0003800000 */
[----:B------:R-:W-:-:S07]  /*0620*/  HFMA2 R26, -RZ, RZ, 0, 0 ;  /* 0x00000000ff1a7431 */ /* 0x000fce00000001ff */
.L_x_52:
[----:B0-----:R-:W0:Y:S01]  /*0630*/  LDC.64 R4, c[0x0][0x390] ;  /* 0x0000e400ff047b82 */ /* 0x001e220000000a00 */
[----:B------:R-:W-:-:S06]  /*0640*/  IMAD R2, R26, 0x4, R22 ;  /* 0x000000041a027824 */ /* 0x000fcc00078e0216 */
[----:B------:R-:W2:Y:S04]  /*0650*/  LDL R2, [R2] ;  /* 0x0000000002027983 */ /* 0x000ea80000100800 */
[----:B0-----:R-:W3:Y:S01]  /*0660*/  LDG.E R3, desc[UR36][R4.64+0x15cc8] ;  /* 0x015cc82404037981 */ /* 0x001ee2000c1e1900 */
[----:B------:R-:W-:Y:S01]  /*0670*/  BSSY.RECONVERGENT B6, `(.L_x_11) ;  /* 0x0000020000067945 */ /* 0x000fe20003800200 */
[C---:B--2---:R-:W-:Y:S02]  /*0680*/  ISETP.GT.AND P1, PT, R2.reuse, -0x1, PT ;  /* 0xffffffff0200780c */ /* 0x044fe40003f24270 */
[----:B---3--:R-:W-:-:S13]  /*0690*/  ISETP.GE.AND P0, PT, R2, R3, PT ;  /* 0x000000030200720c */ /* 0x008fda0003f06270 */
[----:B------:R-:W-:Y:S05]  /*06a0*/  @!P0 BRA P1, `(.L_x_12) ;  /* 0x0000000000708947 */ /* 0x000fea0000800000 */
[----:B------:R-:W0:Y:S01]  /*06b0*/  LDCU UR4, c[0x0][0x2f8] ;  /* 0x00005f00ff0477ac */ /* 0x000e220008000800 */
[----:B------:R-:W-:Y:S01]  /*06c0*/  MOV R0, 0x0 ;  /* 0x0000000000007802 */ /* 0x000fe20000000f00 */
[----:B-1----:R-:W-:Y:S01]  /*06d0*/  IMAD.MOV.U32 R6, RZ, RZ, R24 ;  /* 0x000000ffff067224 */ /* 0x002fe200078e0018 */
[----:B------:R-:W-:Y:S02]  /*06e0*/  MOV R7, R23 ;  /* 0x0000001700077202 */ /* 0x000fe40000000f00 */
[----:B------:R1:W2:Y:S01]  /*06f0*/  LDC.64 R8, c[0x4][R0] ;  /* 0x0100000000087b82 */ /* 0x0002a20000000a00 */
[----:B0-----:R-:W-:Y:S01]  /*0700*/  VIADD R10, R24, -UR4 ;  /* 0x80000004180a7c36 */ /* 0x001fe20008000000 */
[----:B------:R-:W0:Y:S04]  /*0710*/  LDCU.64 UR4, c[0x4][0x68] ;  /* 0x01000d00ff0477ac */ /* 0x000e280008000a00 */
[----:B------:R1:W-:Y:S01]  /*0720*/  STL.64 [R10], R2 ;  /* 0x000000020a007387 */ /* 0x0003e20000100a00 */
[----:B0-----:R-:W-:Y:S01]  /*0730*/  MOV R4, UR4 ;  /* 0x0000000400047c02 */ /* 0x001fe20008000f00 */
[----:B-1----:R-:W-:-:S07]  /*0740*/  IMAD.U32 R5, RZ, RZ, UR5 ;  /* 0x00000005ff057e24 */ /* 0x002fce000f8e00ff */
[----:B------:R-:W-:-:S07]  /*0750*/  LEPC R20, `(.L_x_13) ;  /* 0x000000001014794e */ /* 0x000fce0000000000 */
[----:B--2---:R-:W-:Y:S05]  /*0760*/  CALL.ABS.NOINC R8 ;  /* 0x0000000008007343 */ /* 0x004fea0003c00000 */
.L_x_13:
[----:B------:R-:W-:Y:S01]  /*0770*/  MOV R14, 0x8 ;  /* 0x00000008000e7802 */ /* 0x000fe20000000f00 */
[----:B------:R-:W0:Y:S01]  /*0780*/  LDCU.64 UR4, c[0x4][0x70] ;  /* 0x01000e00ff0477ac */ /* 0x000e220008000a00 */
[----:B------:R-:W-:Y:S02]  /*0790*/  HFMA2 R13, -RZ, RZ, 0, 0 ;  /* 0x00000000ff0d7431 */ /* 0x000fe400000001ff */
[----:B------:R-:W-:Y:S01]  /*07a0*/  IMAD.MOV.U32 R8, RZ, RZ, 0xa3 ;  /* 0x000000a3ff087424 */ /* 0x000fe200078e00ff */
[----:B------:R-:W1:Y:S01]  /*07b0*/  LDCU.64 UR6, c[0x4][0x78] ;  /* 0x01000f00ff0677ac */ /* 0x000e620008000a00 */
[----:B------:R-:W2:Y:S01]  /*07c0*/  LDC.64 R14, c[0x4][R14] ;  /* 0x010000000e0e7b82 */ /* 0x000ea20000000a00 */
[----:B------:R-:W-:Y:S01]  /*07d0*/  IMAD.MOV.U32 R12, RZ, RZ, 0x1 ;  /* 0x00000001ff0c7424 */ /* 0x000fe200078e00ff */
[----:B------:R-:W3:Y:S01]  /*07e0*/  LDCU.64 UR8, c[0x4][0x10] ;  /* 0x01000200ff0877ac */ /* 0x000ee20008000a00 */
[----:B0-----:R-:W-:Y:S02]  /*07f0*/  IMAD.U32 R4, RZ, RZ, UR4 ;  /* 0x00000004ff047e24 */ /* 0x001fe4000f8e00ff */
[----:B------:R-:W-:Y:S01]  /*0800*/  IMAD.U32 R5, RZ, RZ, UR5 ;  /* 0x00000005ff057e24 */ /* 0x000fe2000f8e00ff */
[----:B-1----:R-:W-:Y:S01]  /*0810*/  MOV R6, UR6 ;  /* 0x0000000600067c02 */ /* 0x002fe20008000f00 */
[----:B------:R-:W-:-:S02]  /*0820*/  IMAD.U32 R7, RZ, RZ, UR7 ;  /* 0x00000007ff077e24 */ /* 0x000fc4000f8e00ff */
[----:B---3--:R-:W-:Y:S01]  /*0830*/  IMAD.U32 R10, RZ, RZ, UR8 ;  /* 0x00000008ff0a7e24 */ /* 0x008fe2000f8e00ff */
[----:B------:R-:W-:-:S07]  /*0840*/  MOV R11, UR9 ;  /* 0x00000009000b7c02 */ /* 0x000fce0008000f00 */
[----:B------:R-:W-:-:S07]  /*0850*/  LEPC R20, `(.L_x_12) ;  /* 0x000000001014794e */ /* 0x000fce0000000000 */
[----:B--2---:R-:W-:Y:S05]  /*0860*/  CALL.ABS.NOINC R14 ;  /* 0x000000000e007343 */ /* 0x004fea0003c00000 */
.L_x_12:
[----:B------:R-:W-:Y:S05]  /*0870*/  BSYNC.RECONVERGENT B6 ;  /* 0x0000000000067941 */ /* 0x000fea0003800200 */
.L_x_11:
[----:B------:R-:W0:Y:S02]  /*0880*/  LDC.64 R16, c[0x0][0x390] ;  /* 0x0000e400ff107b82 */ /* 0x000e240000000a00 */
[----:B0-----:R-:W-:-:S05]  /*0890*/  IMAD.WIDE R16, R2, 0x10, R16 ;  /* 0x0000001002107825 */ /* 0x001fca00078e0210 */
[----:B------:R0:W5:Y:S01]  /*08a0*/  LDG.E R27, desc[UR36][R16.64+0x8] ;  /* 0x00000824101b7981 */ /* 0x000162000c1e1900 */
[----:B------:R-:W-:Y:S01]  /*08b0*/  BSSY B11, `(.L_x_14) ;  /* 0x000019e0000b7945 */ /* 0x000fe20003800000 */
.L_x_51:
[----:B--2---:R-:W2:Y:S02]  /*08c0*/  LDC.64 R4, c[0x0][0x390] ;  /* 0x0000e400ff047b82 */ /* 0x004ea40000000a00 */
[----:B--2---:R-:W2:Y:S01]  /*08d0*/  LDG.E R5, desc[UR36][R4.64+0x15cc8] ;  /* 0x015cc82404057981 */ /* 0x004ea2000c1e1900 */
[C---:B------:R-:W-:Y:S01]  /*08e0*/  ISETP.GT.AND P1, PT, R2.reuse, -0x1, PT ;  /* 0xffffffff0200780c */ /* 0x040fe20003f24270 */
[----:B------:R-:W-:Y:S05]  /*08f0*/  YIELD ;  /* 0x0000000000007946 */ /* 0x000fea0003800000 */
[----:B------:R-:W-:Y:S01]  /*0900*/  BSSY.RECONVERGENT B6, `(.L_x_15) ;  /* 0x0000013000067945 */ /* 0x000fe20003800200 */
[----:B--2---:R-:W-:-:S13]  /*0910*/  ISETP.GE.AND P0, PT, R2, R5, PT ;  /* 0x000000050200720c */ /* 0x004fda0003f06270 */
[----:B01-3--:R-:W-:Y:S05]  /*0920*/  @!P0 BRA P1, `(.L_x_16) ;  /* 0x0000000000408947 */ /* 0x00bfea0000800000 */
[----:B------:R-:W-:Y:S01]  /*0930*/  MOV R14, 0x8 ;  /* 0x00000008000e7802 */ /* 0x000fe20000000f00 */
[----:B------:R-:W2:Y:S01]  /*0940*/  LDCU.64 UR4, c[0x4][0x80] ;  /* 0x01001000ff0477ac */ /* 0x000ea20008000a00 */
[----:B------:R-:W-:Y:S02]  /*0950*/  HFMA2 R13, -RZ, RZ, 0, 0 ;  /* 0x00000000ff0d7431 */ /* 0x000fe400000001ff */
[----:B------:R-:W-:Y:S01]  /*0960*/  IMAD.MOV.U32 R8, RZ, RZ, 0xab ;  /* 0x000000abff087424 */ /* 0x000fe200078e00ff */
[----:B------:R-:W1:Y:S01]  /*0970*/  LDCU.64 UR8, c[0x4][0x78] ;  /* 0x01000f00ff0877ac */ /* 0x000e620008000a00 */
[----:B------:R-:W3:Y:S01]  /*0980*/  LDC.64 R14, c[0x4][R14] ;  /* 0x010000000e0e7b82 */ /* 0x000ee20000000a00 */
[----:B------:R-:W-:Y:S01]  /*0990*/  IMAD.MOV.U32 R12, RZ, RZ, 0x1 ;  /* 0x00000001ff0c7424 */ /* 0x000fe200078e00ff */
[----:B------:R-:W4:Y:S01]  /*09a0*/  LDCU.64 UR6, c[0x4][0x18] ;  /* 0x01000300ff0677ac */ /* 0x000f220008000a00 */
[----:B--2---:R-:W-:Y:S02]  /*09b0*/  IMAD.U32 R4, RZ, RZ, UR4 ;  /* 0x00000004ff047e24 */ /* 0x004fe4000f8e00ff */
[----:B------:R-:W-:Y:S01]  /*09c0*/  IMAD.U32 R5, RZ, RZ, UR5 ;  /* 0x00000005ff057e24 */ /* 0x000fe2000f8e00ff */
[----:B-1----:R-:W-:Y:S01]  /*09d0*/  MOV R6, UR8 ;  /* 0x0000000800067c02 */ /* 0x002fe20008000f00 */
[----:B------:R-:W-:-:S02]  /*09e0*/  IMAD.U32 R7, RZ, RZ, UR9 ;  /* 0x00000009ff077e24 */ /* 0x000fc4000f8e00ff */
[----:B----4-:R-:W-:Y:S01]  /*09f0*/  IMAD.U32 R10, RZ, RZ, UR6 ;  /* 0x00000006ff0a7e24 */ /* 0x010fe2000f8e00ff */
[----:B------:R-:W-:-:S07]  /*0a00*/  MOV R11, UR7 ;  /* 0x00000007000b7c02 */ /* 0x000fce0008000f00 */
[----:B------:R-:W-:-:S07]  /*0a10*/  LEPC R20, `(.L_x_16) ;  /* 0x000000001014794e */ /* 0x000fce0000000000 */
[----:B0--3-5:R-:W-:Y:S05]  /*0a20*/  CALL.ABS.NOINC R14 ;  /* 0x000000000e007343 */ /* 0x029fea0003c00000 */
.L_x_16:
[----:B------:R-:W-:Y:S05]  /*0a30*/  BSYNC.RECONVERGENT B6 ;  /* 0x0000000000067941 */ /* 0x000fea0003800200 */
.L_x_15:
[----:B------:R-:W2:Y:S02]  /*0a40*/  LDG.E R0, desc[UR36][R16.64+0xc] ;  /* 0x00000c2410007981 */ /* 0x000ea4000c1e1900 */
[----:B--2--5:R-:W-:-:S13]  /*0a50*/  ISETP.GT.AND P0, PT, R27, R0, PT ;  /* 0x000000001b00720c */ /* 0x024fda0003f04270 */
[----:B------:R-:W-:Y:S05]  /*0a60*/  @P0 BRA `(.L_x_17) ;  /* 0x0000001800080947 */ /* 0x000fea0003800000 */
[----:B------:R-:W2:Y:S01]  /*0a70*/  LDC.64 R4, c[0x0][0x390] ;  /* 0x0000e400ff047b82 */ /* 0x000ea20000000a00 */
[----:B------:R-:W3:Y:S01]  /*0a80*/  LDL R0, [R1+0x8] ;  /* 0x0000080001007983 */ /* 0x000ee20000100800 */
[----:B--2---:R-:W-:-:S05]  /*0a90*/  IMAD.WIDE R4, R27, 0x4, R4 ;  /* 0x000000041b047825 */ /* 0x004fca00078e0204 */
[----:B------:R-:W3:Y:S01]  /*0aa0*/  LDG.E R3, desc[UR36][R4.64+0xcf00] ;  /* 0x00cf002404037981 */ /* 0x000ee2000c1e1900 */
[----:B------:R-:W-:Y:S01]  /*0ab0*/  BSSY.RECONVERGENT B10, `(.L_x_18) ;  /* 0x000017b0000a7945 */ /* 0x000fe20003800200 */
[----:B---3--:R-:W-:-:S13]  /*0ac0*/  ISETP.GT.AND P0, PT, R0, R3, PT ;  /* 0x000000030000720c */ /* 0x008fda0003f04270 */
[----:B------:R-:W-:Y:S05]  /*0ad0*/  @P0 BRA `(.L_x_19) ;  /* 0x0000001400e00947 */ /* 0x000fea0003800000 */
[----:B------:R-:W-:-:S13]  /*0ae0*/  ISETP.NE.AND P0, PT, R25, RZ, PT ;  /* 0x000000ff1900720c */ /* 0x000fda0003f05270 */
[----:B------:R-:W-:Y:S05]  /*0af0*/  @!P0 BRA `(.L_x_20) ;  /* 0x0000000000288947 */ /* 0x000fea0003800000 */
[----:B------:R-:W-:Y:S01]  /*0b00*/  VIMNMX.U32 R0, PT, PT, R25, 0x1, !PT ;  /* 0x0000000119007848 */ /* 0x000fe20007fe0000 */
[----:B------:R-:W-:-:S04]  /*0b10*/  IMAD.MOV.U32 R5, RZ, RZ, R22 ;  /* 0x000000ffff057224 */ /* 0x000fc800078e0016 */
[----:B------:R-:W-:-:S07]  /*0b20*/  IMAD.MOV R0, RZ, RZ, -R0 ;  /* 0x000000ffff007224 */ /* 0x000fce00078e0a00 */
.L_x_21:
[----:B------:R-:W2:Y:S02]  /*0b30*/  LDL R4, [R5] ;  /* 0x0000000005047983 */ /* 0x000ea40000100800 */
[----:B--2---:R-:W-:-:S13]  /*0b40*/  ISETP.NE.AND P0, PT, R4, R3, PT ;  /* 0x000000030400720c */ /* 0x004fda0003f05270 */
[----:B------:R-:W-:Y:S05]  /*0b50*/  @!P0 BRA `(.L_x_19) ;  /* 0x0000001400c08947 */ /* 0x000fea0003800000 */
[----:B------:R-:W-:Y:S01]  /*0b60*/  IADD3 R0, PT, PT, R0, 0x1, RZ ;  /* 0x0000000100007810 */ /* 0x000fe20007ffe0ff */
[----:B------:R-:W-:-:S03]  /*0b70*/  VIADD R5, R5, 0x4 ;  /* 0x0000000405057836 */ /* 0x000fc60000000000 */
[----:B------:R-:W-:-:S13]  /*0b80*/  ISETP.NE.AND P0, PT, R0, RZ, PT ;  /* 0x000000ff0000720c */ /* 0x000fda0003f05270 */
[----:B------:R-:W-:Y:S05]  /*0b90*/  @P0 BRA `(.L_x_21) ;  /* 0xfffffffc00e40947 */ /* 0x000fea000383ffff */
.L_x_20:
[C---:B------:R-:W-:Y:S01]  /*0ba0*/  VIADD R0, R25.reuse, 0x1 ;  /* 0x0000000119007836 */ /* 0x040fe20000000000 */
[----:B------:R-:W-:-:S04]  /*0bb0*/  LEA R4, R25, R22, 0x2 ;  /* 0x0000001619047211 */ /* 0x000fc800078e10ff */
[----:B------:R2:W-:Y:S04]  /*0bc0*/  STL [R1+0x2c], R0 ;  /* 0x00002c0001007387 */ /* 0x0005e80000100800 */
[----:B------:R2:W-:Y:S04]  /*0bd0*/  STL [R4], R3 ;  /* 0x0000000304007387 */ /* 0x0005e80000100800 */
[----:B-1----:R-:W3:Y:S01]  /*0be0*/  LDL R25, [R1+0x2c] ;  /* 0x00002c0001197983 */ /* 0x002ee20000100800 */
[----:B------:R-:W-:Y:S01]  /*0bf0*/  BSSY.RECONVERGENT B9, `(.L_x_22) ;  /* 0x0000150000097945 */ /* 0x000fe20003800200 */
[----:B---3--:R-:W-:-:S13]  /*0c00*/  ISETP.NE.AND P0, PT, R25, RZ, PT ;  /* 0x000000ff1900720c */ /* 0x008fda0003f05270 */
[----:B--2---:R-:W-:Y:S05]  /*0c10*/  @!P0 BRA `(.L_x_23) ;  /* 0x0000000400908947 */ /* 0x004fea0003800000 */
[----:B------:R-:W-:-:S07]  /*0c20*/  IMAD.MOV.U32 R33, RZ, RZ, RZ ;  /* 0x000000ffff217224 */ /* 0x000fce00078e00ff */
.L_x_37:
[----:B------:R-:W-:Y:S01]  /*0c30*/  IMAD R18, R33, 0x4, R22 ;  /* 0x0000000421127824 */ /* 0x000fe200078e0216 */
[----:B-1----:R-:W1:Y:S05]  /*0c40*/  LDC.64 R28, c[0x0][0x390] ;  /* 0x0000e400ff1c7b82 */ /* 0x002e6a0000000a00 */
[----:B------:R-:W1:Y:S01]  /*0c50*/  LDL R18, [R18] ;  /* 0x0000000012127983 */ /* 0x000e620000100800 */
[----:B------:R-:W-:Y:S01]  /*0c60*/  BSSY.RELIABLE B8, `(.L_x_24) ;  /* 0x000005c000087945 */ /* 0x000fe20003800100 */
[----:B------:R-:W-:Y:S01]  /*0c70*/  MOV R32, RZ ;  /* 0x000000ff00207202 */ /* 0x000fe20000000f00 */
[----:B-1----:R-:W-:-:S07]  /*0c80*/  IMAD.WIDE R28, R18, 0x10, R28 ;  /* 0x00000010121c7825 */ /* 0x002fce00078e021c */
.L_x_36:
[----:B------:R-:W-:-:S06]  /*0c90*/  IMAD R31, R32, 0x4, R22 ;  /* 0x00000004201f7824 */ /* 0x000fcc00078e0216 */
[----:B------:R-:W2:Y:S01]  /*0ca0*/  LDL R31, [R31] ;  /* 0x000000001f1f7983 */ /* 0x000ea20000100800 */
[----:B------:R-:W-:Y:S01]  /*0cb0*/  BSSY.RELIABLE B7, `(.L_x_25) ;  /* 0x0000053000077945 */ /* 0x000fe20003800100 */
[----:B--2---:R-:W-:-:S13]  /*0cc0*/  ISETP.NE.AND P0, PT, R18, R31, PT ;  /* 0x0000001f1200720c */ /* 0x004fda0003f05270 */
[----:B-1----:R-:W-:Y:S05]  /*0cd0*/  @!P0 BRA `(.L_x_26) ;  /* 0x0000000400408947 */ /* 0x002fea0003800000 */
[----:B------:R-:W2:Y:S02]  /*0ce0*/  LDL R0, [R1+0x8] ;  /* 0x0000080001007983 */ /* 0x000ea40000100800 */
[----:B--2---:R-:W-:-:S13]  /*0cf0*/  ISETP.NE.AND P0, PT, R0, R31, PT ;  /* 0x0000001f0000720c */ /* 0x004fda0003f05270 */
[----:B------:R-:W-:Y:S05]  /*0d00*/  @!P0 BRA `(.L_x_27) ;  /* 0x0000000000208947 */ /* 0x000fea0003800000 */
[----:B------:R-:W-:-:S07]  /*0d10*/  IMAD.MOV.U32 R3, RZ, RZ, RZ ;  /* 0x000000ffff037224 */ /* 0x000fce00078e00ff */
.L_x_28:
[----:B------:R-:W-:-:S04]  /*0d20*/  IADD3 R3, PT, PT, R3, 0x1, RZ ;  /* 0x0000000103037810 */ /* 0x000fc80007ffe0ff */
[----:B------:R-:W-:-:S13]  /*0d30*/  ISETP.NE.AND P0, PT, R3, R25, PT ;  /* 0x000000190300720c */ /* 0x000fda0003f05270 */
[----:B------:R-:W-:Y:S05]  /*0d40*/  @!P0 BRA `(.L_x_26) ;  /* 0x0000000400248947 */ /* 0x000fea0003800000 */
[----:B------:R-:W-:-:S06]  /*0d50*/  IMAD R0, R3, 0x4, R22 ;  /* 0x0000000403007824 */ /* 0x000fcc00078e0216 */
[----:B------:R-:W2:Y:S02]  /*0d60*/  LDL R0, [R0] ;  /* 0x0000000000007983 */ /* 0x000ea40000100800 */
[----:B--2---:R-:W-:-:S13]  /*0d70*/  ISETP.NE.AND P0, PT, R0, R31, PT ;  /* 0x0000001f0000720c */ /* 0x004fda0003f05270 */
[----:B------:R-:W-:Y:S05]  /*0d80*/  @P0 BRA `(.L_x_28) ;  /* 0xfffffffc00e40947 */ /* 0x000fea000383ffff */
.L_x_27:
[----:B------:R-:W1:Y:S02]  /*0d90*/  LDC.64 R4, c[0x0][0x390] ;  /* 0x0000e400ff047b82 */ /* 0x000e640000000a00 */
[----:B-1----:R-:W2:Y:S01]  /*0da0*/  LDG.E R19, desc[UR36][R4.64+0x15cc8] ;  /* 0x015cc82404137981 */ /* 0x002ea2000c1e1900 */
[C---:B------:R-:W-:Y:S01]  /*0db0*/  ISETP.GT.AND P1, PT, R18.reuse, -0x1, PT ;  /* 0xffffffff1200780c */ /* 0x040fe20003f24270 */
[----:B------:R-:W-:Y:S03]  /*0dc0*/  BSSY.RECONVERGENT B6, `(.L_x_29) ;  /* 0x000001e000067945 */ /* 0x000fe60003800200 */
[----:B------:R-:W-:Y:S02]  /*0dd0*/  P2R R30, PR, RZ, 0x2 ;  /* 0x00000002ff1e7803 */ /* 0x000fe40000000000 */
[----:B--2---:R-:W-:-:S13]  /*0de0*/  ISETP.LT.AND P0, PT, R18, R19, PT ;  /* 0x000000131200720c */ /* 0x004fda0003f01270 */
[----:B------:R-:W-:Y:S05]  /*0df0*/  @P1 BRA P0, `(.L_x_30) ;  /* 0x0000000000681947 */ /* 0x000fea0000000000 */
[----:B------:R-:W-:Y:S01]  /*0e00*/  MOV R8, 0x0 ;  /* 0x0000000000087802 */ /* 0x000fe20000000f00 */
[----:B------:R1:W-:Y:S01]  /*0e10*/  STL.64 [R1], R18 ;  /* 0x0000001201007387 */ /* 0x0003e20000100a00 */
[----:B------:R-:W2:Y:S01]  /*0e20*/  LDCU.64 UR4, c[0x4][0x68] ;  /* 0x01000d00ff0477ac */ /* 0x000ea20008000a00 */
[----:B------:R-:W-:Y:S02]  /*0e30*/  IMAD.MOV.U32 R6, RZ, RZ, R24 ;  /* 0x000000ffff067224 */ /* 0x000fe400078e0018 */
[----:B------:R-:W-:Y:S01]  /*0e40*/  IMAD.MOV.U32 R7, RZ, RZ, R23 ;  /* 0x000000ffff077224 */ /* 0x000fe200078e0017 */
[----:B------:R-:W3:Y:S01]  /*0e50*/  LDC.64 R8, c[0x4][R8] ;  /* 0x0100000008087b82 */ /* 0x000ee20000000a00 */
[----:B--2---:R-:W-:Y:S01]  /*0e60*/  IMAD.U32 R4, RZ, RZ, UR4 ;  /* 0x00000004ff047e24 */ /* 0x004fe2000f8e00ff */
[----:B-1----:R-:W-:-:S07]  /*0e70*/  MOV R5, UR5 ;  /* 0x0000000500057c02 */ /* 0x002fce0008000f00 */
[----:B------:R-:W-:-:S07]  /*0e80*/  LEPC R20, `(.L_x_31) ;  /* 0x000000001014794e */ /* 0x000fce0000000000 */
[----:B0--3--:R-:W-:Y:S05]  /*0e90*/  CALL.ABS.NOINC R8 ;  /* 0x0000000008007343 */ /* 0x009fea0003c00000 */
.L_x_31:
[----:B------:R-:W-:Y:S01]  /*0ea0*/  MOV R14, 0x8 ;  /* 0x00000008000e7802 */ /* 0x000fe20000000f00 */
[----:B------:R-:W0:Y:S01]  /*0eb0*/  LDCU.64 UR4, c[0x4][0x70] ;  /* 0x01000e00ff0477ac */ /* 0x000e220008000a00 */
[----:B------:R-:W-:Y:S02]  /*0ec0*/  HFMA2 R8, -RZ, RZ, 0, 9.715557098388671875e-06 ;  /* 0x000000a3ff087431 */ /* 0x000fe400000001ff */
[----:B------:R-:W-:Y:S01]  /*0ed0*/  IMAD.MOV.U32 R12, RZ, RZ, 0x1 ;  /* 0x00000001ff0c7424 */ /* 0x000fe200078e00ff */
[----:B------:R-:W1:Y:S01]  /*0ee0*/  LDCU.64 UR6, c[0x4][0x78] ;  /* 0x01000f00ff0677ac */ /* 0x000e620008000a00 */
[----:B------:R-:W2:Y:S01]  /*0ef0*/  LDC.64 R14, c[0x4][R14] ;  /* 0x010000000e0e7b82 */ /* 0x000ea20000000a00 */
[----:B------:R-:W-:Y:S01]  /*0f00*/  IMAD.MOV.U32 R13, RZ, RZ, RZ ;  /* 0x000000ffff0d7224 */ /* 0x000fe200078e00ff */
[----:B------:R-:W3:Y:S01]  /*0f10*/  LDCU.64 UR8, c[0x4][0x10] ;  /* 0x01000200ff0877ac */ /* 0x000ee20008000a00 */
[----:B0-----:R-:W-:Y:S01]  /*0f20*/  MOV R4, UR4 ;  /* 0x0000000400047c02 */ /* 0x001fe20008000f00 */
[----:B------:R-:W-:-:S02]  /*0f30*/  IMAD.U32 R5, RZ, RZ, UR5 ;  /* 0x00000005ff057e24 */ /* 0x000fc4000f8e00ff */
[----:B-1----:R-:W-:Y:S01]  /*0f40*/  IMAD.U32 R6, RZ, RZ, UR6 ;  /* 0x00000006ff067e24 */ /* 0x002fe2000f8e00ff */
[----:B------:R-:W-:Y:S01]  /*0f50*/  MOV R7, UR7 ;  /* 0x0000000700077c02 */ /* 0x000fe20008000f00 */
[----:B---3--:R-:W-:Y:S02]  /*0f60*/  IMAD.U32 R10, RZ, RZ, UR8 ;  /* 0x00000008ff0a7e24 */ /* 0x008fe4000f8e00ff */
[----:B------:R-:W-:-:S07]  /*0f70*/  IMAD.U32 R11, RZ, RZ, UR9 ;  /* 0x00000009ff0b7e24 */ /* 0x000fce000f8e00ff */
[----:B------:R-:W-:-:S07]  /*0f80*/  LEPC R20, `(.L_x_30) ;  /* 0x000000001014794e */ /* 0x000fce0000000000 */
[----:B--2---:R-:W-:Y:S05]  /*0f90*/  CALL.ABS.NOINC R14 ;  /* 0x000000000e007343 */ /* 0x004fea0003c00000 */
.L_x_30:
[----:B------:R-:W-:Y:S05]  /*0fa0*/  BSYNC.RECONVERGENT B6 ;  /* 0x0000000000067941 */ /* 0x000fea0003800200 */
.L_x_29:
[----:B------:R1:W5:Y:S02]  /*0fb0*/  LDG.E R19, desc[UR36][R28.64+0x8] ;  /* 0x000008241c137981 */ /* 0x000364000c1e1900 */
.L_x_35:
[----:B------:R-:W2:Y:S01]  /*0fc0*/  LDC.64 R4, c[0x0][0x390] ;  /* 0x0000e400ff047b82 */ /* 0x000ea20000000a00 */
[----:B------:R-:W-:Y:S01]  /*0fd0*/  ISETP.NE.AND P1, PT, R30, RZ, PT ;  /* 0x000000ff1e00720c */ /* 0x000fe20003f25270 */
[----:B--2---:R-:W2:Y:S01]  /*0fe0*/  LDG.E R5, desc[UR36][R4.64+0x15cc8] ;  /* 0x015cc82404057981 */ /* 0x004ea2000c1e1900 */
[----:B------:R-:W-:Y:S01]  /*0ff0*/  BSSY.RECONVERGENT B6, `(.L_x_32) ;  /* 0x0000013000067945 */ /* 0x000fe20003800200 */
[----:B--2---:R-:W-:-:S13]  /*1000*/  ISETP.LT.AND P0, PT, R18, R5, PT ;  /* 0x000000051200720c */ /* 0x004fda0003f01270 */
[----:B------:R-:W-:Y:S05]  /*1010*/  @P1 BRA P0, `(.L_x_33) ;  /* 0x0000000000401947 */ /* 0x000fea0000000000 */
[----:B------:R-:W-:Y:S01]  /*1020*/  MOV R14, 0x8 ;  /* 0x00000008000e7802 */ /* 0x000fe20000000f00 */
[----:B------:R-:W2:Y:S01]  /*1030*/  LDCU.64 UR4, c[0x4][0x80] ;  /* 0x01001000ff0477ac */ /* 0x000ea20008000a00 */
[----:B------:R-:W-:Y:S02]  /*1040*/  HFMA2 R8, -RZ, RZ, 0, 1.0192394256591796875e-05 ;  /* 0x000000abff087431 */ /* 0x000fe400000001ff */
[----:B------:R-:W-:Y:S01]  /*1050*/  IMAD.MOV.U32 R12, RZ, RZ, 0x1 ;  /* 0x00000001ff0c7424 */ /* 0x000fe200078e00ff */
[----:B------:R-:W3:Y:S01]  /*1060*/  LDCU.64 UR6, c[0x4][0x78] ;  /* 0x01000f00ff0677ac */ /* 0x000ee20008000a00 */
[----:B------:R-:W4:Y:S01]  /*1070*/  LDC.64 R14, c[0x4][R14] ;  /* 0x010000000e0e7b82 */ /* 0x000f220000000a00 */
[----:B------:R-:W-:Y:S01]  /*1080*/  IMAD.MOV.U32 R13, RZ, RZ, RZ ;  /* 0x000000ffff0d7224 */ /* 0x000fe200078e00ff */
[----:B------:R-:W0:Y:S01]  /*1090*/  LDCU.64 UR8, c[0x4][0x18] ;  /* 0x01000300ff0877ac */ /* 0x000e220008000a00 */
[----:B--2---:R-:W-:Y:S01]  /*10a0*/  MOV R4, UR4 ;  /* 0x0000000400047c02 */ /* 0x004fe20008000f00 */
[----:B------:R-:W-:-:S02]  /*10b0*/  IMAD.U32 R5, RZ, RZ, UR5 ;  /* 0x00000005ff057e24 */ /* 0x000fc4000f8e00ff */
[----:B---3--:R-:W-:Y:S01]  /*10c0*/  IMAD.U32 R6, RZ, RZ, UR6 ;  /* 0x00000006ff067e24 */ /* 0x008fe2000f8e00ff */
[----:B------:R-:W-:Y:S01]  /*10d0*/  MOV R7, UR7 ;  /* 0x0000000700077c02 */ /* 0x000fe20008000f00 */
[----:B0-----:R-:W-:Y:S02]  /*10e0*/  IMAD.U32 R10, RZ, RZ, UR8 ;  /* 0x00000008ff0a7e24 */ /* 0x001fe4000f8e00ff */
[----:B------:R-:W-:-:S07]  /*10f0*/  IMAD.U32 R11, RZ, RZ, UR9 ;  /* 0x00000009ff0b7e24 */ /* 0x000fce000f8e00ff */
[----:B------:R-:W-:-:S07]  /*1100*/  LEPC R20, `(.L_x_33) ;  /* 0x000000001014794e */ /* 0x000fce0000000000 */
[----:B-1--45:R-:W-:Y:S05]  /*1110*/  CALL.ABS.NOINC R14 ;  /* 0x000000000e007343 */ /* 0x032fea0003c00000 */
.L_x_33:
[----:B------:R-:W-:Y:S05]  /*1120*/  BSYNC.RECONVERGENT B6 ;  /* 0x0000000000067941 */ /* 0x000fea0003800200 */
.L_x_32:
[----:B------:R-:W2:Y:S02]  /*1130*/  LDG.E R0, desc[UR36][R28.64+0xc] ;  /* 0x00000c241c007981 */ /* 0x000ea4000c1e1900 */
[----:B--2--5:R-:W-:-:S13]  /*1140*/  ISETP.GT.AND P0, PT, R19, R0, PT ;  /* 0x000000001300720c */ /* 0x024fda0003f04270 */
[----:B------:R-:W-:Y:S05]  /*1150*/  @P0 BREAK.RELIABLE B7 ;  /* 0x0000000000070942 */ /* 0x000fea0003800100 */
[----:B------:R-:W-:Y:S05]  /*1160*/  @P0 BREAK.RELIABLE B8 ;  /* 0x0000000000080942 */ /* 0x000fea0003800100 */
[----:B------:R-:W-:Y:S05]  /*1170*/  @P0 BRA `(.L_x_34) ;  /* 0x0000000c00dc0947 */ /* 0x000fea0003800000 */
[----:B------:R-:W2:Y:S02]  /*1180*/  LDC.64 R4, c[0x0][0x390] ;  /* 0x0000e400ff047b82 */ /* 0x000ea40000000a00 */
[----:B--2---:R-:W-:-:S06]  /*1190*/  IMAD.WIDE R4, R19, 0x4, R4 ;  /* 0x0000000413047825 */ /* 0x004fcc00078e0204 */
[----:B------:R-:W2:Y:S01]  /*11a0*/  LDG.E R4, desc[UR36][R4.64+0xcf00] ;  /* 0x00cf002404047981 */ /* 0x000ea2000c1e1900 */
[----:B------:R-:W-:Y:S02]  /*11b0*/  IADD3 R19, PT, PT, R19, 0x1, RZ ;  /* 0x0000000113137810 */ /* 0x000fe40007ffe0ff */
[----:B--2---:R-:W-:-:S13]  /*11c0*/  ISETP.NE.AND P0, PT, R4, R31, PT ;  /* 0x0000001f0400720c */ /* 0x004fda0003f05270 */
[----:B------:R-:W-:Y:S05]  /*11d0*/  @P0 BRA `(.L_x_35) ;  /* 0xfffffffc00780947 */ /* 0x000fea000383ffff */
.L_x_26:
[----:B------:R-:W-:Y:S05]  /*11e0*/  BSYNC.RELIABLE B7 ;  /* 0x0000000000077941 */ /* 0x000fea0003800100 */
.L_x_25:
[----:B------:R-:W-:-:S05]  /*11f0*/  VIADD R32, R32, 0x1 ;  /* 0x0000000120207836 */ /* 0x000fca0000000000 */
[----:B------:R-:W-:-:S13]  /*1200*/  ISETP.NE.AND P0, PT, R32, R25, PT ;  /* 0x000000192000720c */ /* 0x000fda0003f05270 */
[----:B------:R-:W-:Y:S05]  /*1210*/  @P0 BRA `(.L_x_36) ;  /* 0xfffffff8009c0947 */ /* 0x000fea000383ffff */
[----:B------:R-:W-:Y:S05]  /*1220*/  BSYNC.RELIABLE B8 ;  /* 0x0000000000087941 */ /* 0x000fea0003800100 */
.L_x_24:
[----:B------:R-:W-:-:S05]  /*1230*/  VIADD R33, R33, 0x1 ;  /* 0x0000000121217836 */ /* 0x000fca0000000000 */
[----:B------:R-:W-:-:S13]  /*1240*/  ISETP.NE.AND P0, PT, R33, R25, PT ;  /* 0x000000192100720c */ /* 0x000fda0003f05270 */
[----:B------:R-:W-:Y:S05]  /*1250*/  @P0 BRA `(.L_x_37) ;  /* 0xfffffff800740947 */ /* 0x000fea000383ffff */
.L_x_23:
[----:B------:R-:W2:Y:S01]  /*1260*/  S2R R3, SR_LANEID ;  /* 0x0000000000037919 */ /* 0x000ea20000000000 */
[----:B------:R-:W-:Y:S01]  /*1270*/  VOTEU.ANY UR4, UPT, PT ;  /* 0x0000000000047886 */ /* 0x000fe200038e0100 */
[----:B------:R-:W3:Y:S01]  /*1280*/  LDC.64 R4, c[0x0][0x3a0] ;  /* 0x0000e800ff047b82 */ /* 0x000ee20000000a00 */
[----:B------:R-:W2:Y:S07]  /*1290*/  FLO.U32 R0, UR4 ;  /* 0x0000000400007d00 */ /* 0x000eae00080e0000 */
[----:B------:R-:W4:Y:S01]  /*12a0*/  LDC.64 R6, c[0x0][0x3b0] ;  /* 0x0000ec00ff067b82 */ /* 0x000f220000000a00 */
[----:B------:R-:W3:Y:S01]  /*12b0*/  POPC R9, UR4 ;  /* 0x0000000400097d09 */ /* 0x000ee20008000000 */
[----:B------:R-:W0:Y:S01]  /*12c0*/  S2R R8, SR_LTMASK ;  /* 0x0000000000087919 */ /* 0x000e220000003900 */
[----:B------:R-:W4:Y:S05]  /*12d0*/  LDL.U8 R50, [R1+0x8] ;  /* 0x0000080001327983 */ /* 0x000f2a0000100000 */
[----:B------:R-:W1:Y:S01]  /*12e0*/  LDC.64 R52, c[0x0][0x398] ;  /* 0x0000e600ff347b82 */ /* 0x000e620000000a00 */
[----:B------:R-:W4:Y:S04]  /*12f0*/  LDL.U8 R49, [R1+0x9] ;  /* 0x0000090001317983 */ /* 0x000f280000100000 */
[----:B------:R-:W4:Y:S04]  /*1300*/  LDL.U8 R48, [R1+0xa] ;  /* 0x00000a0001307983 */ /* 0x000f280000100000 */
[----:B------:R-:W4:Y:S01]  /*1310*/  LDL.U8 R47, [R1+0xb] ;  /* 0x00000b00012f7983 */ /* 0x000f220000100000 */
[----:B--2---:R-:W-:-:S03]  /*1320*/  ISETP.EQ.U32.AND P0, PT, R0, R3, PT ;  /* 0x000000030000720c */ /* 0x004fc60003f02070 */
[----:B------:R-:W2:Y:S04]  /*1330*/  LDL.U8 R46, [R1+0xc] ;  /* 0x00000c00012e7983 */ /* 0x000ea80000100000 */
[----:B------:R-:W2:Y:S04]  /*1340*/  LDL.U8 R45, [R1+0xd] ;  /* 0x00000d00012d7983 */ /* 0x000ea80000100000 */
[----:B------:R-:W2:Y:S04]  /*1350*/  LDL.U8 R44, [R1+0xe] ;  /* 0x00000e00012c7983 */ /* 0x000ea80000100000 */
[----:B---3--:R-:W3:Y:S04]  /*1360*/  @P0 ATOMG.E.ADD.STRONG.GPU PT, R5, desc[UR36][R4.64], R9 ;  /* 0x80000009040509a8 */ /* 0x008ee800081ef124 */
[----:B----4-:R-:W4:Y:S01]  /*1370*/  @P0 ATOMG.E.ADD.STRONG.GPU PT, R7, desc[UR36][R6.64], R9 ;  /* 0x80000009060709a8 */ /* 0x010f2200081ef124 */
[----:B0-----:R-:W-:-:S03]  /*1380*/  LOP3.LUT R8, R8, UR4, RZ, 0xc0, !PT ;  /* 0x0000000408087c12 */ /* 0x001fc6000f8ec0ff */
[----:B------:R-:W2:Y:S03]  /*1390*/  LDL.U8 R43, [R1+0xf] ;  /* 0x00000f00012b7983 */ /* 0x000ea60000100000 */
[----:B------:R-:W0:Y:S01]  /*13a0*/  POPC R8, R8 ;  /* 0x0000000800087309 */ /* 0x000e220000000000 */
[----:B------:R-:W2:Y:S04]  /*13b0*/  LDL.U8 R42, [R1+0x10] ;  /* 0x00001000012a7983 */ /* 0x000ea80000100000 */
        /* <DEDUP_REMOVED lines=14> */
[----:B-1----:R-:W2:Y:S04]  /*14a0*/  LDL.U8 R28, [R1+0x25] ;  /* 0x00002500011c7983 */ /* 0x002ea80000100000 */
        /* <DEDUP_REMOVED lines=10> */
[----:B---3--:R1:W0:Y:S04]  /*1550*/  SHFL.IDX PT, R3, R5, R0, 0x1f ;  /* 0x00001f0005037589 */ /* 0x00822800000e0000 */
[----:B----4-:R3:W4:Y:S04]  /*1560*/  SHFL.IDX PT, R11, R7, R0, 0x1f ;  /* 0x00001f00070b7589 */ /* 0x01072800000e0000 */
[----:B-1----:R-:W2:Y:S04]  /*1570*/  LDL.U8 R5, [R1+0x18] ;  /* 0x0000180001057983 */ /* 0x002ea80000100000 */
[----:B---3--:R-:W3:Y:S04]  /*1580*/  LDL.U8 R0, [R1+0x15] ;  /* 0x0000150001007983 */ /* 0x008ee80000100000 */
[----:B------:R-:W3:Y:S01]  /*1590*/  LDL.U8 R7, [R1+0x1a] ;  /* 0x00001a0001077983 */ /* 0x000ee20000100000 */
[----:B0-----:R-:W-:Y:S01]  /*15a0*/  IADD3 R3, PT, PT, R3, R8, RZ ;  /* 0x0000000803037210 */ /* 0x001fe20007ffe0ff */
[----:B----4-:R-:W-:-:S04]  /*15b0*/  IMAD.IADD R18, R8, 0x1, R11 ;  /* 0x0000000108127824 */ /* 0x010fc800078e020b */
[----:B------:R-:W-:Y:S01]  /*15c0*/  IMAD.WIDE R52, R3, 0x28, R52 ;  /* 0x0000002803347825 */ /* 0x000fe200078e0234 */
[----:B------:R-:W4:Y:S04]  /*15d0*/  LDL.U8 R8, [R1+0x1b] ;  /* 0x00001b0001087983 */ /* 0x000f280000100000 */
[----:B------:R-:W4:Y:S04]  /*15e0*/  LDL.U8 R3, [R1+0x16] ;  /* 0x0000160001037983 */ /* 0x000f280000100000 */
[----:B------:R-:W4:Y:S04]  /*15f0*/  LDL.U8 R11, [R1+0x1e] ;  /* 0x00001e00010b7983 */ /* 0x000f280000100000 */
[----:B------:R-:W-:Y:S04]  /*1600*/  STG.E.U8 desc[UR36][R52.64], R50 ;  /* 0x0000003234007986 */ /* 0x000fe8000c101124 */
[----:B------:R-:W-:Y:S04]  /*1610*/  STG.E.U8 desc[UR36][R52.64+0x1], R49 ;  /* 0x0000013134007986 */ /* 0x000fe8000c101124 */
[----:B------:R-:W-:Y:S04]  /*1620*/  STG.E.U8 desc[UR36][R52.64+0x2], R48 ;  /* 0x0000023034007986 */ /* 0x000fe8000c101124 */
[----:B------:R-:W-:Y:S04]  /*1630*/  STG.E.U8 desc[UR36][R52.64+0x3], R47 ;  /* 0x0000032f34007986 */ /* 0x000fe8000c101124 */
[----:B--2---:R-:W-:Y:S04]  /*1640*/  STG.E.U8 desc[UR36][R52.64+0x4], R46 ;  /* 0x0000042e34007986 */ /* 0x004fe8000c101124 */
[----:B------:R-:W-:Y:S04]  /*1650*/  STG.E.U8 desc[UR36][R52.64+0x5], R45 ;  /* 0x0000052d34007986 */ /* 0x000fe8000c101124 */
        /* <DEDUP_REMOVED lines=29> */
[----:B---3--:R-:W-:Y:S04]  /*1830*/  STG.E.U8 desc[UR36][R52.64+0xd], R0 ;  /* 0x00000d0034007986 */ /* 0x008fe8000c101124 */
[----:B------:R-:W-:Y:S04]  /*1840*/  STG.E.U8 desc[UR36][R52.64+0x12], R7 ;  /* 0x0000120734007986 */ /* 0x000fe8000c101124 */
[----:B----4-:R-:W-:Y:S04]  /*1850*/  STG.E.U8 desc[UR36][R52.64+0x13], R8 ;  /* 0x0000130834007986 */ /* 0x010fe8000c101124 */
[----:B------:R-:W-:Y:S04]  /*1860*/  STG.E.U8 desc[UR36][R52.64+0xe], R3 ;  /* 0x00000e0334007986 */ /* 0x000fe8000c101124 */
[----:B------:R0:W-:Y:S02]  /*1870*/  STG.E.U8 desc[UR36][R52.64+0x16], R11 ;  /* 0x0000160b34007986 */ /* 0x0001e4000c101124 */
[----:B0-----:R-:W0:Y:S02]  /*1880*/  LDC.64 R52, c[0x0][0x3a8] ;  /* 0x0000ea00ff347b82 */ /* 0x001e240000000a00 */
[----:B0-----:R-:W-:-:S05]  /*1890*/  IMAD.WIDE R18, R18, 0x28, R52 ;  /* 0x0000002812127825 */ /* 0x001fca00078e0234 */
[----:B------:R0:W-:Y:S04]  /*18a0*/  STG.E.U8 desc[UR36][R18.64+0x24], R35 ;  /* 0x0000242312007986 */ /* 0x0001e8000c101124 */
[----:B------:R-:W-:Y:S04]  /*18b0*/  STG.E.U8 desc[UR36][R18.64+0x25], R36 ;  /* 0x0000252412007986 */ /* 0x000fe8000c101124 */
[----:B------:R1:W-:Y:S04]  /*18c0*/  STG.E.U8 desc[UR36][R18.64+0x26], R37 ;  /* 0x0000262512007986 */ /* 0x0003e8000c101124 */
[----:B------:R2:W-:Y:S04]  /*18d0*/  STG.E.U8 desc[UR36][R18.64+0x27], R51 ;  /* 0x0000273312007986 */ /* 0x0005e8000c101124 */
[----:B0-----:R-:W1:Y:S04]  /*18e0*/  LDG.E R35, desc[UR36][R18.64+0x24] ;  /* 0x0000242412237981 */ /* 0x001e68000c1e1900 */
[----:B------:R2:W-:Y:S04]  /*18f0*/  STG.E.U8 desc[UR36][R18.64], R50 ;  /* 0x0000003212007986 */ /* 0x0005e8000c101124 */
        /* <DEDUP_REMOVED lines=34> */
[----:B------:R2:W-:Y:S01]  /*1b20*/  STG.E.U8 desc[UR36][R18.64+0x23], R34 ;  /* 0x0000232212007986 */ /* 0x0005e2000c101124 */
[----:B-1----:R-:W-:-:S04]  /*1b30*/  VIADD R37, R35, 0xffffffff ;  /* 0xffffffff23257836 */ /* 0x002fc80000000000 */
[----:B------:R-:W-:-:S06]  /*1b40*/  IMAD.WIDE.U32 R36, R37, 0x4, R18 ;  /* 0x0000000425247825 */ /* 0x000fcc00078e0012 */
[----:B------:R2:W5:Y:S01]  /*1b50*/  LDG.E R36, desc[UR36][R36.64] ;  /* 0x0000002424247981 */ /* 0x000562000c1e1900 */
[----:B------:R-:W-:Y:S01]  /*1b60*/  ISETP.NE.AND P0, PT, R35, RZ, PT ;  /* 0x000000ff2300720c */ /* 0x000fe20003f05270 */
[----:B------:R-:W-:-:S12]  /*1b70*/  BSSY.RECONVERGENT B6, `(.L_x_38) ;  /* 0x0000013000067945 */ /* 0x000fd80003800200 */
[----:B--2---:R-:W-:Y:S05]  /*1b80*/  @P0 BRA `(.L_x_39) ;  /* 0x0000000000440947 */ /* 0x004fea0003800000 */
[----:B------:R-:W-:Y:S01]  /*1b90*/  MOV R14, 0x8 ;  /* 0x00000008000e7802 */ /* 0x000fe20000000f00 */
[----:B------:R-:W0:Y:S01]  /*1ba0*/  LDCU.64 UR4, c[0x4][0x88] ;  /* 0x01001100ff0477ac */ /* 0x000e220008000a00 */
[----:B------:R-:W-:Y:S02]  /*1bb0*/  HFMA2 R8, -RZ, RZ, 0, 2.8908252716064453125e-05 ;  /* 0x000001e5ff087431 */ /* 0x000fe400000001ff */
        /* <DEDUP_REMOVED lines=12> */
[----:B--2--5:R-:W-:Y:S05]  /*1c80*/  CALL.ABS.NOINC R14 ;  /* 0x000000000e007343 */ /* 0x024fea0003c00000 */
.L_x_40:
[----:B------:R0:W5:Y:S02]  /*1c90*/  LDG.E R35, desc[UR36][R18.64+0x24] ;  /* 0x0000242412237981 */ /* 0x000164000c1e1900 */
.L_x_39:
[----:B------:R-:W-:Y:S05]  /*1ca0*/  BSYNC.RECONVERGENT B6 ;  /* 0x0000000000067941 */ /* 0x000fea0003800200 */
.L_x_38:
[----:B-----5:R-:W-:Y:S01]  /*1cb0*/  IADD3 R6, PT, PT, R35, -0x1, RZ ;  /* 0xffffffff23067810 */ /* 0x020fe20007ffe0ff */
[----:B------:R-:W-:Y:S01]  /*1cc0*/  BSSY.RECONVERGENT B0, `(.L_x_41) ;  /* 0x000000e000007945 */ /* 0x000fe20003800200 */
[----:B------:R-:W-:Y:S02]  /*1cd0*/  IMAD.MOV.U32 R3, RZ, RZ, RZ ;  /* 0x000000ffff037224 */ /* 0x000fe400078e00ff */
[----:B------:R-:W-:Y:S01]  /*1ce0*/  ISETP.NE.AND P0, PT, R6, RZ, PT ;  /* 0x000000ff0600720c */ /* 0x000fe20003f05270 */
[----:B------:R1:W-:-:S12]  /*1cf0*/  STG.E desc[UR36][R18.64+0x24], R6 ;  /* 0x0000240612007986 */ /* 0x0003d8000c101924 */
[----:B-1----:R-:W-:Y:S05]  /*1d00*/  @!P0 BRA `(.L_x_42) ;  /* 0x0000000000248947 */ /* 0x002fea0003800000 */
[----:B------:R-:W-:-:S07]  /*1d10*/  IMAD.MOV.U32 R3, RZ, RZ, RZ ;  /* 0x000000ffff037224 */ /* 0x000fce00078e00ff */
.L_x_43:
[----:B------:R-:W-:-:S06]  /*1d20*/  IMAD.WIDE.U32 R4, R3, 0x4, R18 ;  /* 0x0000000403047825 */ /* 0x000fcc00078e0012 */
[----:B------:R-:W2:Y:S02]  /*1d30*/  LDG.E R5, desc[UR36][R4.64] ;  /* 0x0000002404057981 */ /* 0x000ea4000c1e1900 */
[----:B--2---:R-:W-:-:S13]  /*1d40*/  ISETP.GT.U32.AND P0, PT, R5, R36, PT ;  /* 0x000000240500720c */ /* 0x004fda0003f04070 */
[----:B------:R-:W-:Y:S05]  /*1d50*/  @P0 BRA `(.L_x_42) ;  /* 0x0000000000100947 */ /* 0x000fea0003800000 */
[----:B------:R-:W-:-:S04]  /*1d60*/  IADD3 R3, PT, PT, R3, 0x1, RZ ;  /* 0x0000000103037810 */ /* 0x000fc80007ffe0ff */
[----:B------:R-:W-:-:S13]  /*1d70*/  ISETP.GE.U32.AND P0, PT, R3, R6, PT ;  /* 0x000000060300720c */ /* 0x000fda0003f06070 */
[----:B------:R-:W-:Y:S05]  /*1d80*/  @!P0 BRA `(.L_x_43) ;  /* 0xfffffffc00e48947 */ /* 0x000fea000383ffff */
[----:B------:R-:W-:-:S07]  /*1d90*/  IMAD.MOV.U32 R3, RZ, RZ, RZ ;  /* 0x000000ffff037224 */ /* 0x000fce00078e00ff */
.L_x_42:
[----:B------:R-:W-:Y:S05]  /*1da0*/  BSYNC.RECONVERGENT B0 ;  /* 0x0000000000007941 */ /* 0x000fea0003800200 */
.L_x_41:
[----:B------:R-:W-:Y:S01]  /*1db0*/  VIADD R8, R35, 0xfffffffe ;  /* 0xfffffffe23087836 */ /* 0x000fe20000000000 */
[----:B------:R-:W-:Y:S04]  /*1dc0*/  BSSY.RECONVERGENT B0, `(.L_x_44) ;  /* 0x000002d000007945 */ /* 0x000fe80003800200 */
[----:B------:R-:W-:-:S13]  /*1dd0*/  ISETP.GE.AND P0, PT, R8, R3, PT ;  /* 0x000000030800720c */ /* 0x000fda0003f06270 */
[----:B------:R-:W-:Y:S05]  /*1de0*/  @!P0 BRA `(.L_x_45) ;  /* 0x0000000000a88947 */ /* 0x000fea0003800000 */
[----:B------:R-:W-:Y:S01]  /*1df0*/  IADD3 R0, PT, PT, R6, -R3, RZ ;  /* 0x8000000306007210 */ /* 0x000fe20007ffe0ff */
[----:B------:R-:W-:Y:S01]  /*1e00*/  BSSY.RECONVERGENT B1, `(.L_x_46) ;  /* 0x0000017000017945 */ /* 0x000fe20003800200 */
[----:B------:R-:W-:Y:S02]  /*1e10*/  IMAD.MOV.U32 R9, RZ, RZ, R6 ;  /* 0x000000ffff097224 */ /* 0x000fe400078e0006 */
[----:B------:R-:W-:Y:S01]  /*1e20*/  LOP3.LUT P0, R10, R0, 0x3, RZ, 0xc0, !PT ;  /* 0x00000003000a7812 */ /* 0x000fe2000780c0ff */
[----:B------:R-:W-:-:S12]  /*1e30*/  IMAD.MOV.U32 R0, RZ, RZ, R8 ;  /* 0x000000ffff007224 */ /* 0x000fd800078e0008 */
[----:B------:R-:W-:Y:S05]  /*1e40*/  @!P0 BRA `(.L_x_47) ;  /* 0x0000000000488947 */ /* 0x000fea0003800000 */
[----:B------:R-:W-:-:S05]  /*1e50*/  IMAD.WIDE R4, R8, 0x4, R18 ;  /* 0x0000000408047825 */ /* 0x000fca00078e0212 */
[----:B------:R-:W2:Y:S01]  /*1e60*/  LDG.E R7, desc[UR36][R4.64] ;  /* 0x0000002404077981 */ /* 0x000ea2000c1e1900 */
[----:B------:R-:W-:Y:S01]  /*1e70*/  ISETP.NE.AND P0, PT, R10, 0x1, PT ;  /* 0x000000010a00780c */ /* 0x000fe20003f05270 */
[----:B------:R-:W-:Y:S01]  /*1e80*/  IMAD.MOV.U32 R9, RZ, RZ, R8 ;  /* 0x000000ffff097224 */ /* 0x000fe200078e0008 */
[----:B------:R-:W-:Y:S01]  /*1e90*/  IADD3 R0, PT, PT, R35, -0x3, RZ ;  /* 0xfffffffd23007810 */ /* 0x000fe20007ffe0ff */
[----:B--2---:R1:W-:Y:S10]  /*1ea0*/  STG.E desc[UR36][R4.64+0x4], R7 ;  /* 0x0000040704007986 */ /* 0x0043f4000c101924 */
[----:B------:R-:W-:Y:S05]  /*1eb0*/  @!P0 BRA `(.L_x_47) ;  /* 0x00000000002c8947 */ /* 0x000fea0003800000 */
[----:B-1----:R-:W2:Y:S01]  /*1ec0*/  LDG.E R7, desc[UR36][R4.64+-0x4] ;  /* 0xfffffc2404077981 */ /* 0x002ea2000c1e1900 */
[----:B------:R-:W-:Y:S01]  /*1ed0*/  ISETP.NE.AND P0, PT, R10, 0x2, PT ;  /* 0x000000020a00780c */ /* 0x000fe20003f05270 */
[----:B------:R-:W-:Y:S01]  /*1ee0*/  VIADD R8, R35, 0xfffffffc ;  /* 0xfffffffc23087836 */ /* 0x000fe20000000000 */
[----:B------:R-:W-:-:S03]  /*1ef0*/  MOV R9, R0 ;  /* 0x0000000000097202 */ /* 0x000fc60000000f00 */
[----:B------:R-:W-:Y:S01]  /*1f00*/  IMAD.MOV.U32 R0, RZ, RZ, R8 ;  /* 0x000000ffff007224 */ /* 0x000fe200078e0008 */
[----:B--2---:R2:W-:Y:S07]  /*1f10*/  STG.E desc[UR36][R4.64], R7 ;  /* 0x0000000704007986 */ /* 0x0045ee000c101924 */
[----:B------:R-:W-:Y:S05]  /*1f20*/  @!P0 BRA `(.L_x_47) ;  /* 0x0000000000108947 */ /* 0x000fea0003800000 */
[----:B--2---:R-:W2:Y:S01]  /*1f30*/  LDG.E R7, desc[UR36][R4.64+-0x8] ;  /* 0xfffff82404077981 */ /* 0x004ea2000c1e1900 */
[----:B------:R-:W-:Y:S01]  /*1f40*/  VIADD R0, R35, 0xfffffffb ;  /* 0xfffffffb23007836 */ /* 0x000fe20000000000 */
[----:B------:R-:W-:Y:S02]  /*1f50*/  MOV R9, R8 ;  /* 0x0000000800097202 */ /* 0x000fe40000000f00 */
[----:B--2---:R3:W-:Y:S05]  /*1f60*/  STG.E desc[UR36][R4.64+-0x4], R7 ;  /* 0xfffffc0704007986 */ /* 0x0047ea000c101924 */
.L_x_47:
[----:B------:R-:W-:Y:S05]  /*1f70*/  BSYNC.RECONVERGENT B1 ;  /* 0x0000000000017941 */ /* 0x000fea0003800200 */
.L_x_46:
[----:B-123--:R-:W-:-:S05]  /*1f80*/  IMAD.IADD R4, R3, 0x1, -R6 ;  /* 0x0000000103047824 */ /* 0x00efca00078e0a06 */
[----:B------:R-:W-:-:S13]  /*1f90*/  ISETP.GT.U32.AND P0, PT, R4, -0x4, PT ;  /* 0xfffffffc0400780c */ /* 0x000fda0003f04070 */
[----:B------:R-:W-:Y:S05]  /*1fa0*/  @P0 BRA `(.L_x_45) ;  /* 0x0000000000380947 */ /* 0x000fea0003800000 */
.L_x_48:
[----:B-1----:R-:W-:-:S05]  /*1fb0*/  IMAD.WIDE R4, R0, 0x4, R18 ;  /* 0x0000000400047825 */ /* 0x002fca00078e0212 */
[----:B------:R-:W2:Y:S01]  /*1fc0*/  LDG.E R11, desc[UR36][R4.64] ;  /* 0x00000024040b7981 */ /* 0x000ea2000c1e1900 */
[----:B------:R-:W-:-:S05]  /*1fd0*/  IMAD.WIDE R6, R9, 0x4, R18 ;  /* 0x0000000409067825 */ /* 0x000fca00078e0212 */
[----:B--2---:R1:W-:Y:S04]  /*1fe0*/  STG.E desc[UR36][R6.64], R11 ;  /* 0x0000000b06007986 */ /* 0x0043e8000c101924 */
[----:B------:R-:W2:Y:S04]  /*1ff0*/  LDG.E R13, desc[UR36][R4.64+-0x4] ;  /* 0xfffffc24040d7981 */ /* 0x000ea8000c1e1900 */
[----:B------:R-:W3:Y:S04]  /*2000*/  LDG.E R15, desc[UR36][R4.64+-0x8] ;  /* 0xfffff824040f7981 */ /* 0x000ee8000c1e1900 */
[----:B------:R-:W4:Y:S01]  /*2010*/  LDG.E R21, desc[UR36][R4.64+-0xc] ;  /* 0xfffff42404157981 */ /* 0x000f22000c1e1900 */
[C---:B------:R-:W-:Y:S01]  /*2020*/  VIADD R9, R0.reuse, 0xfffffffd ;  /* 0xfffffffd00097836 */ /* 0x040fe20000000000 */
[----:B------:R-:W-:-:S04]  /*2030*/  IADD3 R0, PT, PT, R0, -0x4, RZ ;  /* 0xfffffffc00007810 */ /* 0x000fc80007ffe0ff */
[----:B------:R-:W-:Y:S01]  /*2040*/  ISETP.GE.AND P0, PT, R0, R3, PT ;  /* 0x000000030000720c */ /* 0x000fe20003f06270 */
[----:B--2---:R1:W-:Y:S04]  /*2050*/  STG.E desc[UR36][R4.64], R13 ;  /* 0x0000000d04007986 */ /* 0x0043e8000c101924 */
[----:B---3--:R1:W-:Y:S04]  /*2060*/  STG.E desc[UR36][R4.64+-0x4], R15 ;  /* 0xfffffc0f04007986 */ /* 0x0083e8000c101924 */
[----:B----4-:R1:W-:Y:S04]  /*2070*/  STG.E desc[UR36][R4.64+-0x8], R21 ;  /* 0xfffff81504007986 */ /* 0x0103e8000c101924 */
[----:B------:R-:W-:Y:S05]  /*2080*/  @P0 BRA `(.L_x_48) ;  /* 0xfffffffc00c80947 */ /* 0x000fea000383ffff */
.L_x_45:
[----:B------:R-:W-:Y:S05]  /*2090*/  BSYNC.RECONVERGENT B0 ;  /* 0x0000000000007941 */ /* 0x000fea0003800200 */
.L_x_44:
[----:B-1----:R-:W-:-:S05]  /*20a0*/  IMAD.WIDE.U32 R4, R3, 0x4, R18 ;  /* 0x0000000403047825 */ /* 0x002fca00078e0012 */
[----:B------:R2:W-:Y:S04]  /*20b0*/  STG.E desc[UR36][R4.64], R36 ;  /* 0x0000002404007986 */ /* 0x0005e8000c101924 */
[----:B------:R-:W3:Y:S02]  /*20c0*/  LDG.E R0, desc[UR36][R18.64+0x24] ;  /* 0x0000242412007981 */ /* 0x000ee4000c1e1900 */
[----:B---3--:R-:W-:-:S05]  /*20d0*/  VIADD R3, R0, 0x1 ;  /* 0x0000000100037836 */ /* 0x008fca0000000000 */
[----:B------:R2:W-:Y:S02]  /*20e0*/  STG.E desc[UR36][R18.64+0x24], R3 ;  /* 0x0000240312007986 */ /* 0x0005e4000c101924 */
.L_x_34:
[----:B------:R-:W-:Y:S05]  /*20f0*/  BSYNC.RECONVERGENT B9 ;  /* 0x0000000000097941 */ /* 0x000fea0003800200 */
.L_x_22:
[----:B------:R-:W-:Y:S01]  /*2100*/  ISETP.NE.AND P0, PT, R25, RZ, PT ;  /* 0x000000ff1900720c */ /* 0x000fe20003f05270 */
[----:B------:R-:W-:-:S12]  /*2110*/  BSSY.RECONVERGENT B6, `(.L_x_49) ;  /* 0x0000012000067945 */ /* 0x000fd80003800200 */
[----:B------:R-:W-:Y:S05]  /*2120*/  @P0 BRA `(.L_x_50) ;  /* 0x0000000000400947 */ /* 0x000fea0003800000 */
[----:B------:R-:W-:Y:S01]  /*2130*/  MOV R14, 0x8 ;  /* 0x00000008000e7802 */ /* 0x000fe20000000f00 */
[----:B------:R-:W2:Y:S01]  /*2140*/  LDCU.64 UR4, c[0x4][0x88] ;  /* 0x01001100ff0477ac */ /* 0x000ea20008000a00 */
[----:B------:R-:W-:Y:S02]  /*2150*/  HFMA2 R12, -RZ, RZ, 0, 5.9604644775390625e-08 ;  /* 0x00000001ff0c7431 */ /* 0x000fe400000001ff */
[----:B------:R-:W-:Y:S01]  /*2160*/  IMAD.MOV.U32 R8, RZ, RZ, 0x1e5 ;  /* 0x000001e5ff087424 */ /* 0x000fe200078e00ff */
[----:B------:R-:W3:Y:S01]  /*2170*/  LDCU.64 UR6, c[0x4][0x78] ;  /* 0x01000f00ff0677ac */ /* 0x000ee20008000a00 */
[----:B------:R-:W4:Y:S01]  /*2180*/  LDC.64 R14, c[0x4][R14] ;  /* 0x010000000e0e7b82 */ /* 0x000f220000000a00 */
[----:B------:R-:W-:Y:S01]  /*2190*/  IMAD.MOV.U32 R13, RZ, RZ, RZ ;  /* 0x000000ffff0d7224 */ /* 0x000fe200078e00ff */
[----:B------:R-:W5:Y:S01]  /*21a0*/  LDCU.64 UR8, c[0x4][0x58] ;  /* 0x01000b00ff0877ac */ /* 0x000f620008000a00 */
[----:B--2---:R-:W-:Y:S01]  /*21b0*/  IMAD.U32 R4, RZ, RZ, UR4 ;  /* 0x00000004ff047e24 */ /* 0x004fe2000f8e00ff */
[----:B------:R-:W-:Y:S01]  /*21c0*/  MOV R5, UR5 ;  /* 0x0000000500057c02 */ /* 0x000fe20008000f00 */
[----:B---3--:R-:W-:-:S02]  /*21d0*/  IMAD.U32 R6, RZ, RZ, UR6 ;  /* 0x00000006ff067e24 */ /* 0x008fc4000f8e00ff */
[----:B------:R-:W-:Y:S01]  /*21e0*/  IMAD.U32 R7, RZ, RZ, UR7 ;  /* 0x00000007ff077e24 */ /* 0x000fe2000f8e00ff */
[----:B-----5:R-:W-:Y:S01]  /*21f0*/  MOV R10, UR8 ;  /* 0x00000008000a7c02 */ /* 0x020fe20008000f00 */
[----:B------:R-:W-:-:S07]  /*2200*/  IMAD.U32 R11, RZ, RZ, UR9 ;  /* 0x00000009ff0b7e24 */ /* 0x000fce000f8e00ff */
[----:B------:R-:W-:-:S07]  /*2210*/  LEPC R20, `(.L_x_50) ;  /* 0x000000001014794e */ /* 0x000fce0000000000 */
[----:B01--4-:R-:W-:Y:S05]  /*2220*/  CALL.ABS.NOINC R14 ;  /* 0x000000000e007343 */ /* 0x013fea0003c00000 */
.L_x_50:
[----:B------:R-:W-:Y:S05]  /*2230*/  BSYNC.RECONVERGENT B6 ;  /* 0x0000000000067941 */ /* 0x000fea0003800200 */
.L_x_49:
[----:B------:R-:W-:-:S05]  /*2240*/  VIADD R25, R25, 0xffffffff ;  /* 0xffffffff19197836 */ /* 0x000fca0000000000 */
[----:B------:R3:W-:Y:S02]  /*2250*/  STL [R1+0x2c], R25 ;  /* 0x00002c1901007387 */ /* 0x0007e40000100800 */
.L_x_19:
[----:B------:R-:W-:Y:S05]  /*2260*/  BSYNC.RECONVERGENT B10 ;  /* 0x00000000000a7941 */ /* 0x000fea0003800200 */
.L_x_18:
[----:B------:R-:W-:Y:S01]  /*2270*/  IADD3 R27, PT, PT, R27, 0x1, RZ ;  /* 0x000000011b1b7810 */ /* 0x000fe20007ffe0ff */
[----:B------:R-:W-:Y:S06]  /*2280*/  BRA `(.L_x_51) ;  /* 0xffffffe4008c7947 */ /* 0x000fec000383ffff */
.L_x_17:
[----:B------:R-:W-:Y:S05]  /*2290*/  BSYNC B11 ;  /* 0x00000000000b7941 */ /* 0x000fea0003800000 */
.L_x_14:
[----:B------:R-:W-:-:S05]  /*22a0*/  VIADD R26, R26, 0x1 ;  /* 0x000000011a1a7836 */ /* 0x000fca0000000000 */
[----:B------:R-:W-:-:S13]  /*22b0*/  ISETP.GT.U32.AND P0, PT, R25, R26, PT ;  /* 0x0000001a1900720c */ /* 0x000fda0003f04070 */
[----:B------:R-:W-:Y:S05]  /*22c0*/  @P0 BRA `(.L_x_52) ;  /* 0xffffffe000d80947 */ /* 0x000fea000383ffff */
[----:B------:R-:W-:Y:S05]  /*22d0*/  EXIT ;  /* 0x000000000000794d */ /* 0x000fea0003800000 */
.L_x_53:
[----:B------:R-:W-:-:S00]  /*22e0*/  BRA `(.L_x_53) ;  /* 0xfffffffc00fc7947 */ /* 0x000fc0000383ffff */
[----:B------:R-:W-:-:S00]  /*22f0*/  NOP ;  /* 0x0000000000007918 */ /* 0x000fc00000000000 */
        /* <DEDUP_REMOVED lines=8> */
.L_x_434:


//--------------------- .text._Z38run_single_step_vectorvertex_embeddingILm7EEvPviP3CSRS0_PiS0_S3_S3_S3_ --------------------------
	.section	.text._Z38run_single_step_vectorvertex_embeddingILm7EEvPviP3CSRS0_PiS0_S3_S3_S3_,"ax",@progbits
	.align	128
        .global         _Z38run_single_step_vectorvertex_embeddingILm7EEvPviP3CSRS0_PiS0_S3_S3_S3_
        .type           _Z38run_single_step_vectorvertex_embeddingILm7EEvPviP3CSRS0_PiS0_S3_S3_S3_,@function
        .size           _Z38run_single_step_vectorvertex_embeddingILm7EEvPviP3CSRS0_PiS0_S3_S3_S3_,(.L_x_435 - _Z38run_single_step_vectorvertex_embeddingILm7EEvPviP3CSRS0_PiS0_S3_S3_S3_)
        .other          _Z38run_single_step_vectorvertex_embeddingILm7EEvPviP3CSRS0_PiS0_S3_S3_S3_,@"STO_CUDA_ENTRY STV_DEFAULT"
_Z38run_single_step_vectorvertex_embeddingILm7EEvPviP3CSRS0_PiS0_S3_S3_S3_:
.text._Z38run_single_step_vectorvertex_embeddingILm7EEvPviP3CSRS0_PiS0_S3_S3_S3_:
        /* <DEDUP_REMOVED lines=25> */
.L_x_64:
[----:B------:R-:W-:-:S05]  /*0190*/  IMAD.WIDE.U32 R4, R0, 0x4, R2 ;  /* 0x0000000400047825 */ /* 0x000fca00078e0002 */
[----:B01----:R0:W5:Y:S01]  /*01a0*/  LDG.E R10, desc[UR36][R4.64] ;  /* 0x00000024040a7981 */ /* 0x003162000c1e1900 */
[----:B------:R-:W-:Y:S01]  /*01b0*/  ISETP.NE.AND P0, PT, R16, RZ, PT ;  /* 0x000000ff1000720c */ /* 0x000fe20003f05270 */
[----:B------:R-:W-:Y:S01]  /*01c0*/  BSSY.RECONVERGENT B1, `(.L_x_56) ;  /* 0x000000c000017945 */ /* 0x000fe20003800200 */
[----:B------:R-:W-:-:S11]  /*01d0*/  IMAD.MOV.U32 R9, RZ, RZ, RZ ;  /* 0x000000ffff097224 */ /* 0x000fd600078e00ff */
[----:B0-----:R-:W-:Y:S05]  /*01e0*/  @!P0 BRA `(.L_x_57) ;  /* 0x0000000000248947 */ /* 0x001fea0003800000 */
[----:B------:R-:W-:-:S07]  /*01f0*/  MOV R9, RZ ;  /* 0x000000ff00097202 */ /* 0x000fce0000000f00 */
.L_x_58:
        /* <DEDUP_REMOVED lines=8> */
.L_x_57:
[----:B------:R-:W-:Y:S05]  /*0280*/  BSYNC.RECONVERGENT B1 ;  /* 0x0000000000017941 */ /* 0x000fea0003800200 */
.L_x_56:
[----:B------:R-:W-:Y:S01]  /*0290*/  IADD3 R8, PT, PT, R16, -0x1, RZ ;  /* 0xffffffff10087810 */ /* 0x000fe20007ffe0ff */
[----:B------:R-:W-:Y:S03]  /*02a0*/  BSSY.RECONVERGENT B1, `(.L_x_59) ;  /* 0x000002d000017945 */ /* 0x000fe60003800200 */
[----:B------:R-:W-:-:S13]  /*02b0*/  ISETP.GE.AND P0, PT, R8, R9, PT ;  /* 0x000000090800720c */ /* 0x000fda0003f06270 */
[----:B------:R-:W-:Y:S05]  /*02c0*/  @!P0 BRA `(.L_x_60) ;  /* 0x0000000000a88947 */ /* 0x000fea0003800000 */
[----:B------:R-:W-:Y:S01]  /*02d0*/  IMAD.IADD R4, R16, 0x1, -R9 ;  /* 0x0000000110047824 */ /* 0x000fe200078e0a09 */
[----:B------:R-:W-:Y:S01]  /*02e0*/  BSSY.RECONVERGENT B2, `(.L_x_61) ;  /* 0x0000017000027945 */ /* 0x000fe20003800200 */
[----:B------:R-:W-:-:S03]  /*02f0*/  IMAD.MOV.U32 R5, RZ, RZ, R16 ;  /* 0x000000ffff057224 */ /* 0x000fc600078e0010 */
[----:B------:R-:W-:Y:S01]  /*0300*/  LOP3.LUT P0, R12, R4, 0x3, RZ, 0xc0, !PT ;  /* 0x00000003040c7812 */ /* 0x000fe2000780c0ff */
[----:B------:R-:W-:-:S12]  /*0310*/  IMAD.MOV.U32 R4, RZ, RZ, R8 ;  /* 0x000000ffff047224 */ /* 0x000fd800078e0008 */
[----:B------:R-:W-:Y:S05]  /*0320*/  @!P0 BRA `(.L_x_62) ;  /* 0x0000000000488947 */ /* 0x000fea0003800000 */
[----:B------:R-:W-:-:S05]  /*0330*/  LEA R6, R8, R18, 0x2 ;  /* 0x0000001208067211 */ /* 0x000fca00078e10ff */
[----:B------:R-:W2:Y:S01]  /*0340*/  LDL R11, [R6] ;  /* 0x00000000060b7983 */ /* 0x000ea20000100800 */
[----:B------:R-:W-:Y:S01]  /*0350*/  ISETP.NE.AND P0, PT, R12, 0x1, PT ;  /* 0x000000010c00780c */ /* 0x000fe20003f05270 */
[----:B------:R-:W-:Y:S02]  /*0360*/  VIADD R4, R16, 0xfffffffe ;  /* 0xfffffffe10047836 */ /* 0x000fe40000000000 */
[----:B------:R-:W-:Y:S01]  /*0370*/  IMAD.MOV.U32 R5, RZ, RZ, R8 ;  /* 0x000000ffff057224 */ /* 0x000fe200078e0008 */
[----:B--2---:R0:W-:Y:S09]  /*0380*/  STL [R6+0x4], R11 ;  /* 0x0000040b06007387 */ /* 0x0041f20000100800 */
[----:B------:R-:W-:Y:S05]  /*0390*/  @!P0 BRA `(.L_x_62) ;  /* 0x00000000002c8947 */ /* 0x000fea0003800000 */
[----:B0-----:R-:W2:Y:S01]  /*03a0*/  LDL R11, [R6+-0x4] ;  /* 0xfffffc00060b7983 */ /* 0x001ea20000100800 */
[----:B------:R-:W-:Y:S01]  /*03b0*/  ISETP.NE.AND P0, PT, R12, 0x2, PT ;  /* 0x000000020c00780c */ /* 0x000fe20003f05270 */
[----:B------:R-:W-:Y:S01]  /*03c0*/  VIADD R8, R16, 0xfffffffd ;  /* 0xfffffffd10087836 */ /* 0x000fe20000000000 */
[----:B------:R-:W-:-:S03]  /*03d0*/  MOV R5, R4 ;  /* 0x0000000400057202 */ /* 0x000fc60000000f00 */
[----:B------:R-:W-:Y:S01]  /*03e0*/  IMAD.MOV.U32 R4, RZ, RZ, R8 ;  /* 0x000000ffff047224 */ /* 0x000fe200078e0008 */
[----:B--2---:R1:W-:Y:S07]  /*03f0*/  STL [R6], R11 ;  /* 0x0000000b06007387 */ /* 0x0043ee0000100800 */
[----:B------:R-:W-:Y:S05]  /*0400*/  @!P0 BRA `(.L_x_62) ;  /* 0x0000000000108947 */ /* 0x000fea0003800000 */
[----:B-1----:R-:W2:Y:S01]  /*0410*/  LDL R11, [R6+-0x8] ;  /* 0xfffff800060b7983 */ /* 0x002ea20000100800 */
[----:B------:R-:W-:Y:S01]  /*0420*/  IMAD.MOV.U32 R5, RZ, RZ, R8 ;  /* 0x000000ffff057224 */ /* 0x000fe200078e0008 */
[----:B------:R-:W-:Y:S02]  /*0430*/  IADD3 R4, PT, PT, R16, -0x4, RZ ;  /* 0xfffffffc10047810 */ /* 0x000fe40007ffe0ff */
[----:B--2---:R2:W-:Y:S05]  /*0440*/  STL [R6+-0x4], R11 ;  /* 0xfffffc0b06007387 */ /* 0x0045ea0000100800 */
.L_x_62:
[----:B------:R-:W-:Y:S05]  /*0450*/  BSYNC.RECONVERGENT B2 ;  /* 0x0000000000027941 */ /* 0x000fea0003800200 */
.L_x_61:
[----:B012---:R-:W-:-:S05]  /*0460*/  IMAD.IADD R6, R9, 0x1, -R16 ;  /* 0x0000000109067824 */ /* 0x007fca00078e0a10 */
[----:B------:R-:W-:-:S13]  /*0470*/  ISETP.GT.U32.AND P0, PT, R6, -0x4, PT ;  /* 0xfffffffc0600780c */ /* 0x000fda0003f04070 */
[----:B------:R-:W-:Y:S05]  /*0480*/  @P0 BRA `(.L_x_60) ;  /* 0x0000000000380947 */ /* 0x000fea0003800000 */
.L_x_63:
[----:B0-----:R-:W-:-:S05]  /*0490*/  IMAD R6, R4, 0x4, R18 ;  /* 0x0000000404067824 */ /* 0x001fca00078e0212 */
[----:B------:R-:W2:Y:S01]  /*04a0*/  LDL R8, [R6] ;  /* 0x0000000006087983 */ /* 0x000ea20000100800 */
[----:B------:R-:W-:-:S05]  /*04b0*/  LEA R11, R5, R18, 0x2 ;  /* 0x00000012050b7211 */ /* 0x000fca00078e10ff */
        /* <DEDUP_REMOVED lines=11> */
.L_x_60:
[----:B------:R-:W-:Y:S05]  /*0570*/  BSYNC.RECONVERGENT B1 ;  /* 0x0000000000017941 */ /* 0x000fea0003800200 */
.L_x_59:
        /* <DEDUP_REMOVED lines=8> */
.L_x_55:
[----:B------:R-:W-:Y:S05]  /*0600*/  BSYNC.RECONVERGENT B0 ;  /* 0x0000000000007941 */ /* 0x000fea0003800200 */
.L_x_54:
[----:B------:R-:W-:-:S13]  /*0610*/  ISETP.NE.AND P0, PT, R16, RZ, PT ;  /* 0x000000ff1000720c */ /* 0x000fda0003f05270 */
[----:B------:R-:W-:Y:S05]  /*0620*/  @!P0 EXIT ;  /* 0x000000000000894d */ /* 0x000fea0003800000 */
[----:B------:R-:W-:-:S07]  /*0630*/  HFMA2 R25, -RZ, RZ, 0, 0 ;  /* 0x00000000ff197431 */ /* 0x000fce00000001ff */
.L_x_106:
[----:B------:R-:W2:Y:S01]  /*0640*/  LDC.64 R4, c[0x0][0x390] ;  /* 0x0000e400ff047b82 */ /* 0x000ea20000000a00 */
[----:B------:R-:W-:-:S06]  /*0650*/  IMAD R2, R25, 0x4, R18 ;  /* 0x0000000419027824 */ /* 0x000fcc00078e0212 */
[----:B------:R-:W3:Y:S04]  /*0660*/  LDL R2, [R2] ;  /* 0x0000000002027983 */ /* 0x000ee80000100800 */
[----:B--2---:R-:W2:Y:S01]  /*0670*/  LDG.E R3, desc[UR36][R4.64+0x15cc8] ;  /* 0x015cc82404037981 */ /* 0x004ea2000c1e1900 */
[----:B------:R-:W-:Y:S01]  /*0680*/  BSSY.RECONVERGENT B6, `(.L_x_65) ;  /* 0x0000020000067945 */ /* 0x000fe20003800200 */
[C---:B---3--:R-:W-:Y:S02]  /*0690*/  ISETP.GT.AND P1, PT, R2.reuse, -0x1, PT ;  /* 0xffffffff0200780c */ /* 0x048fe40003f24270 */
[----:B--2---:R-:W-:-:S13]  /*06a0*/  ISETP.GE.AND P0, PT, R2, R3, PT ;  /* 0x000000030200720c */ /* 0x004fda0003f06270 */
[----:B------:R-:W-:Y:S05]  /*06b0*/  @!P0 BRA P1, `(.L_x_66) ;  /* 0x0000000000708947 */ /* 0x000fea0000800000 */
[----:B------:R-:W2:Y:S01]  /*06c0*/  LDCU UR4, c[0x0][0x2f8] ;  /* 0x00005f00ff0477ac */ /* 0x000ea20008000800 */
[----:B------:R-:W-:Y:S01]  /*06d0*/  MOV R0, 0x0 ;  /* 0x0000000000007802 */ /* 0x000fe20000000f00 */
[----:B0-----:R-:W-:Y:S01]  /*06e0*/  IMAD.MOV.U32 R6, RZ, RZ, R22 ;  /* 0x000000ffff067224 */ /* 0x001fe200078e0016 */
[----:B------:R-:W-:Y:S02]  /*06f0*/  MOV R7, R19 ;  /* 0x0000001300077202 */ /* 0x000fe40000000f00 */
[----:B-1----:R0:W1:Y:S01]  /*0700*/  LDC.64 R8, c[0x4][R0] ;  /* 0x0100000000087b82 */ /* 0x0020620000000a00 */
[----:B--2---:R-:W-:Y:S01]  /*0710*/  VIADD R10, R22, -UR4 ;  /* 0x80000004160a7c36 */ /* 0x004fe20008000000 */
[----:B------:R-:W2:Y:S04]  /*0720*/  LDCU.64 UR4, c[0x4][0x68] ;  /* 0x01000d00ff0477ac */ /* 0x000ea80008000a00 */
[----:B------:R0:W-:Y:S01]  /*0730*/  STL.64 [R10], R2 ;  /* 0x000000020a007387 */ /* 0x0001e20000100a00 */
[----:B--2---:R-:W-:Y:S01]  /*0740*/  MOV R4, UR4 ;  /* 0x0000000400047c02 */ /* 0x004fe20008000f00 */
[----:B0-----:R-:W-:-:S07]  /*0750*/  IMAD.U32 R5, RZ, RZ, UR5 ;  /* 0x00000005ff057e24 */ /* 0x001fce000f8e00ff */
[----:B------:R-:W-:-:S07]  /*0760*/  LEPC R20, `(.L_x_67) ;  /* 0x000000001014794e */ /* 0x000fce0000000000 */
[----:B-1----:R-:W-:Y:S05]  /*0770*/  CALL.ABS.NOINC R8 ;  /* 0x0000000008007343 */ /* 0x002fea0003c00000 */
.L_x_67:
        /* <DEDUP_REMOVED lines=16> */
.L_x_66:
[----:B------:R-:W-:Y:S05]  /*0880*/  BSYNC.RECONVERGENT B6 ;  /* 0x0000000000067941 */ /* 0x000fea0003800200 */
.L_x_65:
[----:B------:R-:W2:Y:S02]  /*0890*/  LDC.64 R4, c[0x0][0x390] ;  /* 0x0000e400ff047b82 */ /* 0x000ea40000000a00 */
[----:B--2---:R-:W-:-:S05]  /*08a0*/  IMAD.WIDE R4, R2, 0x10, R4 ;  /* 0x0000001002047825 */ /* 0x004fca00078e0204 */
[----:B------:R2:W5:Y:S01]  /*08b0*/  LDG.E R24, desc[UR36][R4.64+0x8] ;  /* 0x0000082404187981 */ /* 0x000562000c1e1900 */
[----:B------:R-:W-:Y:S01]  /*08c0*/  BSSY B11, `(.L_x_68) ;  /* 0x00001940000b7945 */ /* 0x000fe20003800000 */
.L_x_105:
[----:B--2---:R-:W2:Y:S02]  /*08d0*/  LDC.64 R4, c[0x0][0x390] ;  /* 0x0000e400ff047b82 */ /* 0x004ea40000000a00 */
[----:B--2---:R-:W2:Y:S01]  /*08e0*/  LDG.E R5, desc[UR36][R4.64+0x15cc8] ;  /* 0x015cc82404057981 */ /* 0x004ea2000c1e1900 */
[C---:B------:R-:W-:Y:S01]  /*08f0*/  ISETP.GT.AND P1, PT, R2.reuse, -0x1, PT ;  /* 0xffffffff0200780c */ /* 0x040fe20003f24270 */
[----:B------:R-:W-:Y:S05]  /*0900*/  YIELD ;  /* 0x0000000000007946 */ /* 0x000fea0003800000 */
[----:B------:R-:W-:Y:S01]  /*0910*/  BSSY.RECONVERGENT B6, `(.L_x_69) ;  /* 0x0000013000067945 */ /* 0x000fe20003800200 */
[----:B--2---:R-:W-:-:S13]  /*0920*/  ISETP.GE.AND P0, PT, R2, R5, PT ;  /* 0x000000050200720c */ /* 0x004fda0003f06270 */
[----:B------:R-:W-:Y:S05]  /*0930*/  @!P0 BRA P1, `(.L_x_70) ;  /* 0x0000000000408947 */ /* 0x000fea0000800000 */
[----:B------:R-:W-:Y:S01]  /*0940*/  MOV R14, 0x8 ;  /* 0x00000008000e7802 */ /* 0x000fe20000000f00 */
[----:B------:R-:W2:Y:S01]  /*0950*/  LDCU.64 UR4, c[0x4][0x80] ;  /* 0x01001000ff0477ac */ /* 0x000ea20008000a00 */
[----:B0-----:R-:W-:Y:S02]  /*0960*/  HFMA2 R13, -RZ, RZ, 0, 0 ;  /* 0x00000000ff0d7431 */ /* 0x001fe400000001ff */
[----:B------:R-:W-:Y:S01]  /*0970*/  IMAD.MOV.U32 R8, RZ, RZ, 0xab ;  /* 0x000000abff087424 */ /* 0x000fe200078e00ff */
[----:B------:R-:W0:Y:S01]  /*0980*/  LDCU.64 UR8, c[0x4][0x78] ;  /* 0x01000f00ff0877ac */ /* 0x000e220008000a00 */
[----:B------:R-:W3:Y:S01]  /*0990*/  LDC.64 R14, c[0x4][R14] ;  /* 0x010000000e0e7b82 */ /* 0x000ee20000000a00 */
[----:B------:R-:W-:Y:S01]  /*09a0*/  IMAD.MOV.U32 R12, RZ, RZ, 0x1 ;  /* 0x00000001ff0c7424 */ /* 0x000fe200078e00ff */
[----:B------:R-:W1:Y:S01]  /*09b0*/  LDCU.64 UR6, c[0x4][0x18] ;  /* 0x01000300ff0677ac */ /* 0x000e620008000a00 */
[----:B--2---:R-:W-:Y:S02]  /*09c0*/  IMAD.U32 R4, RZ, RZ, UR4 ;  /* 0x00000004ff047e24 */ /* 0x004fe4000f8e00ff */
[----:B------:R-:W-:Y:S01]  /*09d0*/  IMAD.U32 R5, RZ, RZ, UR5 ;  /* 0x00000005ff057e24 */ /* 0x000fe2000f8e00ff */
[----:B0-----:R-:W-:Y:S01]  /*09e0*/  MOV R6, UR8 ;  /* 0x0000000800067c02 */ /* 0x001fe20008000f00 */
[----:B------:R-:W-:-:S02]  /*09f0*/  IMAD.U32 R7, RZ, RZ, UR9 ;  /* 0x00000009ff077e24 */ /* 0x000fc4000f8e00ff */
[----:B-1----:R-:W-:Y:S01]  /*0a00*/  IMAD.U32 R10, RZ, RZ, UR6 ;  /* 0x00000006ff0a7e24 */ /* 0x002fe2000f8e00ff */
[----:B------:R-:W-:-:S07]  /*0a10*/  MOV R11, UR7 ;  /* 0x00000007000b7c02 */ /* 0x000fce0008000f00 */
[----:B------:R-:W-:-:S07]  /*0a20*/  LEPC R20, `(.L_x_70) ;  /* 0x000000001014794e */ /* 0x000fce0000000000 */
[----:B---3-5:R-:W-:Y:S05]  /*0a30*/  CALL.ABS.NOINC R14 ;  /* 0x000000000e007343 */ /* 0x028fea0003c00000 */
.L_x_70:
[----:B------:R-:W-:Y:S05]  /*0a40*/  BSYNC.RECONVERGENT B6 ;  /* 0x0000000000067941 */ /* 0x000fea0003800200 */
.L_x_69:
[----:B------:R-:W2:Y:S02]  /*0a50*/  LDC.64 R4, c[0x0][0x390] ;  /* 0x0000e400ff047b82 */ /* 0x000ea40000000a00 */
[----:B--2---:R-:W-:-:S06]  /*0a60*/  IMAD.WIDE R4, R2, 0x10, R4 ;  /* 0x0000001002047825 */ /* 0x004fcc00078e0204 */
        /* <DEDUP_REMOVED lines=15> */
.L_x_75:
[----:B------:R-:W2:Y:S02]  /*0b60*/  LDL R4, [R5] ;  /* 0x0000000005047983 */ /* 0x000ea40000100800 */
[----:B--2---:R-:W-:-:S13]  /*0b70*/  ISETP.NE.AND P0, PT, R4, R3, PT ;  /* 0x000000030400720c */ /* 0x004fda0003f05270 */
[----:B------:R-:W-:Y:S05]  /*0b80*/  @!P0 BRA `(.L_x_73) ;  /* 0x0000001400908947 */ /* 0x000fea0003800000 */
[----:B------:R-:W-:Y:S01]  /*0b90*/  IADD3 R0, PT, PT, R0, 0x1, RZ ;  /* 0x0000000100007810 */ /* 0x000fe20007ffe0ff */
[----:B------:R-:W-:-:S03]  /*0ba0*/  VIADD R5, R5, 0x4 ;  /* 0x0000000405057836 */ /* 0x000fc60000000000 */
[----:B------:R-:W-:-:S13]  /*0bb0*/  ISETP.NE.AND P0, PT, R0, RZ, PT ;  /* 0x000000ff0000720c */ /* 0x000fda0003f05270 */
[----:B------:R-:W-:Y:S05]  /*0bc0*/  @P0 BRA `(.L_x_75) ;  /* 0xfffffffc00e40947 */ /* 0x000fea000383ffff */
.L_x_74:
[C---:B------:R-:W-:Y:S01]  /*0bd0*/  VIADD R0, R16.reuse, 0x1 ;  /* 0x0000000110007836 */ /* 0x040fe20000000000 */
[----:B-1----:R-:W-:-:S04]  /*0be0*/  LEA R16, R16, R18, 0x2 ;  /* 0x0000001210107211 */ /* 0x002fc800078e10ff */
[----:B------:R1:W-:Y:S04]  /*0bf0*/  STL [R1+0x28], R0 ;  /* 0x0000280001007387 */ /* 0x0003e80000100800 */
[----:B------:R1:W-:Y:S04]  /*0c00*/  STL [R16], R3 ;  /* 0x0000000310007387 */ /* 0x0003e80000100800 */
[----:B------:R-:W2:Y:S01]  /*0c10*/  LDL R23, [R1+0x28] ;  /* 0x0000280001177983 */ /* 0x000ea20000100800 */
[----:B------:R-:W-:Y:S01]  /*0c20*/  BSSY.RECONVERGENT B9, `(.L_x_76) ;  /* 0x0000144000097945 */ /* 0x000fe20003800200 */
[----:B--2---:R-:W-:-:S13]  /*0c30*/  ISETP.NE.AND P0, PT, R23, RZ, PT ;  /* 0x000000ff1700720c */ /* 0x004fda0003f05270 */
[----:B-1----:R-:W-:Y:S05]  /*0c40*/  @!P0 BRA `(.L_x_77) ;  /* 0x0000000400908947 */ /* 0x002fea0003800000 */
[----:B------:R-:W-:-:S07]  /*0c50*/  IMAD.MOV.U32 R30, RZ, RZ, RZ ;  /* 0x000000ffff1e7224 */ /* 0x000fce00078e00ff */
.L_x_91:
[----:B------:R-:W-:Y:S01]  /*0c60*/  IMAD R26, R30, 0x4, R18 ;  /* 0x000000041e1a7824 */ /* 0x000fe200078e0212 */
[----:B0-----:R-:W0:Y:S05]  /*0c70*/  LDC.64 R16, c[0x0][0x390] ;  /* 0x0000e400ff107b82 */ /* 0x001e2a0000000a00 */
[----:B------:R-:W0:Y:S01]  /*0c80*/  LDL R26, [R26] ;  /* 0x000000001a1a7983 */ /* 0x000e220000100800 */
[----:B------:R-:W-:Y:S01]  /*0c90*/  BSSY.RELIABLE B8, `(.L_x_78) ;  /* 0x000005c000087945 */ /* 0x000fe20003800100 */
[----:B------:R-:W-:Y:S01]  /*0ca0*/  MOV R28, RZ ;  /* 0x000000ff001c7202 */ /* 0x000fe20000000f00 */
[----:B0-----:R-:W-:-:S07]  /*0cb0*/  IMAD.WIDE R16, R26, 0x10, R16 ;  /* 0x000000101a107825 */ /* 0x001fce00078e0210 */
.L_x_90:
[----:B------:R-:W-:-:S06]  /*0cc0*/  IMAD R29, R28, 0x4, R18 ;  /* 0x000000041c1d7824 */ /* 0x000fcc00078e0212 */
[----:B------:R-:W2:Y:S01]  /*0cd0*/  LDL R29, [R29] ;  /* 0x000000001d1d7983 */ /* 0x000ea20000100800 */
[----:B------:R-:W-:Y:S01]  /*0ce0*/  BSSY.RELIABLE B7, `(.L_x_79) ;  /* 0x0000053000077945 */ /* 0x000fe20003800100 */
[----:B--2---:R-:W-:-:S13]  /*0cf0*/  ISETP.NE.AND P0, PT, R26, R29, PT ;  /* 0x0000001d1a00720c */ /* 0x004fda0003f05270 */
[----:B0-----:R-:W-:Y:S05]  /*0d00*/  @!P0 BRA `(.L_x_80) ;  /* 0x0000000400408947 */ /* 0x001fea0003800000 */
[----:B------:R-:W2:Y:S02]  /*0d10*/  LDL R0, [R1+0x8] ;  /* 0x0000080001007983 */ /* 0x000ea40000100800 */
[----:B--2---:R-:W-:-:S13]  /*0d20*/  ISETP.NE.AND P0, PT, R0, R29, PT ;  /* 0x0000001d0000720c */ /* 0x004fda0003f05270 */
[----:B------:R-:W-:Y:S05]  /*0d30*/  @!P0 BRA `(.L_x_81) ;  /* 0x0000000000208947 */ /* 0x000fea0003800000 */
[----:B------:R-:W-:-:S07]  /*0d40*/  IMAD.MOV.U32 R3, RZ, RZ, RZ ;  /* 0x000000ffff037224 */ /* 0x000fce00078e00ff */
.L_x_82:
[----:B------:R-:W-:-:S04]  /*0d50*/  IADD3 R3, PT, PT, R3, 0x1, RZ ;  /* 0x0000000103037810 */ /* 0x000fc80007ffe0ff */
[----:B------:R-:W-:-:S13]  /*0d60*/  ISETP.NE.AND P0, PT, R3, R23, PT ;  /* 0x000000170300720c */ /* 0x000fda0003f05270 */
[----:B------:R-:W-:Y:S05]  /*0d70*/  @!P0 BRA `(.L_x_80) ;  /* 0x0000000400248947 */ /* 0x000fea0003800000 */
[----:B------:R-:W-:-:S06]  /*0d80*/  IMAD R0, R3, 0x4, R18 ;  /* 0x0000000403007824 */ /* 0x000fcc00078e0212 */
[----:B------:R-:W2:Y:S02]  /*0d90*/  LDL R0, [R0] ;  /* 0x0000000000007983 */ /* 0x000ea40000100800 */
[----:B--2---:R-:W-:-:S13]  /*0da0*/  ISETP.NE.AND P0, PT, R0, R29, PT ;  /* 0x0000001d0000720c */ /* 0x004fda0003f05270 */
[----:B------:R-:W-:Y:S05]  /*0db0*/  @P0 BRA `(.L_x_82) ;  /* 0xfffffffc00e40947 */ /* 0x000fea000383ffff */
.L_x_81:
[----:B------:R-:W0:Y:S02]  /*0dc0*/  LDC.64 R4, c[0x0][0x390] ;  /* 0x0000e400ff047b82 */ /* 0x000e240000000a00 */
[----:B0-----:R-:W2:Y:S01]  /*0dd0*/  LDG.E R27, desc[UR36][R4.64+0x15cc8] ;  /* 0x015cc824041b7981 */ /* 0x001ea2000c1e1900 */
[C---:B------:R-:W-:Y:S01]  /*0de0*/  ISETP.GT.AND P1, PT, R26.reuse, -0x1, PT ;  /* 0xffffffff1a00780c */ /* 0x040fe20003f24270 */
[----:B------:R-:W-:Y:S03]  /*0df0*/  BSSY.RECONVERGENT B6, `(.L_x_83) ;  /* 0x000001e000067945 */ /* 0x000fe60003800200 */
[----:B------:R-:W-:Y:S02]  /*0e00*/  P2R R31, PR, RZ, 0x2 ;  /* 0x00000002ff1f7803 */ /* 0x000fe40000000000 */
[----:B--2---:R-:W-:-:S13]  /*0e10*/  ISETP.LT.AND P0, PT, R26, R27, PT ;  /* 0x0000001b1a00720c */ /* 0x004fda0003f01270 */
[----:B------:R-:W-:Y:S05]  /*0e20*/  @P1 BRA P0, `(.L_x_84) ;  /* 0x0000000000681947 */ /* 0x000fea0000000000 */
[----:B------:R-:W-:Y:S01]  /*0e30*/  MOV R8, 0x0 ;  /* 0x0000000000087802 */ /* 0x000fe20000000f00 */
[----:B------:R0:W-:Y:S01]  /*0e40*/  STL.64 [R1], R26 ;  /* 0x0000001a01007387 */ /* 0x0001e20000100a00 */
[----:B------:R-:W1:Y:S01]  /*0e50*/  LDCU.64 UR4, c[0x4][0x68] ;  /* 0x01000d00ff0477ac */ /* 0x000e620008000a00 */
[----:B------:R-:W-:Y:S02]  /*0e60*/  IMAD.MOV.U32 R6, RZ, RZ, R22 ;  /* 0x000000ffff067224 */ /* 0x000fe400078e0016 */
[----:B------:R-:W-:Y:S01]  /*0e70*/  IMAD.MOV.U32 R7, RZ, RZ, R19 ;  /* 0x000000ffff077224 */ /* 0x000fe200078e0013 */
[----:B------:R-:W2:Y:S01]  /*0e80*/  LDC.64 R8, c[0x4][R8] ;  /* 0x0100000008087b82 */ /* 0x000ea20000000a00 */
[----:B-1----:R-:W-:Y:S01]  /*0e90*/  IMAD.U32 R4, RZ, RZ, UR4 ;  /* 0x00000004ff047e24 */ /* 0x002fe2000f8e00ff */
[----:B0-----:R-:W-:-:S07]  /*0ea0*/  MOV R5, UR5 ;  /* 0x0000000500057c02 */ /* 0x001fce0008000f00 */
[----:B------:R-:W-:-:S07]  /*0eb0*/  LEPC R20, `(.L_x_85) ;  /* 0x000000001014794e */ /* 0x000fce0000000000 */
[----:B--2---:R-:W-:Y:S05]  /*0ec0*/  CALL.ABS.NOINC R8 ;  /* 0x0000000008007343 */ /* 0x004fea0003c00000 */
.L_x_85:
        /* <DEDUP_REMOVED lines=16> */
.L_x_84:
[----:B------:R-:W-:Y:S05]  /*0fd0*/  BSYNC.RECONVERGENT B6 ;  /* 0x0000000000067941 */ /* 0x000fea0003800200 */
.L_x_83:
[----:B------:R0:W5:Y:S02]  /*0fe0*/  LDG.E R27, desc[UR36][R16.64+0x8] ;  /* 0x00000824101b7981 */ /* 0x000164000c1e1900 */
.L_x_89:
[----:B------:R-:W1:Y:S01]  /*0ff0*/  LDC.64 R4, c[0x0][0x390] ;  /* 0x0000e400ff047b82 */ /* 0x000e620000000a00 */
[----:B------:R-:W-:Y:S01]  /*1000*/  ISETP.NE.AND P1, PT, R31, RZ, PT ;  /* 0x000000ff1f00720c */ /* 0x000fe20003f25270 */
[----:B-1----:R-:W2:Y:S01]  /*1010*/  LDG.E R5, desc[UR36][R4.64+0x15cc8] ;  /* 0x015cc82404057981 */ /* 0x002ea2000c1e1900 */
[----:B------:R-:W-:Y:S01]  /*1020*/  BSSY.RECONVERGENT B6, `(.L_x_86) ;  /* 0x0000013000067945 */ /* 0x000fe20003800200 */
[----:B--2---:R-:W-:-:S13]  /*1030*/  ISETP.LT.AND P0, PT, R26, R5, PT ;  /* 0x000000051a00720c */ /* 0x004fda0003f01270 */
[----:B------:R-:W-:Y:S05]  /*1040*/  @P1 BRA P0, `(.L_x_87) ;  /* 0x0000000000401947 */ /* 0x000fea0000000000 */
[----:B------:R-:W-:Y:S01]  /*1050*/  MOV R14, 0x8 ;  /* 0x00000008000e7802 */ /* 0x000fe20000000f00 */
[----:B------:R-:W1:Y:S01]  /*1060*/  LDCU.64 UR4, c[0x4][0x80] ;  /* 0x01001000ff0477ac */ /* 0x000e620008000a00 */
[----:B------:R-:W-:Y:S02]  /*1070*/  HFMA2 R8, -RZ, RZ, 0, 1.0192394256591796875e-05 ;  /* 0x000000abff087431 */ /* 0x000fe400000001ff */
[----:B------:R-:W-:Y:S01]  /*1080*/  IMAD.MOV.U32 R12, RZ, RZ, 0x1 ;  /* 0x00000001ff0c7424 */ /* 0x000fe200078e00ff */
[----:B------:R-:W2:Y:S01]  /*1090*/  LDCU.64 UR6, c[0x4][0x78] ;  /* 0x01000f00ff0677ac */ /* 0x000ea20008000a00 */
[----:B------:R-:W3:Y:S01]  /*10a0*/  LDC.64 R14, c[0x4][R14] ;  /* 0x010000000e0e7b82 */ /* 0x000ee20000000a00 */
[----:B------:R-:W-:Y:S01]  /*10b0*/  IMAD.MOV.U32 R13, RZ, RZ, RZ ;  /* 0x000000ffff0d7224 */ /* 0x000fe200078e00ff */
[----:B------:R-:W4:Y:S01]  /*10c0*/  LDCU.64 UR8, c[0x4][0x18] ;  /* 0x01000300ff0877ac */ /* 0x000f220008000a00 */
[----:B-1----:R-:W-:Y:S01]  /*10d0*/  MOV R4, UR4 ;  /* 0x0000000400047c02 */ /* 0x002fe20008000f00 */
[----:B------:R-:W-:-:S02]  /*10e0*/  IMAD.U32 R5, RZ, RZ, UR5 ;  /* 0x00000005ff057e24 */ /* 0x000fc4000f8e00ff */
[----:B--2---:R-:W-:Y:S01]  /*10f0*/  IMAD.U32 R6, RZ, RZ, UR6 ;  /* 0x00000006ff067e24 */ /* 0x004fe2000f8e00ff */
[----:B------:R-:W-:Y:S01]  /*1100*/  MOV R7, UR7 ;  /* 0x0000000700077c02 */ /* 0x000fe20008000f00 */
[----:B----4-:R-:W-:Y:S02]  /*1110*/  IMAD.U32 R10, RZ, RZ, UR8 ;  /* 0x00000008ff0a7e24 */ /* 0x010fe4000f8e00ff */
[----:B------:R-:W-:-:S07]  /*1120*/  IMAD.U32 R11, RZ, RZ, UR9 ;  /* 0x00000009ff0b7e24 */ /* 0x000fce000f8e00ff */
[----:B------:R-:W-:-:S07]  /*1130*/  LEPC R20, `(.L_x_87) ;  /* 0x000000001014794e */ /* 0x000fce0000000000 */
[----:B0--3-5:R-:W-:Y:S05]  /*1140*/  CALL.ABS.NOINC R14 ;  /* 0x000000000e007343 */ /* 0x029fea0003c00000 */
.L_x_87:
[----:B------:R-:W-:Y:S05]  /*1150*/  BSYNC.RECONVERGENT B6 ;  /* 0x0000000000067941 */ /* 0x000fea0003800200 */
.L_x_86:
[----:B------:R-:W2:Y:S02]  /*1160*/  LDG.E R0, desc[UR36][R16.64+0xc] ;  /* 0x00000c2410007981 */ /* 0x000ea4000c1e1900 */
[----:B--2--5:R-:W-:-:S13]  /*1170*/  ISETP.GT.AND P0, PT, R27, R0, PT ;  /* 0x000000001b00720c */ /* 0x024fda0003f04270 */
[----:B------:R-:W-:Y:S05]  /*1180*/  @P0 BREAK.RELIABLE B7 ;  /* 0x0000000000070942 */ /* 0x000fea0003800100 */
[----:B------:R-:W-:Y:S05]  /*1190*/  @P0 BREAK.RELIABLE B8 ;  /* 0x0000000000080942 */ /* 0x000fea0003800100 */
[----:B------:R-:W-:Y:S05]  /*11a0*/  @P0 BRA `(.L_x_88) ;  /* 0x0000000c00ac0947 */ /* 0x000fea0003800000 */
[----:B------:R-:W1:Y:S02]  /*11b0*/  LDC.64 R4, c[0x0][0x390] ;  /* 0x0000e400ff047b82 */ /* 0x000e640000000a00 */
[----:B-1----:R-:W-:-:S06]  /*11c0*/  IMAD.WIDE R4, R27, 0x4, R4 ;  /* 0x000000041b047825 */ /* 0x002fcc00078e0204 */
[----:B------:R-:W2:Y:S01]  /*11d0*/  LDG.E R4, desc[UR36][R4.64+0xcf00] ;  /* 0x00cf002404047981 */ /* 0x000ea2000c1e1900 */
[----:B------:R-:W-:Y:S02]  /*11e0*/  IADD3 R27, PT, PT, R27, 0x1, RZ ;  /* 0x000000011b1b7810 */ /* 0x000fe40007ffe0ff */
[----:B--2---:R-:W-:-:S13]  /*11f0*/  ISETP.NE.AND P0, PT, R4, R29, PT ;  /* 0x0000001d0400720c */ /* 0x004fda0003f05270 */
[----:B------:R-:W-:Y:S05]  /*1200*/  @P0 BRA `(.L_x_89) ;  /* 0xfffffffc00780947 */ /* 0x000fea000383ffff */
.L_x_80:
[----:B------:R-:W-:Y:S05]  /*1210*/  BSYNC.RELIABLE B7 ;  /* 0x0000000000077941 */ /* 0x000fea0003800100 */
.L_x_79:
[----:B------:R-:W-:-:S05]  /*1220*/  VIADD R28, R28, 0x1 ;  /* 0x000000011c1c7836 */ /* 0x000fca0000000000 */
[----:B------:R-:W-:-:S13]  /*1230*/  ISETP.NE.AND P0, PT, R28, R23, PT ;  /* 0x000000171c00720c */ /* 0x000fda0003f05270 */
[----:B------:R-:W-:Y:S05]  /*1240*/  @P0 BRA `(.L_x_90) ;  /* 0xfffffff8009c0947 */ /* 0x000fea000383ffff */
[----:B------:R-:W-:Y:S05]  /*1250*/  BSYNC.RELIABLE B8 ;  /* 0x0000000000087941 */ /* 0x000fea0003800100 */
.L_x_78:
[----:B------:R-:W-:-:S05]  /*1260*/  VIADD R30, R30, 0x1 ;  /* 0x000000011e1e7836 */ /* 0x000fca0000000000 */
[----:B------:R-:W-:-:S13]  /*1270*/  ISETP.NE.AND P0, PT, R30, R23, PT ;  /* 0x000000171e00720c */ /* 0x000fda0003f05270 */
[----:B------:R-:W-:Y:S05]  /*1280*/  @P0 BRA `(.L_x_91) ;  /* 0xfffffff800740947 */ /* 0x000fea000383ffff */
.L_x_77:
[----:B------:R-:W1:Y:S01]  /*1290*/  S2R R0, SR_LANEID ;  /* 0x0000000000007919 */ /* 0x000e620000000000 */
[----:B------:R-:W-:Y:S01]  /*12a0*/  VOTEU.ANY UR4, UPT, PT ;  /* 0x0000000000047886 */ /* 0x000fe200038e0100 */
[----:B------:R-:W2:Y:S01]  /*12b0*/  LDC.64 R46, c[0x0][0x3a0] ;  /* 0x0000e800ff2e7b82 */ /* 0x000ea20000000a00 */
[----:B------:R-:W1:Y:S01]  /*12c0*/  FLO.U32 R53, UR4 ;  /* 0x0000000400357d00 */ /* 0x000e6200080e0000 */
[----:B------:R-:W3:Y:S04]  /*12d0*/  LDL.U8 R42, [R1+0x8] ;  /* 0x00000800012a7983 */ /* 0x000ee80000100000 */
[----:B------:R-:W4:Y:S02]  /*12e0*/  LDL.U8 R40, [R1+0x9] ;  /* 0x0000090001287983 */ /* 0x000f240000100000 */
[----:B0-----:R-:W0:Y:S01]  /*12f0*/  LDC.64 R8, c[0x0][0x3b0] ;  /* 0x0000ec00ff087b82 */ /* 0x001e220000000a00 */
[----:B------:R-:W2:Y:S01]  /*1300*/  POPC R11, UR4 ;  /* 0x00000004000b7d09 */ /* 0x000ea20008000000 */
[----:B------:R-:W4:Y:S04]  /*1310*/  LDL.U8 R45, [R1+0xa] ;  /* 0x00000a00012d7983 */ /* 0x000f280000100000 */
[----:B------:R-:W4:Y:S02]  /*1320*/  LDL.U8 R43, [R1+0xb] ;  /* 0x00000b00012b7983 */ /* 0x000f240000100000 */
[----:B------:R-:W3:Y:S02]  /*1330*/  LDC.64 R50, c[0x0][0x398] ;  /* 0x0000e600ff327b82 */ /* 0x000ee40000000a00 */
[----:B------:R-:W4:Y:S04]  /*1340*/  LDL.U8 R41, [R1+0xc] ;  /* 0x00000c0001297983 */ /* 0x000f280000100000 */
[----:B------:R-:W4:Y:S02]  /*1350*/  LDL.U8 R39, [R1+0xd] ;  /* 0x00000d0001277983 */ /* 0x000f240000100000 */
[----:B------:R-:W3:Y:S02]  /*1360*/  LDC.64 R48, c[0x0][0x3a8] ;  /* 0x0000ea00ff307b82 */ /* 0x000ee40000000a00 */
[----:B------:R-:W4:Y:S01]  /*1370*/  LDL.U8 R38, [R1+0xe] ;  /* 0x00000e0001267983 */ /* 0x000f220000100000 */
[----:B-1----:R-:W-:-:S03]  /*1380*/  ISETP.EQ.U32.AND P0, PT, R53, R0, PT ;  /* 0x000000003500720c */ /* 0x002fc60003f02070 */
[----:B------:R-:W4:Y:S04]  /*1390*/  LDL.U8 R3, [R1+0xf] ;  /* 0x00000f0001037983 */ /* 0x000f280000100000 */
[----:B------:R-:W4:Y:S04]  /*13a0*/  LDL.U8 R5, [R1+0x10] ;  /* 0x0000100001057983 */ /* 0x000f280000100000 */
[----:B------:R-:W4:Y:S04]  /*13b0*/  LDL.U8 R7, [R1+0x11] ;  /* 0x0000110001077983 */ /* 0x000f280000100000 */
[----:B--2---:R1:W2:Y:S04]  /*13c0*/  @P0 ATOMG.E.ADD.STRONG.GPU PT, R46, desc[UR36][R46.64], R11 ;  /* 0x8000000b2e2e09a8 */ /* 0x0042a800081ef124 */
[----:B0-----:R-:W3:Y:S04]  /*13d0*/  @P0 ATOMG.E.ADD.STRONG.GPU PT, R52, desc[UR36][R8.64], R11 ;  /* 0x8000000b083409a8 */ /* 0x001ee800081ef124 */
[----:B------:R-:W4:Y:S04]  /*13e0*/  LDL.U8 R13, [R1+0x14] ;  /* 0x00001400010d7983 */ /* 0x000f280000100000 */
        /* <DEDUP_REMOVED lines=24> */
[----:B------:R-:W4:Y:S01]  /*1570*/  LDL.U8 R44, [R1+0x2b] ;  /* 0x00002b00012c7983 */ /* 0x000f220000100000 */
[----:B-1----:R-:W0:Y:S02]  /*1580*/  S2R R47, SR_LTMASK ;  /* 0x00000000002f7919 */ /* 0x002e240000003900 */
[----:B0-----:R-:W-:-:S04]  /*1590*/  LOP3.LUT R47, R47, UR4, RZ, 0xc0, !PT ;  /* 0x000000042f2f7c12 */ /* 0x001fc8000f8ec0ff */
[----:B------:R-:W0:Y:S01]  /*15a0*/  POPC R17, R47 ;  /* 0x0000002f00117309 */ /* 0x000e220000000000 */
[----:B--2---:R-:W0:Y:S04]  /*15b0*/  SHFL.IDX PT, R46, R46, R53, 0x1f ;  /* 0x00001f352e2e7589 */ /* 0x004e2800000e0000 */
[----:B---3--:R-:W1:Y:S01]  /*15c0*/  SHFL.IDX PT, R16, R52, R53, 0x1f ;  /* 0x00001f3534107589 */ /* 0x008e6200000e0000 */
[----:B0-----:R-:W-:Y:S01]  /*15d0*/  IADD3 R46, PT, PT, R46, R17, RZ ;  /* 0x000000112e2e7210 */ /* 0x001fe20007ffe0ff */
[----:B-1----:R-:W-:-:S04]  /*15e0*/  IMAD.IADD R17, R17, 0x1, R16 ;  /* 0x0000000111117824 */ /* 0x002fc800078e0210 */
[----:B------:R-:W-:-:S04]  /*15f0*/  IMAD.WIDE R50, R46, 0x24, R50 ;  /* 0x000000242e327825 */ /* 0x000fc800078e0232 */
[----:B------:R-:W-:Y:S01]  /*1600*/  IMAD.WIDE R16, R17, 0x24, R48 ;  /* 0x0000002411107825 */ /* 0x000fe200078e0230 */
[----:B------:R-:W-:Y:S04]  /*1610*/  STG.E.U8 desc[UR36][R50.64], R42 ;  /* 0x0000002a32007986 */ /* 0x000fe8000c101124 */
[----:B----4-:R-:W-:Y:S04]  /*1620*/  STG.E.U8 desc[UR36][R50.64+0x1], R40 ;  /* 0x0000012832007986 */ /* 0x010fe8000c101124 */
        /* <DEDUP_REMOVED lines=38> */
[----:B------:R-:W2:Y:S04]  /*1890*/  LDG.E R46, desc[UR36][R16.64+0x20] ;  /* 0x00002024102e7981 */ /* 0x000ea8000c1e1900 */
[----:B------:R2:W-:Y:S04]  /*18a0*/  STG.E.U8 desc[UR36][R16.64+0x7], R3 ;  /* 0x0000070310007986 */ /* 0x0005e8000c101124 */
[----:B------:R0:W-:Y:S04]  /*18b0*/  STG.E.U8 desc[UR36][R16.64+0x12], R33 ;  /* 0x0000122110007986 */ /* 0x0001e8000c101124 */
        /* <DEDUP_REMOVED lines=30> */
[----:B--2---:R-:W-:-:S04]  /*1aa0*/  VIADD R3, R46, 0xffffffff ;  /* 0xffffffff2e037836 */ /* 0x004fc80000000000 */
[----:B0-----:R-:W-:-:S05]  /*1ab0*/  IMAD.WIDE.U32 R32, R3, 0x4, R16 ;  /* 0x0000000403207825 */ /* 0x001fca00078e0010 */
[----:B-1----:R3:W5:Y:S01]  /*1ac0*/  LDG.E R27, desc[UR36][R32.64] ;  /* 0x00000024201b7981 */ /* 0x002762000c1e1900 */
[----:B------:R-:W-:Y:S01]  /*1ad0*/  ISETP.NE.AND P0, PT, R46, RZ, PT ;  /* 0x000000ff2e00720c */ /* 0x000fe20003f05270 */
[----:B------:R-:W-:-:S12]  /*1ae0*/  BSSY.RECONVERGENT B6, `(.L_x_92) ;  /* 0x0000013000067945 */ /* 0x000fd80003800200 */
[----:B---3--:R-:W-:Y:S05]  /*1af0*/  @P0 BRA `(.L_x_93) ;  /* 0x0000000000440947 */ /* 0x008fea0003800000 */
        /* <DEDUP_REMOVED lines=16> */
.L_x_94:
[----:B------:R0:W5:Y:S02]  /*1c00*/  LDG.E R46, desc[UR36][R16.64+0x20] ;  /* 0x00002024102e7981 */ /* 0x000164000c1e1900 */
.L_x_93:
[----:B------:R-:W-:Y:S05]  /*1c10*/  BSYNC.RECONVERGENT B6 ;  /* 0x0000000000067941 */ /* 0x000fea0003800200 */
.L_x_92:
[----:B-----5:R-:W-:Y:S01]  /*1c20*/  IADD3 R6, PT, PT, R46, -0x1, RZ ;  /* 0xffffffff2e067810 */ /* 0x020fe20007ffe0ff */
[----:B------:R-:W-:Y:S01]  /*1c30*/  BSSY.RECONVERGENT B0, `(.L_x_95) ;  /* 0x000000e000007945 */ /* 0x000fe20003800200 */
[----:B------:R-:W-:Y:S02]  /*1c40*/  IMAD.MOV.U32 R3, RZ, RZ, RZ ;  /* 0x000000ffff037224 */ /* 0x000fe400078e00ff */
[----:B------:R-:W-:Y:S01]  /*1c50*/  ISETP.NE.AND P0, PT, R6, RZ, PT ;  /* 0x000000ff0600720c */ /* 0x000fe20003f05270 */
[----:B------:R1:W-:-:S12]  /*1c60*/  STG.E desc[UR36][R16.64+0x20], R6 ;  /* 0x0000200610007986 */ /* 0x0003d8000c101924 */
[----:B-1----:R-:W-:Y:S05]  /*1c70*/  @!P0 BRA `(.L_x_96) ;  /* 0x0000000000248947 */ /* 0x002fea0003800000 */
[----:B------:R-:W-:-:S07]  /*1c80*/  IMAD.MOV.U32 R3, RZ, RZ, RZ ;  /* 0x000000ffff037224 */ /* 0x000fce00078e00ff */
.L_x_97:
        /* <DEDUP_REMOVED lines=8> */
.L_x_96:
[----:B------:R-:W-:Y:S05]  /*1d10*/  BSYNC.RECONVERGENT B0 ;  /* 0x0000000000007941 */ /* 0x000fea0003800200 */
.L_x_95:
        /* <DEDUP_REMOVED lines=28> */
.L_x_101:
[----:B------:R-:W-:Y:S05]  /*1ee0*/  BSYNC.RECONVERGENT B1 ;  /* 0x0000000000017941 */ /* 0x000fea0003800200 */
.L_x_100:
[----:B-123--:R-:W-:-:S05]  /*1ef0*/  IMAD.IADD R4, R3, 0x1, -R6 ;  /* 0x0000000103047824 */ /* 0x00efca00078e0a06 */
[----:B------:R-:W-:-:S13]  /*1f00*/  ISETP.GT.U32.AND P0, PT, R4, -0x4, PT ;  /* 0xfffffffc0400780c */ /* 0x000fda0003f04070 */
[----:B------:R-:W-:Y:S05]  /*1f10*/  @P0 BRA `(.L_x_99) ;  /* 0x0000000000380947 */ /* 0x000fea0003800000 */
.L_x_102:
        /* <DEDUP_REMOVED lines=14> */
.L_x_99:
[----:B------:R-:W-:Y:S05]  /*2000*/  BSYNC.RECONVERGENT B0 ;  /* 0x0000000000007941 */ /* 0x000fea0003800200 */
.L_x_98:
[----:B-1----:R-:W-:-:S05]  /*2010*/  IMAD.WIDE.U32 R4, R3, 0x4, R16 ;  /* 0x0000000403047825 */ /* 0x002fca00078e0010 */
[----:B------:R1:W-:Y:S04]  /*2020*/  STG.E desc[UR36][R4.64], R27 ;  /* 0x0000001b04007986 */ /* 0x0003e8000c101924 */
[----:B------:R-:W2:Y:S02]  /*2030*/  LDG.E R0, desc[UR36][R16.64+0x20] ;  /* 0x0000202410007981 */ /* 0x000ea4000c1e1900 */
[----:B--2---:R-:W-:-:S05]  /*2040*/  VIADD R3, R0, 0x1 ;  /* 0x0000000100037836 */ /* 0x004fca0000000000 */
[----:B------:R1:W-:Y:S02]  /*2050*/  STG.E desc[UR36][R16.64+0x20], R3 ;  /* 0x0000200310007986 */ /* 0x0003e4000c101924 */
.L_x_88:
[----:B------:R-:W-:Y:S05]  /*2060*/  BSYNC.RECONVERGENT B9 ;  /* 0x0000000000097941 */ /* 0x000fea0003800200 */
.L_x_76:
[----:B------:R-:W-:Y:S01]  /*2070*/  ISETP.NE.AND P0, PT, R23, RZ, PT ;  /* 0x000000ff1700720c */ /* 0x000fe20003f05270 */
[----:B------:R-:W-:-:S12]  /*2080*/  BSSY.RECONVERGENT B6, `(.L_x_103) ;  /* 0x0000012000067945 */ /* 0x000fd80003800200 */
[----:B------:R-:W-:Y:S05]  /*2090*/  @P0 BRA `(.L_x_104) ;  /* 0x0000000000400947 */ /* 0x000fea0003800000 */
[----:B------:R-:W-:Y:S01]  /*20a0*/  MOV R14, 0x8 ;  /* 0x00000008000e7802 */ /* 0x000fe20000000f00 */
[----:B------:R-:W1:Y:S01]  /*20b0*/  LDCU.64 UR4, c[0x4][0x88] ;  /* 0x01001100ff0477ac */ /* 0x000e620008000a00 */
[----:B------:R-:W-:Y:S02]  /*20c0*/  HFMA2 R12, -RZ, RZ, 0, 5.9604644775390625e-08 ;  /* 0x00000001ff0c7431 */ /* 0x000fe400000001ff */
[----:B------:R-:W-:Y:S01]  /*20d0*/  IMAD.MOV.U32 R8, RZ, RZ, 0x1e5 ;  /* 0x000001e5ff087424 */ /* 0x000fe200078e00ff */
[----:B------:R-:W2:Y:S01]  /*20e0*/  LDCU.64 UR6, c[0x4][0x78] ;  /* 0x01000f00ff0677ac */ /* 0x000ea20008000a00 */
[----:B------:R-:W3:Y:S01]  /*20f0*/  LDC.64 R14, c[0x4][R14] ;  /* 0x010000000e0e7b82 */ /* 0x000ee20000000a00 */
[----:B------:R-:W-:Y:S01]  /*2100*/  IMAD.MOV.U32 R13, RZ, RZ, RZ ;  /* 0x000000ffff0d7224 */ /* 0x000fe200078e00ff */
[----:B------:R-:W4:Y:S01]  /*2110*/  LDCU.64 UR8, c[0x4][0x50] ;  /* 0x01000a00ff0877ac */ /* 0x000f220008000a00 */
[----:B-1----:R-:W-:Y:S01]  /*2120*/  IMAD.U32 R4, RZ, RZ, UR4 ;  /* 0x00000004ff047e24 */ /* 0x002fe2000f8e00ff */
[----:B------:R-:W-:Y:S01]  /*2130*/  MOV R5, UR5 ;  /* 0x0000000500057c02 */ /* 0x000fe20008000f00 */
[----:B--2---:R-:W-:-:S02]  /*2140*/  IMAD.U32 R6, RZ, RZ, UR6 ;  /* 0x00000006ff067e24 */ /* 0x004fc4000f8e00ff */
[----:B------:R-:W-:Y:S01]  /*2150*/  IMAD.U32 R7, RZ, RZ, UR7 ;  /* 0x00000007ff077e24 */ /* 0x000fe2000f8e00ff */
[----:B----4-:R-:W-:Y:S01]  /*2160*/  MOV R10, UR8 ;  /* 0x00000008000a7c02 */ /* 0x010fe20008000f00 */
[----:B------:R-:W-:-:S07]  /*2170*/  IMAD.U32 R11, RZ, RZ, UR9 ;  /* 0x00000009ff0b7e24 */ /* 0x000fce000f8e00ff */
[----:B------:R-:W-:-:S07]  /*2180*/  LEPC R20, `(.L_x_104) ;  /* 0x000000001014794e */ /* 0x000fce0000000000 */
[----:B0--3--:R-:W-:Y:S05]  /*2190*/  CALL.ABS.NOINC R14 ;  /* 0x000000000e007343 */ /* 0x009fea0003c00000 */
.L_x_104:
[----:B------:R-:W-:Y:S05]  /*21a0*/  BSYNC.RECONVERGENT B6 ;  /* 0x0000000000067941 */ /* 0x000fea0003800200 */
.L_x_103:
[----:B01----:R-:W-:-:S05]  /*21b0*/  VIADD R16, R23, 0xffffffff ;  /* 0xffffffff17107836 */ /* 0x003fca0000000000 */
[----:B------:R2:W-:Y:S02]  /*21c0*/  STL [R1+0x28], R16 ;  /* 0x0000281001007387 */ /* 0x0005e40000100800 */
.L_x_73:
[----:B------:R-:W-:Y:S05]  /*21d0*/  BSYNC.RECONVERGENT B10 ;  /* 0x00000000000a7941 */ /* 0x000fea0003800200 */
.L_x_72:
[----:B------:R-:W-:Y:S01]  /*21e0*/  IADD3 R24, PT, PT, R24, 0x1, RZ ;  /* 0x0000000118187810 */ /* 0x000fe20007ffe0ff */
[----:B------:R-:W-:Y:S06]  /*21f0*/  BRA `(.L_x_105) ;  /* 0xffffffe400b47947 */ /* 0x000fec000383ffff */
.L_x_71:
[----:B------:R-:W-:Y:S05]  /*2200*/  BSYNC B11 ;  /* 0x00000000000b7941 */ /* 0x000fea0003800000 */
.L_x_68:
[----:B------:R-:W-:-:S05]  /*2210*/  VIADD R25, R25, 0x1 ;  /* 0x0000000119197836 */ /* 0x000fca0000000000 */
[----:B------:R-:W-:-:S13]  /*2220*/  ISETP.GT.U32.AND P0, PT, R16, R25, PT ;  /* 0x000000191000720c */ /* 0x000fda0003f04070 */
[----:B------:R-:W-:Y:S05]  /*2230*/  @P0 BRA `(.L_x_106) ;  /* 0xffffffe400000947 */ /* 0x000fea000383ffff */
[----:B------:R-:W-:Y:S05]  /*2240*/  EXIT ;  /* 0x000000000000794d */ /* 0x000fea0003800000 */
.L_x_107:
        /* <DEDUP_REMOVED lines=11> */
.L_x_435:


//--------------------- .text._Z38run_single_step_vectorvertex_embeddingILm6EEvPviP3CSRS0_PiS0_S3_S3_S3_ --------------------------
	.section	.text._Z38run_single_step_vectorvertex_embeddingILm6EEvPviP3CSRS0_PiS0_S3_S3_S3_,"ax",@progbits
	.align	128
        .global         _Z38run_single_step_vectorvertex_embeddingILm6EEvPviP3CSRS0_PiS0_S3_S3_S3_
        .type           _Z38run_single_step_vectorvertex_embeddingILm6EEvPviP3CSRS0_PiS0_S3_S3_S3_,@function
        .size           _Z38run_single_step_vectorvertex_embeddingILm6EEvPviP3CSRS0_PiS0_S3_S3_S3_,(.L_x_436 - _Z38run_single_step_vectorvertex_embeddingILm6EEvPviP3CSRS0_PiS0_S3_S3_S3_)
        .other          _Z38run_single_step_vectorvertex_embeddingILm6EEvPviP3CSRS0_PiS0_S3_S3_S3_,@"STO_CUDA_ENTRY STV_DEFAULT"
_Z38run_single_step_vectorvertex_embeddingILm6EEvPviP3CSRS0_PiS0_S3_S3_S3_:
.text._Z38run_single_step_vectorvertex_embeddingILm6EEvPviP3CSRS0_PiS0_S3_S3_S3_:
        /* <DEDUP_REMOVED lines=25> */
.L_x_118:
[----:B0-----:R-:W-:-:S05]  /*0190*/  IMAD.WIDE.U32 R4, R0, 0x4, R2 ;  /* 0x0000000400047825 */ /* 0x001fca00078e0002 */
[----:B-1----:R0:W5:Y:S01]  /*01a0*/  LDG.E R19, desc[UR36][R4.64] ;  /* 0x0000002404137981 */ /* 0x002162000c1e1900 */
[----:B------:R-:W-:Y:S01]  /*01b0*/  ISETP.NE.AND P0, PT, R25, RZ, PT ;  /* 0x000000ff1900720c */ /* 0x000fe20003f05270 */
[----:B------:R-:W-:Y:S01]  /*01c0*/  BSSY.RECONVERGENT B1, `(.L_x_110) ;  /* 0x000000c000017945 */ /* 0x000fe20003800200 */
[----:B------:R-:W-:-:S11]  /*01d0*/  IMAD.MOV.U32 R6, RZ, RZ, RZ ;  /* 0x000000ffff067224 */ /* 0x000fd600078e00ff */
[----:B0-----:R-:W-:Y:S05]  /*01e0*/  @!P0 BRA `(.L_x_111) ;  /* 0x0000000000248947 */ /* 0x001fea0003800000 */
[----:B------:R-:W-:-:S07]  /*01f0*/  MOV R6, RZ ;  /* 0x000000ff00067202 */ /* 0x000fce0000000f00 */
.L_x_112:
        /* <DEDUP_REMOVED lines=8> */
.L_x_111:
[----:B------:R-:W-:Y:S05]  /*0280*/  BSYNC.RECONVERGENT B1 ;  /* 0x0000000000017941 */ /* 0x000fea0003800200 */
.L_x_110:
        /* <DEDUP_REMOVED lines=27> */
.L_x_116:
[----:B------:R-:W-:Y:S05]  /*0440*/  BSYNC.RECONVERGENT B2 ;  /* 0x0000000000027941 */ /* 0x000fea0003800200 */
.L_x_115:
[----:B012---:R-:W-:-:S05]  /*0450*/  IMAD.IADD R4, R6, 0x1, -R25 ;  /* 0x0000000106047824 */ /* 0x007fca00078e0a19 */
[----:B------:R-:W-:-:S13]  /*0460*/  ISETP.GT.U32.AND P0, PT, R4, -0x4, PT ;  /* 0xfffffffc0400780c */ /* 0x000fda0003f04070 */
[----:B------:R-:W-:Y:S05]  /*0470*/  @P0 BRA `(.L_x_114) ;  /* 0x0000000000380947 */ /* 0x000fea0003800000 */
.L_x_117:
        /* <DEDUP_REMOVED lines=14> */
.L_x_114:
[----:B------:R-:W-:Y:S05]  /*0560*/  BSYNC.RECONVERGENT B1 ;  /* 0x0000000000017941 */ /* 0x000fea0003800200 */
.L_x_113:
        /* <DEDUP_REMOVED lines=8> */
.L_x_109:
[----:B------:R-:W-:Y:S05]  /*05f0*/  BSYNC.RECONVERGENT B0 ;  /* 0x0000000000007941 */ /* 0x000fea0003800200 */
.L_x_108:
[----:B------:R-:W-:-:S13]  /*0600*/  ISETP.NE.AND P0, PT, R25, RZ, PT ;  /* 0x000000ff1900720c */ /* 0x000fda0003f05270 */
[----:B------:R-:W-:Y:S05]  /*0610*/  @!P0 EXIT ;  /* 0x000000000000894d */ /* 0x000fea0003800000 */
[----:B------:R-:W-:-:S07]  /*0620*/  HFMA2 R26, -RZ, RZ, 0, 0 ;  /* 0x00000000ff1a7431 */ /* 0x000fce00000001ff */
.L_x_160:
        /* <DEDUP_REMOVED lines=20> */
.L_x_121:
        /* <DEDUP_REMOVED lines=16> */
.L_x_120:
[----:B------:R-:W-:Y:S05]  /*0870*/  BSYNC.RECONVERGENT B6 ;  /* 0x0000000000067941 */ /* 0x000fea0003800200 */
.L_x_119:
[----:B------:R-:W0:Y:S02]  /*0880*/  LDC.64 R16, c[0x0][0x390] ;  /* 0x0000e400ff107b82 */ /* 0x000e240000000a00 */
[----:B0-----:R-:W-:-:S05]  /*0890*/  IMAD.WIDE R16, R2, 0x10, R16 ;  /* 0x0000001002107825 */ /* 0x001fca00078e0210 */
[----:B------:R0:W5:Y:S01]  /*08a0*/  LDG.E R27, desc[UR36][R16.64+0x8] ;  /* 0x00000824101b7981 */ /* 0x000162000c1e1900 */
[----:B------:R-:W-:Y:S01]  /*08b0*/  BSSY B11, `(.L_x_122) ;  /* 0x00001860000b7945 */ /* 0x000fe20003800000 */
.L_x_159:
        /* <DEDUP_REMOVED lines=23> */
.L_x_124:
[----:B------:R-:W-:Y:S05]  /*0a30*/  BSYNC.RECONVERGENT B6 ;  /* 0x0000000000067941 */ /* 0x000fea0003800200 */
.L_x_123:
        /* <DEDUP_REMOVED lines=15> */
.L_x_129:
[----:B------:R-:W2:Y:S02]  /*0b30*/  LDL R4, [R5] ;  /* 0x0000000005047983 */ /* 0x000ea40000100800 */
[----:B--2---:R-:W-:-:S13]  /*0b40*/  ISETP.NE.AND P0, PT, R4, R3, PT ;  /* 0x000000030400720c */ /* 0x004fda0003f05270 */
[----:B------:R-:W-:Y:S05]  /*0b50*/  @!P0 BRA `(.L_x_127) ;  /* 0x0000001400608947 */ /* 0x000fea0003800000 */
[----:B------:R-:W-:Y:S01]  /*0b60*/  IADD3 R0, PT, PT, R0, 0x1, RZ ;  /* 0x0000000100007810 */ /* 0x000fe20007ffe0ff */
[----:B------:R-:W-:-:S03]  /*0b70*/  VIADD R5, R5, 0x4 ;  /* 0x0000000405057836 */ /* 0x000fc60000000000 */
[----:B------:R-:W-:-:S13]  /*0b80*/  ISETP.NE.AND P0, PT, R0, RZ, PT ;  /* 0x000000ff0000720c */ /* 0x000fda0003f05270 */
[----:B------:R-:W-:Y:S05]  /*0b90*/  @P0 BRA `(.L_x_129) ;  /* 0xfffffffc00e40947 */ /* 0x000fea000383ffff */
.L_x_128:
        /* <DEDUP_REMOVED lines=9> */
.L_x_145:
[----:B------:R-:W-:Y:S01]  /*0c30*/  IMAD R18, R33, 0x4, R22 ;  /* 0x0000000421127824 */ /* 0x000fe200078e0216 */
[----:B-1----:R-:W1:Y:S05]  /*0c40*/  LDC.64 R28, c[0x0][0x390] ;  /* 0x0000e400ff1c7b82 */ /* 0x002e6a0000000a00 */
[----:B------:R-:W1:Y:S01]  /*0c50*/  LDL R18, [R18] ;  /* 0x0000000012127983 */ /* 0x000e620000100800 */
[----:B------:R-:W-:Y:S01]  /*0c60*/  BSSY.RELIABLE B8, `(.L_x_132) ;  /* 0x000005c000087945 */ /* 0x000fe20003800100 */
[----:B------:R-:W-:Y:S01]  /*0c70*/  MOV R32, RZ ;  /* 0x000000ff00207202 */ /* 0x000fe20000000f00 */
[----:B-1----:R-:W-:-:S07]  /*0c80*/  IMAD.WIDE R28, R18, 0x10, R28 ;  /* 0x00000010121c7825 */ /* 0x002fce00078e021c */
.L_x_144:
        /* <DEDUP_REMOVED lines=9> */
.L_x_136:
[----:B------:R-:W-:-:S04]  /*0d20*/  IADD3 R3, PT, PT, R3, 0x1, RZ ;  /* 0x0000000103037810 */ /* 0x000fc80007ffe0ff */
[----:B------:R-:W-:-:S13]  /*0d30*/  ISETP.NE.AND P0, PT, R3, R25, PT ;  /* 0x000000190300720c */ /* 0x000fda0003f05270 */
[----:B------:R-:W-:Y:S05]  /*0d40*/  @!P0 BRA `(.L_x_134) ;  /* 0x0000000400248947 */ /* 0x000fea0003800000 */
[----:B------:R-:W-:-:S06]  /*0d50*/  IMAD R0, R3, 0x4, R22 ;  /* 0x0000000403007824 */ /* 0x000fcc00078e0216 */
[----:B------:R-:W2:Y:S02]  /*0d60*/  LDL R0, [R0] ;  /* 0x0000000000007983 */ /* 0x000ea40000100800 */
[----:B--2---:R-:W-:-:S13]  /*0d70*/  ISETP.NE.AND P0, PT, R0, R31, PT ;  /* 0x0000001f0000720c */ /* 0x004fda0003f05270 */
[----:B------:R-:W-:Y:S05]  /*0d80*/  @P0 BRA `(.L_x_136) ;  /* 0xfffffffc00e40947 */ /* 0x000fea000383ffff */
.L_x_135:
        /* <DEDUP_REMOVED lines=17> */
.L_x_139:
        /* <DEDUP_REMOVED lines=16> */
.L_x_138:
[----:B------:R-:W-:Y:S05]  /*0fa0*/  BSYNC.RECONVERGENT B6 ;  /* 0x0000000000067941 */ /* 0x000fea0003800200 */
.L_x_137:
[----:B------:R1:W5:Y:S02]  /*0fb0*/  LDG.E R19, desc[UR36][R28.64+0x8] ;  /* 0x000008241c137981 */ /* 0x000364000c1e1900 */
.L_x_143:
        /* <DEDUP_REMOVED lines=22> */
.L_x_141:
[----:B------:R-:W-:Y:S05]  /*1120*/  BSYNC.RECONVERGENT B6 ;  /* 0x0000000000067941 */ /* 0x000fea0003800200 */
.L_x_140:
        /* <DEDUP_REMOVED lines=11> */
.L_x_134:
[----:B------:R-:W-:Y:S05]  /*11e0*/  BSYNC.RELIABLE B7 ;  /* 0x0000000000077941 */ /* 0x000fea0003800100 */
.L_x_133:
[----:B------:R-:W-:-:S05]  /*11f0*/  VIADD R32, R32, 0x1 ;  /* 0x0000000120207836 */ /* 0x000fca0000000000 */
[----:B------:R-:W-:-:S13]  /*1200*/  ISETP.NE.AND P0, PT, R32, R25, PT ;  /* 0x000000192000720c */ /* 0x000fda0003f05270 */
[----:B------:R-:W-:Y:S05]  /*1210*/  @P0 BRA `(.L_x_144) ;  /* 0xfffffff8009c0947 */ /* 0x000fea000383ffff */
[----:B------:R-:W-:Y:S05]  /*1220*/  BSYNC.RELIABLE B8 ;  /* 0x0000000000087941 */ /* 0x000fea0003800100 */
.L_x_132:
[----:B------:R-:W-:-:S05]  /*1230*/  VIADD R33, R33, 0x1 ;  /* 0x0000000121217836 */ /* 0x000fca0000000000 */
[----:B------:R-:W-:-:S13]  /*1240*/  ISETP.NE.AND P0, PT, R33, R25, PT ;  /* 0x000000192100720c */ /* 0x000fda0003f05270 */
[----:B------:R-:W-:Y:S05]  /*1250*/  @P0 BRA `(.L_x_145) ;  /* 0xfffffff800740947 */ /* 0x000fea000383ffff */
.L_x_131:
        /* <DEDUP_REMOVED lines=139> */
.L_x_148:
[----:B------:R0:W5:Y:S02]  /*1b10*/  LDG.E R35, desc[UR36][R18.64+0x1c] ;  /* 0x00001c2412237981 */ /* 0x000164000c1e1900 */
.L_x_147:
[----:B------:R-:W-:Y:S05]  /*1b20*/  BSYNC.RECONVERGENT B6 ;  /* 0x0000000000067941 */ /* 0x000fea0003800200 */
.L_x_146:
[----:B-----5:R-:W-:Y:S01]  /*1b30*/  IADD3 R6, PT, PT, R35, -0x1, RZ ;  /* 0xffffffff23067810 */ /* 0x020fe20007ffe0ff */
[----:B------:R-:W-:Y:S01]  /*1b40*/  BSSY.RECONVERGENT B0, `(.L_x_149) ;  /* 0x000000e000007945 */ /* 0x000fe20003800200 */
[----:B------:R-:W-:Y:S02]  /*1b50*/  IMAD.MOV.U32 R3, RZ, RZ, RZ ;  /* 0x000000ffff037224 */ /* 0x000fe400078e00ff */
[----:B------:R-:W-:Y:S01]  /*1b60*/  ISETP.NE.AND P0, PT, R6, RZ, PT ;  /* 0x000000ff0600720c */ /* 0x000fe20003f05270 */
[----:B------:R1:W-:-:S12]  /*1b70*/  STG.E desc[UR36][R18.64+0x1c], R6 ;  /* 0x00001c0612007986 */ /* 0x0003d8000c101924 */
[----:B-1----:R-:W-:Y:S05]  /*1b80*/  @!P0 BRA `(.L_x_150) ;  /* 0x0000000000248947 */ /* 0x002fea0003800000 */
[----:B------:R-:W-:-:S07]  /*1b90*/  IMAD.MOV.U32 R3, RZ, RZ, RZ ;  /* 0x000000ffff037224 */ /* 0x000fce00078e00ff */
.L_x_151:
        /* <DEDUP_REMOVED lines=8> */
.L_x_150:
[----:B------:R-:W-:Y:S05]  /*1c20*/  BSYNC.RECONVERGENT B0 ;  /* 0x0000000000007941 */ /* 0x000fea0003800200 */
.L_x_149:
        /* <DEDUP_REMOVED lines=28> */
.L_x_155:
[----:B------:R-:W-:Y:S05]  /*1df0*/  BSYNC.RECONVERGENT B1 ;  /* 0x0000000000017941 */ /* 0x000fea0003800200 */
.L_x_154:
[----:B-123--:R-:W-:-:S05]  /*1e00*/  IMAD.IADD R4, R3, 0x1, -R6 ;  /* 0x0000000103047824 */ /* 0x00efca00078e0a06 */
[----:B------:R-:W-:-:S13]  /*1e10*/  ISETP.GT.U32.AND P0, PT, R4, -0x4, PT ;  /* 0xfffffffc0400780c */ /* 0x000fda0003f04070 */
[----:B------:R-:W-:Y:S05]  /*1e20*/  @P0 BRA `(.L_x_153) ;  /* 0x0000000000380947 */ /* 0x000fea0003800000 */
.L_x_156:
        /* <DEDUP_REMOVED lines=14> */
.L_x_153:
[----:B------:R-:W-:Y:S05]  /*1f10*/  BSYNC.RECONVERGENT B0 ;  /* 0x0000000000007941 */ /* 0x000fea0003800200 */
.L_x_152:
[----:B-1----:R-:W-:-:S05]  /*1f20*/  IMAD.WIDE.U32 R4, R3, 0x4, R18 ;  /* 0x0000000403047825 */ /* 0x002fca00078e0012 */
[----:B------:R2:W-:Y:S04]  /*1f30*/  STG.E desc[UR36][R4.64], R36 ;  /* 0x0000002404007986 */ /* 0x0005e8000c101924 */
[----:B------:R-:W3:Y:S02]  /*1f40*/  LDG.E R0, desc[UR36][R18.64+0x1c] ;  /* 0x00001c2412007981 */ /* 0x000ee4000c1e1900 */
[----:B---3--:R-:W-:-:S05]  /*1f50*/  VIADD R3, R0, 0x1 ;  /* 0x0000000100037836 */ /* 0x008fca0000000000 */
[----:B------:R2:W-:Y:S02]  /*1f60*/  STG.E desc[UR36][R18.64+0x1c], R3 ;  /* 0x00001c0312007986 */ /* 0x0005e4000c101924 */
.L_x_142:
[----:B------:R-:W-:Y:S05]  /*1f70*/  BSYNC.RECONVERGENT B9 ;  /* 0x0000000000097941 */ /* 0x000fea0003800200 */
.L_x_130:
        /* <DEDUP_REMOVED lines=19> */
.L_x_158:
[----:B------:R-:W-:Y:S05]  /*20b0*/  BSYNC.RECONVERGENT B6 ;  /* 0x0000000000067941 */ /* 0x000fea0003800200 */
.L_x_157:
[----:B------:R-:W-:-:S05]  /*20c0*/  VIADD R25, R25, 0xffffffff ;  /* 0xffffffff19197836 */ /* 0x000fca0000000000 */
[----:B------:R3:W-:Y:S02]  /*20d0*/  STL [R1+0x2c], R25 ;  /* 0x00002c1901007387 */ /* 0x0007e40000100800 */
.L_x_127:
[----:B------:R-:W-:Y:S05]  /*20e0*/  BSYNC.RECONVERGENT B10 ;  /* 0x00000000000a7941 */ /* 0x000fea0003800200 */
.L_x_126:
[----:B------:R-:W-:Y:S01]  /*20f0*/  IADD3 R27, PT, PT, R27, 0x1, RZ ;  /* 0x000000011b1b7810 */ /* 0x000fe20007ffe0ff */
[----:B------:R-:W-:Y:S06]  /*2100*/  BRA `(.L_x_159) ;  /* 0xffffffe400ec7947 */ /* 0x000fec000383ffff */
.L_x_125:
[----:B------:R-:W-:Y:S05]  /*2110*/  BSYNC B11 ;  /* 0x00000000000b7941 */ /* 0x000fea0003800000 */
.L_x_122:
[----:B------:R-:W-:-:S05]  /*2120*/  VIADD R26, R26, 0x1 ;  /* 0x000000011a1a7836 */ /* 0x000fca0000000000 */
[----:B------:R-:W-:-:S13]  /*2130*/  ISETP.GT.U32.AND P0, PT, R25, R26, PT ;  /* 0x0000001a1900720c */ /* 0x000fda0003f04070 */
[----:B------:R-:W-:Y:S05]  /*2140*/  @P0 BRA `(.L_x_160) ;  /* 0xffffffe400380947 */ /* 0x000fea000383ffff */
[----:B------:R-:W-:Y:S05]  /*2150*/  EXIT ;  /* 0x000000000000794d */ /* 0x000fea0003800000 */
.L_x_161:
        /* <DEDUP_REMOVED lines=10> */
.L_x_436:


//--------------------- .text._Z38run_single_step_vectorvertex_embeddingILm5EEvPviP3CSRS0_PiS0_S3_S3_S3_ --------------------------
	.section	.text._Z38run_single_step_vectorvertex_embeddingILm5EEvPviP3CSRS0_PiS0_S3_S3_S3_,"ax",@progbits
	.align	128
        .global         _Z38run_single_step_vectorvertex_embeddingILm5EEvPviP3CSRS0_PiS0_S3_S3_S3_
        .type           _Z38run_single_step_vectorvertex_embeddingILm5EEvPviP3CSRS0_PiS0_S3_S3_S3_,@function
        .size           _Z38run_single_step_vectorvertex_embeddingILm5EEvPviP3CSRS0_PiS0_S3_S3_S3_,(.L_x_437 - _Z38run_single_step_vectorvertex_embeddingILm5EEvPviP3CSRS0_PiS0_S3_S3_S3_)
        .other          _Z38run_single_step_vectorvertex_embeddingILm5EEvPviP3CSRS0_PiS0_S3_S3_S3_,@"STO_CUDA_ENTRY STV_DEFAULT"
_Z38run_single_step_vectorvertex_embeddingILm5EEvPviP3CSRS0_PiS0_S3_S3_S3_:
.text._Z38run_single_step_vectorvertex_embeddingILm5EEvPviP3CSRS0_PiS0_S3_S3_S3_:
        /* <DEDUP_REMOVED lines=25> */
.L_x_172:
[----:B------:R-:W-:-:S05]  /*0190*/  IMAD.WIDE.U32 R6, R0, 0x4, R2 ;  /* 0x0000000400067825 */ /* 0x000fca00078e0002 */
[----:B01----:R0:W5:Y:S01]  /*01a0*/  LDG.E R4, desc[UR36][R6.64] ;  /* 0x0000002406047981 */ /* 0x003162000c1e1900 */
[----:B------:R-:W-:Y:S01]  /*01b0*/  ISETP.NE.AND P0, PT, R16, RZ, PT ;  /* 0x000000ff1000720c */ /* 0x000fe20003f05270 */
[----:B------:R-:W-:Y:S01]  /*01c0*/  BSSY.RECONVERGENT B1, `(.L_x_164) ;  /* 0x000000c000017945 */ /* 0x000fe20003800200 */
[----:B------:R-:W-:-:S11]  /*01d0*/  IMAD.MOV.U32 R9, RZ, RZ, RZ ;  /* 0x000000ffff097224 */ /* 0x000fd600078e00ff */
[----:B0-----:R-:W-:Y:S05]  /*01e0*/  @!P0 BRA `(.L_x_165) ;  /* 0x0000000000248947 */ /* 0x001fea0003800000 */
[----:B------:R-:W-:-:S07]  /*01f0*/  MOV R9, RZ ;  /* 0x000000ff00097202 */ /* 0x000fce0000000f00 */
.L_x_166:
[----:B------:R-:W-:-:S05]  /*0200*/  IMAD R6, R9, 0x4, R18 ;  /* 0x0000000409067824 */ /* 0x000fca00078e0212 */
[----:B------:R-:W2:Y:S02]  /*0210*/  LDL R7, [R6] ;  /* 0x0000000006077983 */ /* 0x000ea40000100800 */
[----:B--2--5:R-:W-:-:S13]  /*0220*/  ISETP.GT.U32.AND P0, PT, R7, R4, PT ;  /* 0x000000040700720c */ /* 0x024fda0003f04070 */
[----:B------:R-:W-:Y:S05]  /*0230*/  @P0 BRA `(.L_x_165) ;  /* 0x0000000000100947 */ /* 0x000fea0003800000 */
[----:B------:R-:W-:-:S05]  /*0240*/  VIADD R9, R9, 0x1 ;  /* 0x0000000109097836 */ /* 0x000fca0000000000 */
[----:B------:R-:W-:-:S13]  /*0250*/  ISETP.NE.AND P0, PT, R9, R16, PT ;  /* 0x000000100900720c */ /* 0x000fda0003f05270 */
[----:B------:R-:W-:Y:S05]  /*0260*/  @P0 BRA `(.L_x_166) ;  /* 0xfffffffc00e40947 */ /* 0x000fea000383ffff */
[----:B------:R-:W-:-:S07]  /*0270*/  IMAD.MOV.U32 R9, RZ, RZ, RZ ;  /* 0x000000ffff097224 */ /* 0x000fce00078e00ff */
.L_x_165:
[----:B------:R-:W-:Y:S05]  /*0280*/  BSYNC.RECONVERGENT B1 ;  /* 0x0000000000017941 */ /* 0x000fea0003800200 */
.L_x_164:
        /* <DEDUP_REMOVED lines=28> */
.L_x_170:
[----:B------:R-:W-:Y:S05]  /*0450*/  BSYNC.RECONVERGENT B2 ;  /* 0x0000000000027941 */ /* 0x000fea0003800200 */
.L_x_169:
[----:B012---:R-:W-:-:S05]  /*0460*/  IMAD.IADD R8, R9, 0x1, -R16 ;  /* 0x0000000109087824 */ /* 0x007fca00078e0a10 */
[----:B------:R-:W-:-:S13]  /*0470*/  ISETP.GT.U32.AND P0, PT, R8, -0x4, PT ;  /* 0xfffffffc0800780c */ /* 0x000fda0003f04070 */
[----:B------:R-:W-:Y:S05]  /*0480*/  @P0 BRA `(.L_x_168) ;  /* 0x0000000000380947 */ /* 0x000fea0003800000 */
.L_x_171:
        /* <DEDUP_REMOVED lines=14> */
.L_x_168:
[----:B------:R-:W-:Y:S05]  /*0570*/  BSYNC.RECONVERGENT B1 ;  /* 0x0000000000017941 */ /* 0x000fea0003800200 */
.L_x_167:
        /* <DEDUP_REMOVED lines=8> */
.L_x_163:
[----:B------:R-:W-:Y:S05]  /*0600*/  BSYNC.RECONVERGENT B0 ;  /* 0x0000000000007941 */ /* 0x000fea0003800200 */
.L_x_162:
[----:B------:R-:W-:-:S13]  /*0610*/  ISETP.NE.AND P0, PT, R16, RZ, PT ;  /* 0x000000ff1000720c */ /* 0x000fda0003f05270 */
[----:B------:R-:W-:Y:S05]  /*0620*/  @!P0 EXIT ;  /* 0x000000000000894d */ /* 0x000fea0003800000 */
[----:B------:R-:W-:-:S07]  /*0630*/  HFMA2 R25, -RZ, RZ, 0, 0 ;  /* 0x00000000ff197431 */ /* 0x000fce00000001ff */
.L_x_214:
[----:B-1----:R-:W1:Y:S01]  /*0640*/  LDC.64 R4, c[0x0][0x390] ;  /* 0x0000e400ff047b82 */ /* 0x002e620000000a00 */
[----:B------:R-:W-:-:S06]  /*0650*/  IMAD R2, R25, 0x4, R18 ;  /* 0x0000000419027824 */ /* 0x000fcc00078e0212 */
[----:B------:R-:W2:Y:S04]  /*0660*/  LDL R2, [R2] ;  /* 0x0000000002027983 */ /* 0x000ea80000100800 */
[----:B-1----:R-:W3:Y:S01]  /*0670*/  LDG.E R3, desc[UR36][R4.64+0x15cc8] ;  /* 0x015cc82404037981 */ /* 0x002ee2000c1e1900 */
[----:B------:R-:W-:Y:S01]  /*0680*/  BSSY.RECONVERGENT B6, `(.L_x_173) ;  /* 0x0000020000067945 */ /* 0x000fe20003800200 */
[C---:B--2---:R-:W-:Y:S02]  /*0690*/  ISETP.GT.AND P1, PT, R2.reuse, -0x1, PT ;  /* 0xffffffff0200780c */ /* 0x044fe40003f24270 */
[----:B---3--:R-:W-:-:S13]  /*06a0*/  ISETP.GE.AND P0, PT, R2, R3, PT ;  /* 0x000000030200720c */ /* 0x008fda0003f06270 */
[----:B------:R-:W-:Y:S05]  /*06b0*/  @!P0 BRA P1, `(.L_x_174) ;  /* 0x0000000000708947 */ /* 0x000fea0000800000 */
[----:B------:R-:W1:Y:S01]  /*06c0*/  LDCU UR4, c[0x0][0x2f8] ;  /* 0x00005f00ff0477ac */ /* 0x000e620008000800 */
[----:B0-----:R-:W-:Y:S01]  /*06d0*/  MOV R8, 0x0 ;  /* 0x0000000000087802 */ /* 0x001fe20000000f00 */
[----:B------:R-:W-:Y:S01]  /*06e0*/  IMAD.MOV.U32 R6, RZ, RZ, R22 ;  /* 0x000000ffff067224 */ /* 0x000fe200078e0016 */
[----:B------:R-:W-:-:S04]  /*06f0*/  MOV R7, R19 ;  /* 0x0000001300077202 */ /* 0x000fc80000000f00 */
[----:B------:R-:W0:Y:S01]  /*0700*/  LDC.64 R8, c[0x4][R8] ;  /* 0x0100000008087b82 */ /* 0x000e220000000a00 */
[----:B-1----:R-:W-:Y:S01]  /*0710*/  VIADD R0, R22, -UR4 ;  /* 0x8000000416007c36 */ /* 0x002fe20008000000 */
[----:B------:R-:W1:Y:S04]  /*0720*/  LDCU.64 UR4, c[0x4][0x68] ;  /* 0x01000d00ff0477ac */ /* 0x000e680008000a00 */
[----:B------:R2:W-:Y:S01]  /*0730*/  STL.64 [R0], R2 ;  /* 0x0000000200007387 */ /* 0x0005e20000100a00 */
[----:B-1----:R-:W-:Y:S01]  /*0740*/  MOV R4, UR4 ;  /* 0x0000000400047c02 */ /* 0x002fe20008000f00 */
[----:B--2---:R-:W-:-:S07]  /*0750*/  IMAD.U32 R5, RZ, RZ, UR5 ;  /* 0x00000005ff057e24 */ /* 0x004fce000f8e00ff */
[----:B------:R-:W-:-:S07]  /*0760*/  LEPC R20, `(.L_x_175) ;  /* 0x000000001014794e */ /* 0x000fce0000000000 */
[----:B0-----:R-:W-:Y:S05]  /*0770*/  CALL.ABS.NOINC R8 ;  /* 0x0000000008007343 */ /* 0x001fea0003c00000 */
.L_x_175:
        /* <DEDUP_REMOVED lines=16> */
.L_x_174:
[----:B------:R-:W-:Y:S05]  /*0880*/  BSYNC.RECONVERGENT B6 ;  /* 0x0000000000067941 */ /* 0x000fea0003800200 */
.L_x_173:
[----:B------:R-:W1:Y:S02]  /*0890*/  LDC.64 R4, c[0x0][0x390] ;  /* 0x0000e400ff047b82 */ /* 0x000e640000000a00 */
[----:B-1----:R-:W-:-:S05]  /*08a0*/  IMAD.WIDE R4, R2, 0x10, R4 ;  /* 0x0000001002047825 */ /* 0x002fca00078e0204 */
[----:B------:R1:W5:Y:S01]  /*08b0*/  LDG.E R24, desc[UR36][R4.64+0x8] ;  /* 0x0000082404187981 */ /* 0x000362000c1e1900 */
[----:B------:R-:W-:Y:S01]  /*08c0*/  BSSY B11, `(.L_x_176) ;  /* 0x000017c0000b7945 */ /* 0x000fe20003800000 */
.L_x_213:
[----:B-1----:R-:W1:Y:S02]  /*08d0*/  LDC.64 R4, c[0x0][0x390] ;  /* 0x0000e400ff047b82 */ /* 0x002e640000000a00 */
[----:B-1----:R-:W2:Y:S01]  /*08e0*/  LDG.E R5, desc[UR36][R4.64+0x15cc8] ;  /* 0x015cc82404057981 */ /* 0x002ea2000c1e1900 */
[C---:B------:R-:W-:Y:S01]  /*08f0*/  ISETP.GT.AND P1, PT, R2.reuse, -0x1, PT ;  /* 0xffffffff0200780c */ /* 0x040fe20003f24270 */
[----:B------:R-:W-:Y:S05]  /*0900*/  YIELD ;  /* 0x0000000000007946 */ /* 0x000fea0003800000 */
[----:B------:R-:W-:Y:S01]  /*0910*/  BSSY.RECONVERGENT B6, `(.L_x_177) ;  /* 0x0000013000067945 */ /* 0x000fe20003800200 */
[----:B--2---:R-:W-:-:S13]  /*0920*/  ISETP.GE.AND P0, PT, R2, R5, PT ;  /* 0x000000050200720c */ /* 0x004fda0003f06270 */
[----:B------:R-:W-:Y:S05]  /*0930*/  @!P0 BRA P1, `(.L_x_178) ;  /* 0x0000000000408947 */ /* 0x000fea0000800000 */
[----:B------:R-:W-:Y:S01]  /*0940*/  MOV R14, 0x8 ;  /* 0x00000008000e7802 */ /* 0x000fe20000000f00 */
[----:B------:R-:W1:Y:S01]  /*0950*/  LDCU.64 UR4, c[0x4][0x80] ;  /* 0x01001000ff0477ac */ /* 0x000e620008000a00 */
[----:B0-----:R-:W-:Y:S02]  /*0960*/  HFMA2 R13, -RZ, RZ, 0, 0 ;  /* 0x00000000ff0d7431 */ /* 0x001fe400000001ff */
[----:B------:R-:W-:Y:S01]  /*0970*/  IMAD.MOV.U32 R8, RZ, RZ, 0xab ;  /* 0x000000abff087424 */ /* 0x000fe200078e00ff */
[----:B------:R-:W0:Y:S01]  /*0980*/  LDCU.64 UR8, c[0x4][0x78] ;  /* 0x01000f00ff0877ac */ /* 0x000e220008000a00 */
[----:B------:R-:W2:Y:S01]  /*0990*/  LDC.64 R14, c[0x4][R14] ;  /* 0x010000000e0e7b82 */ /* 0x000ea20000000a00 */
[----:B------:R-:W-:Y:S01]  /*09a0*/  IMAD.MOV.U32 R12, RZ, RZ, 0x1 ;  /* 0x00000001ff0c7424 */ /* 0x000fe200078e00ff */
[----:B------:R-:W3:Y:S01]  /*09b0*/  LDCU.64 UR6, c[0x4][0x18] ;  /* 0x01000300ff0677ac */ /* 0x000ee20008000a00 */
[----:B-1----:R-:W-:Y:S02]  /*09c0*/  IMAD.U32 R4, RZ, RZ, UR4 ;  /* 0x00000004ff047e24 */ /* 0x002fe4000f8e00ff */
[----:B------:R-:W-:Y:S01]  /*09d0*/  IMAD.U32 R5, RZ, RZ, UR5 ;  /* 0x00000005ff057e24 */ /* 0x000fe2000f8e00ff */
[----:B0-----:R-:W-:Y:S01]  /*09e0*/  MOV R6, UR8 ;  /* 0x0000000800067c02 */ /* 0x001fe20008000f00 */
[----:B------:R-:W-:-:S02]  /*09f0*/  IMAD.U32 R7, RZ, RZ, UR9 ;  /* 0x00000009ff077e24 */ /* 0x000fc4000f8e00ff */
[----:B---3--:R-:W-:Y:S01]  /*0a00*/  IMAD.U32 R10, RZ, RZ, UR6 ;  /* 0x00000006ff0a7e24 */ /* 0x008fe2000f8e00ff */
[----:B------:R-:W-:-:S07]  /*0a10*/  MOV R11, UR7 ;  /* 0x00000007000b7c02 */ /* 0x000fce0008000f00 */
[----:B------:R-:W-:-:S07]  /*0a20*/  LEPC R20, `(.L_x_178) ;  /* 0x000000001014794e */ /* 0x000fce0000000000 */
[----:B--2--5:R-:W-:Y:S05]  /*0a30*/  CALL.ABS.NOINC R14 ;  /* 0x000000000e007343 */ /* 0x024fea0003c00000 */
.L_x_178:
[----:B------:R-:W-:Y:S05]  /*0a40*/  BSYNC.RECONVERGENT B6 ;  /* 0x0000000000067941 */ /* 0x000fea0003800200 */
.L_x_177:
[----:B------:R-:W1:Y:S02]  /*0a50*/  LDC.64 R4, c[0x0][0x390] ;  /* 0x0000e400ff047b82 */ /* 0x000e640000000a00 */
[----:B-1----:R-:W-:-:S06]  /*0a60*/  IMAD.WIDE R4, R2, 0x10, R4 ;  /* 0x0000001002047825 */ /* 0x002fcc00078e0204 */
[----:B------:R-:W2:Y:S02]  /*0a70*/  LDG.E R5, desc[UR36][R4.64+0xc] ;  /* 0x00000c2404057981 */ /* 0x000ea4000c1e1900 */
[----:B--2--5:R-:W-:-:S13]  /*0a80*/  ISETP.GT.AND P0, PT, R24, R5, PT ;  /* 0x000000051800720c */ /* 0x024fda0003f04270 */
[----:B------:R-:W-:Y:S05]  /*0a90*/  @P0 BRA `(.L_x_179) ;  /* 0x0000001400780947 */ /* 0x000fea0003800000 */
[----:B------:R-:W1:Y:S01]  /*0aa0*/  LDC.64 R4, c[0x0][0x390] ;  /* 0x0000e400ff047b82 */ /* 0x000e620000000a00 */
[----:B------:R-:W2:Y:S01]  /*0ab0*/  LDL R0, [R1+0x8] ;  /* 0x0000080001007983 */ /* 0x000ea20000100800 */
[----:B-1----:R-:W-:-:S05]  /*0ac0*/  IMAD.WIDE R4, R24, 0x4, R4 ;  /* 0x0000000418047825 */ /* 0x002fca00078e0204 */
[----:B------:R-:W2:Y:S01]  /*0ad0*/  LDG.E R3, desc[UR36][R4.64+0xcf00] ;  /* 0x00cf002404037981 */ /* 0x000ea2000c1e1900 */
[----:B------:R-:W-:Y:S01]  /*0ae0*/  BSSY.RECONVERGENT B10, `(.L_x_180) ;  /* 0x00001570000a7945 */ /* 0x000fe20003800200 */
[----:B--2---:R-:W-:-:S13]  /*0af0*/  ISETP.GT.AND P0, PT, R0, R3, PT ;  /* 0x000000030000720c */ /* 0x004fda0003f04270 */
[----:B------:R-:W-:Y:S05]  /*0b00*/  @P0 BRA `(.L_x_181) ;  /* 0x0000001400500947 */ /* 0x000fea0003800000 */
[----:B------:R-:W-:-:S13]  /*0b10*/  ISETP.NE.AND P0, PT, R16, RZ, PT ;  /* 0x000000ff1000720c */ /* 0x000fda0003f05270 */
[----:B------:R-:W-:Y:S05]  /*0b20*/  @!P0 BRA `(.L_x_182) ;  /* 0x0000000000288947 */ /* 0x000fea0003800000 */
[----:B------:R-:W-:Y:S01]  /*0b30*/  VIMNMX.U32 R0, PT, PT, R16, 0x1, !PT ;  /* 0x0000000110007848 */ /* 0x000fe20007fe0000 */
[----:B------:R-:W-:-:S04]  /*0b40*/  IMAD.MOV.U32 R5, RZ, RZ, R18 ;  /* 0x000000ffff057224 */ /* 0x000fc800078e0012 */
[----:B------:R-:W-:-:S07]  /*0b50*/  IMAD.MOV R0, RZ, RZ, -R0 ;  /* 0x000000ffff007224 */ /* 0x000fce00078e0a00 */
.L_x_183:
[----:B------:R-:W2:Y:S02]  /*0b60*/  LDL R4, [R5] ;  /* 0x0000000005047983 */ /* 0x000ea40000100800 */
[----:B--2---:R-:W-:-:S13]  /*0b70*/  ISETP.NE.AND P0, PT, R4, R3, PT ;  /* 0x000000030400720c */ /* 0x004fda0003f05270 */
[----:B------:R-:W-:Y:S05]  /*0b80*/  @!P0 BRA `(.L_x_181) ;  /* 0x0000001400308947 */ /* 0x000fea0003800000 */
[----:B------:R-:W-:Y:S01]  /*0b90*/  IADD3 R0, PT, PT, R0, 0x1, RZ ;  /* 0x0000000100007810 */ /* 0x000fe20007ffe0ff */
[----:B------:R-:W-:-:S03]  /*0ba0*/  VIADD R5, R5, 0x4 ;  /* 0x0000000405057836 */ /* 0x000fc60000000000 */
[----:B------:R-:W-:-:S13]  /*0bb0*/  ISETP.NE.AND P0, PT, R0, RZ, PT ;  /* 0x000000ff0000720c */ /* 0x000fda0003f05270 */
[----:B------:R-:W-:Y:S05]  /*0bc0*/  @P0 BRA `(.L_x_183) ;  /* 0xfffffffc00e40947 */ /* 0x000fea000383ffff */
.L_x_182:
[C---:B------:R-:W-:Y:S01]  /*0bd0*/  VIADD R0, R16.reuse, 0x1 ;  /* 0x0000000110007836 */ /* 0x040fe20000000000 */
[----:B------:R-:W-:-:S04]  /*0be0*/  LEA R16, R16, R18, 0x2 ;  /* 0x0000001210107211 */ /* 0x000fc800078e10ff */
[----:B------:R1:W-:Y:S04]  /*0bf0*/  STL [R1+0x20], R0 ;  /* 0x0000200001007387 */ /* 0x0003e80000100800 */
[----:B------:R1:W-:Y:S04]  /*0c00*/  STL [R16], R3 ;  /* 0x0000000310007387 */ /* 0x0003e80000100800 */
[----:B------:R-:W2:Y:S01]  /*0c10*/  LDL R23, [R1+0x20] ;  /* 0x0000200001177983 */ /* 0x000ea20000100800 */
[----:B------:R-:W-:Y:S01]  /*0c20*/  BSSY.RECONVERGENT B9, `(.L_x_184) ;  /* 0x000012c000097945 */ /* 0x000fe20003800200 */
[----:B--2---:R-:W-:-:S13]  /*0c30*/  ISETP.NE.AND P0, PT, R23, RZ, PT ;  /* 0x000000ff1700720c */ /* 0x004fda0003f05270 */
[----:B-1----:R-:W-:Y:S05]  /*0c40*/  @!P0 BRA `(.L_x_185) ;  /* 0x0000000400908947 */ /* 0x002fea0003800000 */
[----:B------:R-:W-:-:S07]  /*0c50*/  IMAD.MOV.U32 R28, RZ, RZ, RZ ;  /* 0x000000ffff1c7224 */ /* 0x000fce00078e00ff */
.L_x_199:
[----:B------:R-:W-:Y:S01]  /*0c60*/  IMAD R16, R28, 0x4, R18 ;  /* 0x000000041c107824 */ /* 0x000fe200078e0212 */
[----:B0-----:R-:W1:Y:S05]  /*0c70*/  LDC.64 R30, c[0x0][0x390] ;  /* 0x0000e400ff1e7b82 */ /* 0x001e6a0000000a00 */
[----:B------:R-:W1:Y:S01]  /*0c80*/  LDL R16, [R16] ;  /* 0x0000000010107983 */ /* 0x000e620000100800 */
[----:B------:R-:W-:Y:S01]  /*0c90*/  BSSY.RELIABLE B8, `(.L_x_186) ;  /* 0x000005c000087945 */ /* 0x000fe20003800100 */
[----:B------:R-:W-:Y:S01]  /*0ca0*/  MOV R26, RZ ;  /* 0x000000ff001a7202 */ /* 0x000fe20000000f00 */
[----:B-1----:R-:W-:-:S07]  /*0cb0*/  IMAD.WIDE R30, R16, 0x10, R30 ;  /* 0x00000010101e7825 */ /* 0x002fce00078e021e */
.L_x_198:
        /* <DEDUP_REMOVED lines=9> */
.L_x_190:
[----:B------:R-:W-:-:S04]  /*0d50*/  IADD3 R3, PT, PT, R3, 0x1, RZ ;  /* 0x0000000103037810 */ /* 0x000fc80007ffe0ff */
[----:B------:R-:W-:-:S13]  /*0d60*/  ISETP.NE.AND P0, PT, R3, R23, PT ;  /* 0x000000170300720c */ /* 0x000fda0003f05270 */
[----:B------:R-:W-:Y:S05]  /*0d70*/  @!P0 BRA `(.L_x_188) ;  /* 0x0000000400248947 */ /* 0x000fea0003800000 */
[----:B------:R-:W-:-:S06]  /*0d80*/  IMAD R0, R3, 0x4, R18 ;  /* 0x0000000403007824 */ /* 0x000fcc00078e0212 */
[----:B------:R-:W2:Y:S02]  /*0d90*/  LDL R0, [R0] ;  /* 0x0000000000007983 */ /* 0x000ea40000100800 */
[----:B--2---:R-:W-:-:S13]  /*0da0*/  ISETP.NE.AND P0, PT, R0, R27, PT ;  /* 0x0000001b0000720c */ /* 0x004fda0003f05270 */
[----:B------:R-:W-:Y:S05]  /*0db0*/  @P0 BRA `(.L_x_190) ;  /* 0xfffffffc00e40947 */ /* 0x000fea000383ffff */
.L_x_189:
        /* <DEDUP_REMOVED lines=17> */
.L_x_193:
        /* <DEDUP_REMOVED lines=16> */
.L_x_192:
[----:B------:R-:W-:Y:S05]  /*0fd0*/  BSYNC.RECONVERGENT B6 ;  /* 0x0000000000067941 */ /* 0x000fea0003800200 */
.L_x_191:
[----:B------:R0:W5:Y:S02]  /*0fe0*/  LDG.E R17, desc[UR36][R30.64+0x8] ;  /* 0x000008241e117981 */ /* 0x000164000c1e1900 */
.L_x_197:
        /* <DEDUP_REMOVED lines=22> */
.L_x_195:
[----:B------:R-:W-:Y:S05]  /*1150*/  BSYNC.RECONVERGENT B6 ;  /* 0x0000000000067941 */ /* 0x000fea0003800200 */
.L_x_194:
        /* <DEDUP_REMOVED lines=11> */
.L_x_188:
[----:B------:R-:W-:Y:S05]  /*1210*/  BSYNC.RELIABLE B7 ;  /* 0x0000000000077941 */ /* 0x000fea0003800100 */
.L_x_187:
[----:B------:R-:W-:-:S05]  /*1220*/  VIADD R26, R26, 0x1 ;  /* 0x000000011a1a7836 */ /* 0x000fca0000000000 */
[----:B------:R-:W-:-:S13]  /*1230*/  ISETP.NE.AND P0, PT, R26, R23, PT ;  /* 0x000000171a00720c */ /* 0x000fda0003f05270 */
[----:B------:R-:W-:Y:S05]  /*1240*/  @P0 BRA `(.L_x_198) ;  /* 0xfffffff8009c0947 */ /* 0x000fea000383ffff */
[----:B------:R-:W-:Y:S05]  /*1250*/  BSYNC.RELIABLE B8 ;  /* 0x0000000000087941 */ /* 0x000fea0003800100 */
.L_x_186:
[----:B------:R-:W-:-:S05]  /*1260*/  VIADD R28, R28, 0x1 ;  /* 0x000000011c1c7836 */ /* 0x000fca0000000000 */
[----:B------:R-:W-:-:S13]  /*1270*/  ISETP.NE.AND P0, PT, R28, R23, PT ;  /* 0x000000171c00720c */ /* 0x000fda0003f05270 */
[----:B------:R-:W-:Y:S05]  /*1280*/  @P0 BRA `(.L_x_199) ;  /* 0xfffffff800740947 */ /* 0x000fea000383ffff */
.L_x_185:
        /* <DEDUP_REMOVED lines=107> */
[----:B------:R1:W5:Y:S01]  /*1940*/  LDG.E R26, desc[UR36][R30.64] ;  /* 0x000000241e1a7981 */ /* 0x000362000c1e1900 */
[----:B------:R-:W-:Y:S01]  /*1950*/  ISETP.NE.AND P0, PT, R38, RZ, PT ;  /* 0x000000ff2600720c */ /* 0x000fe20003f05270 */
[----:B------:R-:W-:-:S12]  /*1960*/  BSSY.RECONVERGENT B6, `(.L_x_200) ;  /* 0x0000013000067945 */ /* 0x000fd80003800200 */
[----:B-1----:R-:W-:Y:S05]  /*1970*/  @P0 BRA `(.L_x_201) ;  /* 0x0000000000440947 */ /* 0x002fea0003800000 */
        /* <DEDUP_REMOVED lines=16> */
.L_x_202:
[----:B------:R0:W5:Y:S02]  /*1a80*/  LDG.E R38, desc[UR36][R16.64+0x18] ;  /* 0x0000182410267981 */ /* 0x000164000c1e1900 */
.L_x_201:
[----:B------:R-:W-:Y:S05]  /*1a90*/  BSYNC.RECONVERGENT B6 ;  /* 0x0000000000067941 */ /* 0x000fea0003800200 */
.L_x_200:
[----:B-----5:R-:W-:Y:S01]  /*1aa0*/  IADD3 R6, PT, PT, R38, -0x1, RZ ;  /* 0xffffffff26067810 */ /* 0x020fe20007ffe0ff */
[----:B------:R-:W-:Y:S01]  /*1ab0*/  BSSY.RECONVERGENT B0, `(.L_x_203) ;  /* 0x000000e000007945 */ /* 0x000fe20003800200 */
[----:B------:R-:W-:Y:S02]  /*1ac0*/  IMAD.MOV.U32 R3, RZ, RZ, RZ ;  /* 0x000000ffff037224 */ /* 0x000fe400078e00ff */
[----:B------:R-:W-:Y:S01]  /*1ad0*/  ISETP.NE.AND P0, PT, R6, RZ, PT ;  /* 0x000000ff0600720c */ /* 0x000fe20003f05270 */
[----:B------:R1:W-:-:S12]  /*1ae0*/  STG.E desc[UR36][R16.64+0x18], R6 ;  /* 0x0000180610007986 */ /* 0x0003d8000c101924 */
[----:B-1----:R-:W-:Y:S05]  /*1af0*/  @!P0 BRA `(.L_x_204) ;  /* 0x0000000000248947 */ /* 0x002fea0003800000 */
[----:B------:R-:W-:-:S07]  /*1b00*/  IMAD.MOV.U32 R3, RZ, RZ, RZ ;  /* 0x000000ffff037224 */ /* 0x000fce00078e00ff */
.L_x_205:
        /* <DEDUP_REMOVED lines=8> */
.L_x_204:
[----:B------:R-:W-:Y:S05]  /*1b90*/  BSYNC.RECONVERGENT B0 ;  /* 0x0000000000007941 */ /* 0x000fea0003800200 */
.L_x_203:
        /* <DEDUP_REMOVED lines=28> */
.L_x_209:
[----:B------:R-:W-:Y:S05]  /*1d60*/  BSYNC.RECONVERGENT B1 ;  /* 0x0000000000017941 */ /* 0x000fea0003800200 */
.L_x_208:
[----:B-123--:R-:W-:-:S05]  /*1d70*/  IMAD.IADD R4, R3, 0x1, -R6 ;  /* 0x0000000103047824 */ /* 0x00efca00078e0a06 */
[----:B------:R-:W-:-:S13]  /*1d80*/  ISETP.GT.U32.AND P0, PT, R4, -0x4, PT ;  /* 0xfffffffc0400780c */ /* 0x000fda0003f04070 */
[----:B------:R-:W-:Y:S05]  /*1d90*/  @P0 BRA `(.L_x_207) ;  /* 0x0000000000380947 */ /* 0x000fea0003800000 */
.L_x_210:
        /* <DEDUP_REMOVED lines=14> */
.L_x_207:
[----:B------:R-:W-:Y:S05]  /*1e80*/  BSYNC.RECONVERGENT B0 ;  /* 0x0000000000007941 */ /* 0x000fea0003800200 */
.L_x_206:
[----:B-1----:R-:W-:-:S05]  /*1e90*/  IMAD.WIDE.U32 R4, R3, 0x4, R16 ;  /* 0x0000000403047825 */ /* 0x002fca00078e0010 */
[----:B------:R1:W-:Y:S04]  /*1ea0*/  STG.E desc[UR36][R4.64], R26 ;  /* 0x0000001a04007986 */ /* 0x0003e8000c101924 */
[----:B------:R-:W2:Y:S02]  /*1eb0*/  LDG.E R0, desc[UR36][R16.64+0x18] ;  /* 0x0000182410007981 */ /* 0x000ea4000c1e1900 */
[----:B--2---:R-:W-:-:S05]  /*1ec0*/  VIADD R3, R0, 0x1 ;  /* 0x0000000100037836 */ /* 0x004fca0000000000 */
[----:B------:R1:W-:Y:S02]  /*1ed0*/  STG.E desc[UR36][R16.64+0x18], R3 ;  /* 0x0000180310007986 */ /* 0x0003e4000c101924 */
.L_x_196:
[----:B------:R-:W-:Y:S05]  /*1ee0*/  BSYNC.RECONVERGENT B9 ;  /* 0x0000000000097941 */ /* 0x000fea0003800200 */
.L_x_184:
        /* <DEDUP_REMOVED lines=19> */
.L_x_212:
[----:B------:R-:W-:Y:S05]  /*2020*/  BSYNC.RECONVERGENT B6 ;  /* 0x0000000000067941 */ /* 0x000fea0003800200 */
.L_x_211:
[----:B01----:R-:W-:-:S05]  /*2030*/  VIADD R16, R23, 0xffffffff ;  /* 0xffffffff17107836 */ /* 0x003fca0000000000 */
[----:B------:R1:W-:Y:S02]  /*2040*/  STL [R1+0x20], R16 ;  /* 0x0000201001007387 */ /* 0x0003e40000100800 */
.L_x_181:
[----:B------:R-:W-:Y:S05]  /*2050*/  BSYNC.RECONVERGENT B10 ;  /* 0x00000000000a7941 */ /* 0x000fea0003800200 */
.L_x_180:
[----:B------:R-:W-:Y:S01]  /*2060*/  IADD3 R24, PT, PT, R24, 0x1, RZ ;  /* 0x0000000118187810 */ /* 0x000fe20007ffe0ff */
[----:B------:R-:W-:Y:S06]  /*2070*/  BRA `(.L_x_213) ;  /* 0xffffffe800147947 */ /* 0x000fec000383ffff */
.L_x_179:
[----:B------:R-:W-:Y:S05]  /*2080*/  BSYNC B11 ;  /* 0x00000000000b7941 */ /* 0x000fea0003800000 */
.L_x_176:
[----:B------:R-:W-:-:S05]  /*2090*/  VIADD R25, R25, 0x1 ;  /* 0x0000000119197836 */ /* 0x000fca0000000000 */
[----:B------:R-:W-:-:S13]  /*20a0*/  ISETP.GT.U32.AND P0, PT, R16, R25, PT ;  /* 0x000000191000720c */ /* 0x000fda0003f04070 */
[----:B------:R-:W-:Y:S05]  /*20b0*/  @P0 BRA `(.L_x_214) ;  /* 0xffffffe400600947 */ /* 0x000fea000383ffff */
[----:B------:R-:W-:Y:S05]  /*20c0*/  EXIT ;  /* 0x000000000000794d */ /* 0x000fea0003800000 */
.L_x_215:
        /* <DEDUP_REMOVED lines=11> */
.L_x_437:


//--------------------- .text._Z38run_single_step_vectorvertex_embeddingILm4EEvPviP3CSRS0_PiS0_S3_S3_S3_ --------------------------
	.section	.text._Z38run_single_step_vectorvertex_embeddingILm4EEvPviP3CSRS0_PiS0_S3_S3_S3_,"ax",@progbits
	.align	128
        .global         _Z38run_single_step_vectorvertex_embeddingILm4EEvPviP3CSRS0_PiS0_S3_S3_S3_
        .type           _Z38run_single_step_vectorvertex_embeddingILm4EEvPviP3CSRS0_PiS0_S3_S3_S3_,@function
        .size           _Z38run_single_step_vectorvertex_embeddingILm4EEvPviP3CSRS0_PiS0_S3_S3_S3_,(.L_x_438 - _Z38run_single_step_vectorvertex_embeddingILm4EEvPviP3CSRS0_PiS0_S3_S3_S3_)
        .other          _Z38run_single_step_vectorvertex_embeddingILm4EEvPviP3CSRS0_PiS0_S3_S3_S3_,@"STO_CUDA_ENTRY STV_DEFAULT"
_Z38run_single_step_vectorvertex_embeddingILm4EEvPviP3CSRS0_PiS0_S3_S3_S3_:
.text._Z38run_single_step_vectorvertex_embeddingILm4EEvPviP3CSRS0_PiS0_S3_S3_S3_:
        /* <DEDUP_REMOVED lines=25> */
.L_x_226:
[----:B01----:R-:W-:-:S05]  /*0190*/  IMAD.WIDE.U32 R6, R0, 0x4, R2 ;  /* 0x0000000400067825 */ /* 0x003fca00078e0002 */
[----:B------:R0:W5:Y:S01]  /*01a0*/  LDG.E R4, desc[UR36][R6.64] ;  /* 0x0000002406047981 */ /* 0x000162000c1e1900 */
[----:B------:R-:W-:Y:S01]  /*01b0*/  ISETP.NE.AND P0, PT, R23, RZ, PT ;  /* 0x000000ff1700720c */ /* 0x000fe20003f05270 */
[----:B------:R-:W-:Y:S01]  /*01c0*/  BSSY.RECONVERGENT B1, `(.L_x_218) ;  /* 0x000000c000017945 */ /* 0x000fe20003800200 */
[----:B------:R-:W-:-:S11]  /*01d0*/  IMAD.MOV.U32 R8, RZ, RZ, RZ ;  /* 0x000000ffff087224 */ /* 0x000fd600078e00ff */
[----:B0-----:R-:W-:Y:S05]  /*01e0*/  @!P0 BRA `(.L_x_219) ;  /* 0x0000000000248947 */ /* 0x001fea0003800000 */
[----:B------:R-:W-:-:S07]  /*01f0*/  MOV R8, RZ ;  /* 0x000000ff00087202 */ /* 0x000fce0000000f00 */
.L_x_220:
        /* <DEDUP_REMOVED lines=8> */
.L_x_219:
[----:B------:R-:W-:Y:S05]  /*0280*/  BSYNC.RECONVERGENT B1 ;  /* 0x0000000000017941 */ /* 0x000fea0003800200 */
.L_x_218:
        /* <DEDUP_REMOVED lines=19> */
[----:B------:R-:W-:Y:S01]  /*03c0*/  IMAD.MOV.U32 R9, RZ, RZ, R12 ;  /* 0x000000ffff097224 */ /* 0x000fe200078e000c */
[----:B------:R-:W-:Y:S01]  /*03d0*/  IADD3 R7, PT, PT, R23, -0x3, RZ ;  /* 0xfffffffd17077810 */ /* 0x000fe20007ffe0ff */
[----:B--2---:R1:W-:Y:S10]  /*03e0*/  STL [R6], R11 ;  /* 0x0000000b06007387 */ /* 0x0043f40000100800 */
[----:B------:R-:W-:Y:S05]  /*03f0*/  @!P0 BRA `(.L_x_224) ;  /* 0x0000000000108947 */ /* 0x000fea0003800000 */
[----:B-1----:R-:W2:Y:S01]  /*0400*/  LDL R11, [R6+-0x8] ;  /* 0xfffff800060b7983 */ /* 0x002ea20000100800 */
[----:B------:R-:W-:Y:S01]  /*0410*/  IMAD.MOV.U32 R9, RZ, RZ, R7 ;  /* 0x000000ffff097224 */ /* 0x000fe200078e0007 */
[----:B------:R-:W-:Y:S02]  /*0420*/  IADD3 R7, PT, PT, R23, -0x4, RZ ;  /* 0xfffffffc17077810 */ /* 0x000fe40007ffe0ff */
[----:B--2---:R2:W-:Y:S05]  /*0430*/  STL [R6+-0x4], R11 ;  /* 0xfffffc0b06007387 */ /* 0x0045ea0000100800 */
.L_x_224:
[----:B------:R-:W-:Y:S05]  /*0440*/  BSYNC.RECONVERGENT B2 ;  /* 0x0000000000027941 */ /* 0x000fea0003800200 */
.L_x_223:
[----:B012---:R-:W-:-:S05]  /*0450*/  IMAD.IADD R6, R8, 0x1, -R23 ;  /* 0x0000000108067824 */ /* 0x007fca00078e0a17 */
[----:B------:R-:W-:-:S13]  /*0460*/  ISETP.GT.U32.AND P0, PT, R6, -0x4, PT ;  /* 0xfffffffc0600780c */ /* 0x000fda0003f04070 */
[----:B------:R-:W-:Y:S05]  /*0470*/  @P0 BRA `(.L_x_222) ;  /* 0x0000000000380947 */ /* 0x000fea0003800000 */
.L_x_225:
        /* <DEDUP_REMOVED lines=14> */
.L_x_222:
[----:B------:R-:W-:Y:S05]  /*0560*/  BSYNC.RECONVERGENT B1 ;  /* 0x0000000000017941 */ /* 0x000fea0003800200 */
.L_x_221:
        /* <DEDUP_REMOVED lines=8> */
.L_x_217:
[----:B------:R-:W-:Y:S05]  /*05f0*/  BSYNC.RECONVERGENT B0 ;  /* 0x0000000000007941 */ /* 0x000fea0003800200 */
.L_x_216:
[----:B------:R-:W-:-:S13]  /*0600*/  ISETP.NE.AND P0, PT, R23, RZ, PT ;  /* 0x000000ff1700720c */ /* 0x000fda0003f05270 */
[----:B------:R-:W-:Y:S05]  /*0610*/  @!P0 EXIT ;  /* 0x000000000000894d */ /* 0x000fea0003800000 */
[----:B------:R-:W-:-:S07]  /*0620*/  HFMA2 R24, -RZ, RZ, 0, 0 ;  /* 0x00000000ff187431 */ /* 0x000fce00000001ff */
.L_x_268:
        /* <DEDUP_REMOVED lines=9> */
[----:B------:R-:W-:Y:S01]  /*06c0*/  MOV R8, 0x0 ;  /* 0x0000000000087802 */ /* 0x000fe20000000f00 */
[----:B0-----:R-:W-:Y:S01]  /*06d0*/  IMAD.MOV.U32 R6, RZ, RZ, R22 ;  /* 0x000000ffff067224 */ /* 0x001fe200078e0016 */
        /* <DEDUP_REMOVED lines=9> */
.L_x_229:
        /* <DEDUP_REMOVED lines=16> */
.L_x_228:
[----:B------:R-:W-:Y:S05]  /*0870*/  BSYNC.RECONVERGENT B6 ;  /* 0x0000000000067941 */ /* 0x000fea0003800200 */
.L_x_227:
[----:B------:R-:W1:Y:S02]  /*0880*/  LDC.64 R4, c[0x0][0x390] ;  /* 0x0000e400ff047b82 */ /* 0x000e640000000a00 */
[----:B-1----:R-:W-:-:S05]  /*0890*/  IMAD.WIDE R4, R2, 0x10, R4 ;  /* 0x0000001002047825 */ /* 0x002fca00078e0204 */
[----:B------:R1:W5:Y:S01]  /*08a0*/  LDG.E R25, desc[UR36][R4.64+0x8] ;  /* 0x0000082404197981 */ /* 0x000362000c1e1900 */
[----:B------:R-:W-:Y:S01]  /*08b0*/  BSSY B11, `(.L_x_230) ;  /* 0x00001700000b7945 */ /* 0x000fe20003800000 */
.L_x_267:
[----:B-1----:R-:W1:Y:S02]  /*08c0*/  LDC.64 R4, c[0x0][0x390] ;  /* 0x0000e400ff047b82 */ /* 0x002e640000000a00 */
[----:B-12---:R-:W2:Y:S01]  /*08d0*/  LDG.E R5, desc[UR36][R4.64+0x15cc8] ;  /* 0x015cc82404057981 */ /* 0x006ea2000c1e1900 */
[C---:B------:R-:W-:Y:S01]  /*08e0*/  ISETP.GT.AND P1, PT, R2.reuse, -0x1, PT ;  /* 0xffffffff0200780c */ /* 0x040fe20003f24270 */
[----:B------:R-:W-:Y:S05]  /*08f0*/  YIELD ;  /* 0x0000000000007946 */ /* 0x000fea0003800000 */
[----:B------:R-:W-:Y:S01]  /*0900*/  BSSY.RECONVERGENT B6, `(.L_x_231) ;  /* 0x0000013000067945 */ /* 0x000fe20003800200 */
[----:B--2---:R-:W-:-:S13]  /*0910*/  ISETP.GE.AND P0, PT, R2, R5, PT ;  /* 0x000000050200720c */ /* 0x004fda0003f06270 */
[----:B0-----:R-:W-:Y:S05]  /*0920*/  @!P0 BRA P1, `(.L_x_232) ;  /* 0x0000000000408947 */ /* 0x001fea0000800000 */
        /* <DEDUP_REMOVED lines=16> */
.L_x_232:
[----:B------:R-:W-:Y:S05]  /*0a30*/  BSYNC.RECONVERGENT B6 ;  /* 0x0000000000067941 */ /* 0x000fea0003800200 */
.L_x_231:
        /* <DEDUP_REMOVED lines=17> */
.L_x_237:
[----:B------:R-:W2:Y:S02]  /*0b50*/  LDL R4, [R5] ;  /* 0x0000000005047983 */ /* 0x000ea40000100800 */
[----:B--2---:R-:W-:-:S13]  /*0b60*/  ISETP.NE.AND P0, PT, R4, R3, PT ;  /* 0x000000030400720c */ /* 0x004fda0003f05270 */
[----:B------:R-:W-:Y:S05]  /*0b70*/  @!P0 BRA `(.L_x_235) ;  /* 0x0000001400008947 */ /* 0x000fea0003800000 */
[----:B------:R-:W-:Y:S01]  /*0b80*/  IADD3 R0, PT, PT, R0, 0x1, RZ ;  /* 0x0000000100007810 */ /* 0x000fe20007ffe0ff */
[----:B------:R-:W-:-:S03]  /*0b90*/  VIADD R5, R5, 0x4 ;  /* 0x0000000405057836 */ /* 0x000fc60000000000 */
[----:B------:R-:W-:-:S13]  /*0ba0*/  ISETP.NE.AND P0, PT, R0, RZ, PT ;  /* 0x000000ff0000720c */ /* 0x000fda0003f05270 */
[----:B------:R-:W-:Y:S05]  /*0bb0*/  @P0 BRA `(.L_x_237) ;  /* 0xfffffffc00e40947 */ /* 0x000fea000383ffff */
.L_x_236:
        /* <DEDUP_REMOVED lines=9> */
.L_x_253:
[----:B------:R-:W-:Y:S01]  /*0c50*/  IMAD R16, R28, 0x4, R18 ;  /* 0x000000041c107824 */ /* 0x000fe200078e0212 */
[----:B0-----:R-:W1:Y:S05]  /*0c60*/  LDC.64 R30, c[0x0][0x390] ;  /* 0x0000e400ff1e7b82 */ /* 0x001e6a0000000a00 */
[----:B------:R-:W1:Y:S01]  /*0c70*/  LDL R16, [R16] ;  /* 0x0000000010107983 */ /* 0x000e620000100800 */
[----:B------:R-:W-:Y:S01]  /*0c80*/  BSSY.RELIABLE B8, `(.L_x_240) ;  /* 0x000005c000087945 */ /* 0x000fe20003800100 */
[----:B------:R-:W-:Y:S01]  /*0c90*/  MOV R27, RZ ;  /* 0x000000ff001b7202 */ /* 0x000fe20000000f00 */
[----:B-1----:R-:W-:-:S07]  /*0ca0*/  IMAD.WIDE R30, R16, 0x10, R30 ;  /* 0x00000010101e7825 */ /* 0x002fce00078e021e */
.L_x_252:
        /* <DEDUP_REMOVED lines=9> */
.L_x_244:
[----:B------:R-:W-:-:S04]  /*0d40*/  IADD3 R3, PT, PT, R3, 0x1, RZ ;  /* 0x0000000103037810 */ /* 0x000fc80007ffe0ff */
[----:B------:R-:W-:-:S13]  /*0d50*/  ISETP.NE.AND P0, PT, R3, R23, PT ;  /* 0x000000170300720c */ /* 0x000fda0003f05270 */
[----:B------:R-:W-:Y:S05]  /*0d60*/  @!P0 BRA `(.L_x_242) ;  /* 0x0000000400248947 */ /* 0x000fea0003800000 */
[----:B------:R-:W-:-:S05]  /*0d70*/  IMAD R0, R3, 0x4, R18 ;  /* 0x0000000403007824 */ /* 0x000fca00078e0212 */
[----:B------:R-:W2:Y:S02]  /*0d80*/  LDL R5, [R0] ;  /* 0x0000000000057983 */ /* 0x000ea40000100800 */
[----:B--2---:R-:W-:-:S13]  /*0d90*/  ISETP.NE.AND P0, PT, R5, R26, PT ;  /* 0x0000001a0500720c */ /* 0x004fda0003f05270 */
[----:B------:R-:W-:Y:S05]  /*0da0*/  @P0 BRA `(.L_x_244) ;  /* 0xfffffffc00e40947 */ /* 0x000fea000383ffff */
.L_x_243:
        /* <DEDUP_REMOVED lines=17> */
.L_x_247:
        /* <DEDUP_REMOVED lines=16> */
.L_x_246:
[----:B------:R-:W-:Y:S05]  /*0fc0*/  BSYNC.RECONVERGENT B6 ;  /* 0x0000000000067941 */ /* 0x000fea0003800200 */
.L_x_245:
[----:B------:R0:W5:Y:S02]  /*0fd0*/  LDG.E R17, desc[UR36][R30.64+0x8] ;  /* 0x000008241e117981 */ /* 0x000164000c1e1900 */
.L_x_251:
        /* <DEDUP_REMOVED lines=22> */
.L_x_249:
[----:B------:R-:W-:Y:S05]  /*1140*/  BSYNC.RECONVERGENT B6 ;  /* 0x0000000000067941 */ /* 0x000fea0003800200 */
.L_x_248:
        /* <DEDUP_REMOVED lines=11> */
.L_x_242:
[----:B------:R-:W-:Y:S05]  /*1200*/  BSYNC.RELIABLE B7 ;  /* 0x0000000000077941 */ /* 0x000fea0003800100 */
.L_x_241:
[----:B------:R-:W-:-:S05]  /*1210*/  VIADD R27, R27, 0x1 ;  /* 0x000000011b1b7836 */ /* 0x000fca0000000000 */
[----:B------:R-:W-:-:S13]  /*1220*/  ISETP.NE.AND P0, PT, R27, R23, PT ;  /* 0x000000171b00720c */ /* 0x000fda0003f05270 */
[----:B------:R-:W-:Y:S05]  /*1230*/  @P0 BRA `(.L_x_252) ;  /* 0xfffffff8009c0947 */ /* 0x000fea000383ffff */
[----:B------:R-:W-:Y:S05]  /*1240*/  BSYNC.RELIABLE B8 ;  /* 0x0000000000087941 */ /* 0x000fea0003800100 */
.L_x_240:
[----:B------:R-:W-:-:S05]  /*1250*/  VIADD R28, R28, 0x1 ;  /* 0x000000011c1c7836 */ /* 0x000fca0000000000 */
[----:B------:R-:W-:-:S13]  /*1260*/  ISETP.NE.AND P0, PT, R28, R23, PT ;  /* 0x000000171c00720c */ /* 0x000fda0003f05270 */
[----:B------:R-:W-:Y:S05]  /*1270*/  @P0 BRA `(.L_x_253) ;  /* 0xfffffff800740947 */ /* 0x000fea000383ffff */
.L_x_239:
[----:B------:R-:W1:Y:S01]  /*1280*/  S2R R3, SR_LANEID ;  /* 0x0000000000037919 */ /* 0x000e620000000000 */
[----:B------:R-:W-:Y:S01]  /*1290*/  VOTEU.ANY UR4, UPT, PT ;  /* 0x0000000000047886 */ /* 0x000fe200038e0100 */
[----:B------:R-:W2:Y:S01]  /*12a0*/  LDC.64 R4, c[0x0][0x3a0] ;  /* 0x0000e800ff047b82 */ /* 0x000ea20000000a00 */
[----:B------:R-:W1:Y:S07]  /*12b0*/  FLO.U32 R8, UR4 ;  /* 0x0000000400087d00 */ /* 0x000e6e00080e0000 */
[----:B0-----:R-:W0:Y:S01]  /*12c0*/  LDC.64 R6, c[0x0][0x3b0] ;  /* 0x0000ec00ff067b82 */ /* 0x001e220000000a00 */
[----:B------:R-:W2:Y:S01]  /*12d0*/  POPC R9, UR4 ;  /* 0x0000000400097d09 */ /* 0x000ea20008000000 */
[----:B------:R-:W3:Y:S01]  /*12e0*/  S2R R0, SR_LTMASK ;  /* 0x0000000000007919 */ /* 0x000ee20000003900 */
[----:B------:R-:W4:Y:S05]  /*12f0*/  LDL.U8 R32, [R1+0x8] ;  /* 0x0000080001207983 */ /* 0x000f2a0000100000 */
[----:B------:R-:W4:Y:S01]  /*1300*/  LDC.64 R36, c[0x0][0x398] ;  /* 0x0000e600ff247b82 */ /* 0x000f220000000a00 */
[----:B------:R-:W4:Y:S04]  /*1310*/  LDL.U8 R31, [R1+0x9] ;  /* 0x00000900011f7983 */ /* 0x000f280000100000 */
[----:B------:R-:W4:Y:S03]  /*1320*/  LDL.U8 R30, [R1+0xa] ;  /* 0x00000a00011e7983 */ /* 0x000f260000100000 */
[----:B------:R-:W4:Y:S01]  /*1330*/  LDC.64 R34, c[0x0][0x3a8] ;  /* 0x0000ea00ff227b82 */ /* 0x000f220000000a00 */
[----:B------:R-:W4:Y:S01]  /*1340*/  LDL.U8 R12, [R1+0x15] ;  /* 0x00001500010c7983 */ /* 0x000f220000100000 */
[----:B-1----:R-:W-:-:S03]  /*1350*/  ISETP.EQ.U32.AND P0, PT, R8, R3, PT ;  /* 0x000000030800720c */ /* 0x002fc60003f02070 */
[----:B------:R-:W4:Y:S04]  /*1360*/  LDL.U8 R13, [R1+0x16] ;  /* 0x00001600010d7983 */ /* 0x000f280000100000 */
[----:B------:R-:W4:Y:S04]  /*1370*/  LDL.U8 R14, [R1+0x17] ;  /* 0x00001700010e7983 */ /* 0x000f280000100000 */
[----:B------:R-:W4:Y:S04]  /*1380*/  LDL.U8 R15, [R1+0x18] ;  /* 0x00001800010f7983 */ /* 0x000f280000100000 */
[----:B--2---:R-:W2:Y:S04]  /*1390*/  @P0 ATOMG.E.ADD.STRONG.GPU PT, R5, desc[UR36][R4.64], R9 ;  /* 0x80000009040509a8 */ /* 0x004ea800081ef124 */
[----:B0-----:R-:W4:Y:S01]  /*13a0*/  @P0 ATOMG.E.ADD.STRONG.GPU PT, R7, desc[UR36][R6.64], R9 ;  /* 0x80000009060709a8 */ /* 0x001f2200081ef124 */
[----:B---3--:R-:W-:-:S03]  /*13b0*/  LOP3.LUT R10, R0, UR4, RZ, 0xc0, !PT ;  /* 0x00000004000a7c12 */ /* 0x008fc6000f8ec0ff */
[----:B------:R-:W3:Y:S03]  /*13c0*/  LDL.U8 R0, [R1+0xb] ;  /* 0x00000b0001007983 */ /* 0x000ee60000100000 */
[----:B------:R-:W0:Y:S01]  /*13d0*/  POPC R10, R10 ;  /* 0x0000000a000a7309 */ /* 0x000e220000000000 */
[----:B------:R-:W3:Y:S04]  /*13e0*/  LDL.U8 R4, [R1+0xd] ;  /* 0x00000d0001047983 */ /* 0x000ee80000100000 */
        /* <DEDUP_REMOVED lines=9> */
[----:B--2---:R1:W0:Y:S04]  /*1480*/  SHFL.IDX PT, R3, R5, R8, 0x1f ;  /* 0x00001f0805037589 */ /* 0x00422800000e0000 */
[----:B----4-:R2:W4:Y:S04]  /*1490*/  SHFL.IDX PT, R11, R7, R8, 0x1f ;  /* 0x00001f08070b7589 */ /* 0x01052800000e0000 */
[----:B-1----:R-:W3:Y:S04]  /*14a0*/  LDL.U8 R5, [R1+0xe] ;  /* 0x00000e0001057983 */ /* 0x002ee80000100000 */
[----:B--2---:R-:W2:Y:S04]  /*14b0*/  LDL.U8 R7, [R1+0x10] ;  /* 0x0000100001077983 */ /* 0x004ea80000100000 */
[----:B------:R-:W2:Y:S01]  /*14c0*/  LDL.U8 R8, [R1+0x11] ;  /* 0x0000110001087983 */ /* 0x000ea20000100000 */
[----:B0-----:R-:W-:Y:S01]  /*14d0*/  IADD3 R3, PT, PT, R3, R10, RZ ;  /* 0x0000000a03037210 */ /* 0x001fe20007ffe0ff */
[----:B----4-:R-:W-:-:S04]  /*14e0*/  IMAD.IADD R16, R10, 0x1, R11 ;  /* 0x000000010a107824 */ /* 0x010fc800078e020b */
[----:B------:R-:W-:Y:S01]  /*14f0*/  IMAD.WIDE R36, R3, 0x18, R36 ;  /* 0x0000001803247825 */ /* 0x000fe200078e0224 */
[----:B------:R-:W4:Y:S04]  /*1500*/  LDL.U8 R10, [R1+0x13] ;  /* 0x00001300010a7983 */ /* 0x000f280000100000 */
[----:B------:R-:W4:Y:S04]  /*1510*/  LDL.U8 R3, [R1+0xc] ;  /* 0x00000c0001037983 */ /* 0x000f280000100000 */
[----:B------:R-:W4:Y:S01]  /*1520*/  LDL.U8 R11, [R1+0x14] ;  /* 0x00001400010b7983 */ /* 0x000f220000100000 */
[----:B------:R-:W-:-:S03]  /*1530*/  IMAD.WIDE R16, R16, 0x18, R34 ;  /* 0x0000001810107825 */ /* 0x000fc600078e0222 */
[----:B------:R-:W-:Y:S04]  /*1540*/  STG.E.U8 desc[UR36][R36.64], R32 ;  /* 0x0000002024007986 */ /* 0x000fe8000c101124 */
[----:B------:R-:W-:Y:S04]  /*1550*/  STG.E.U8 desc[UR36][R36.64+0x1], R31 ;  /* 0x0000011f24007986 */ /* 0x000fe8000c101124 */
[----:B------:R-:W-:Y:S04]  /*1560*/  STG.E.U8 desc[UR36][R36.64+0x2], R30 ;  /* 0x0000021e24007986 */ /* 0x000fe8000c101124 */
[----:B---3--:R-:W-:Y:S04]  /*1570*/  STG.E.U8 desc[UR36][R36.64+0x3], R0 ;  /* 0x0000030024007986 */ /* 0x008fe8000c101124 */
        /* <DEDUP_REMOVED lines=15> */
[----:B--2---:R-:W-:Y:S04]  /*1670*/  STG.E.U8 desc[UR36][R36.64+0x8], R7 ;  /* 0x0000080724007986 */ /* 0x004fe8000c101124 */
[----:B------:R-:W-:Y:S04]  /*1680*/  STG.E.U8 desc[UR36][R36.64+0x9], R8 ;  /* 0x0000090824007986 */ /* 0x000fe8000c101124 */
[----:B----4-:R-:W-:Y:S04]  /*1690*/  STG.E.U8 desc[UR36][R36.64+0xb], R10 ;  /* 0x00000b0a24007986 */ /* 0x010fe8000c101124 */
[----:B------:R-:W-:Y:S04]  /*16a0*/  STG.E.U8 desc[UR36][R36.64+0x4], R3 ;  /* 0x0000040324007986 */ /* 0x000fe8000c101124 */
[----:B------:R-:W-:Y:S04]  /*16b0*/  STG.E.U8 desc[UR36][R36.64+0xc], R11 ;  /* 0x00000c0b24007986 */ /* 0x000fe8000c101124 */
[----:B------:R0:W-:Y:S04]  /*16c0*/  STG.E.U8 desc[UR36][R16.64+0x14], R27 ;  /* 0x0000141b10007986 */ /* 0x0001e8000c101124 */
[----:B------:R-:W-:Y:S04]  /*16d0*/  STG.E.U8 desc[UR36][R16.64+0x15], R28 ;  /* 0x0000151c10007986 */ /* 0x000fe8000c101124 */
[----:B------:R1:W-:Y:S04]  /*16e0*/  STG.E.U8 desc[UR36][R16.64+0x16], R29 ;  /* 0x0000161d10007986 */ /* 0x0003e8000c101124 */
[----:B------:R-:W-:Y:S04]  /*16f0*/  STG.E.U8 desc[UR36][R16.64+0x17], R33 ;  /* 0x0000172110007986 */ /* 0x000fe8000c101124 */
[----:B0-----:R-:W1:Y:S04]  /*1700*/  LDG.E R27, desc[UR36][R16.64+0x14] ;  /* 0x00001424101b7981 */ /* 0x001e68000c1e1900 */
[----:B------:R-:W-:Y:S04]  /*1710*/  STG.E.U8 desc[UR36][R16.64+0x5], R4 ;  /* 0x0000050410007986 */ /* 0x000fe8000c101124 */
        /* <DEDUP_REMOVED lines=18> */
[----:B------:R2:W-:Y:S01]  /*1840*/  STG.E.U8 desc[UR36][R16.64+0x13], R26 ;  /* 0x0000131a10007986 */ /* 0x0005e2000c101124 */
[----:B-1----:R-:W-:-:S04]  /*1850*/  VIADD R29, R27, 0xffffffff ;  /* 0xffffffff1b1d7836 */ /* 0x002fc80000000000 */
[----:B0-----:R-:W-:-:S05]  /*1860*/  IMAD.WIDE.U32 R4, R29, 0x4, R16 ;  /* 0x000000041d047825 */ /* 0x001fca00078e0010 */
[----:B--2---:R0:W5:Y:S01]  /*1870*/  LDG.E R26, desc[UR36][R4.64] ;  /* 0x00000024041a7981 */ /* 0x004162000c1e1900 */
[----:B------:R-:W-:Y:S01]  /*1880*/  ISETP.NE.AND P0, PT, R27, RZ, PT ;  /* 0x000000ff1b00720c */ /* 0x000fe20003f05270 */
[----:B------:R-:W-:-:S12]  /*1890*/  BSSY.RECONVERGENT B6, `(.L_x_254) ;  /* 0x0000013000067945 */ /* 0x000fd80003800200 */
[----:B0-----:R-:W-:Y:S05]  /*18a0*/  @P0 BRA `(.L_x_255) ;  /* 0x0000000000440947 */ /* 0x001fea0003800000 */
        /* <DEDUP_REMOVED lines=16> */
.L_x_256:
[----:B------:R0:W5:Y:S02]  /*19b0*/  LDG.E R27, desc[UR36][R16.64+0x14] ;  /* 0x00001424101b7981 */ /* 0x000164000c1e1900 */
.L_x_255:
[----:B------:R-:W-:Y:S05]  /*19c0*/  BSYNC.RECONVERGENT B6 ;  /* 0x0000000000067941 */ /* 0x000fea0003800200 */
.L_x_254:
[----:B-----5:R-:W-:Y:S01]  /*19d0*/  IADD3 R6, PT, PT, R27, -0x1, RZ ;  /* 0xffffffff1b067810 */ /* 0x020fe20007ffe0ff */
[----:B------:R-:W-:Y:S01]  /*19e0*/  BSSY.RECONVERGENT B0, `(.L_x_257) ;  /* 0x000000e000007945 */ /* 0x000fe20003800200 */
[----:B------:R-:W-:Y:S02]  /*19f0*/  IMAD.MOV.U32 R3, RZ, RZ, RZ ;  /* 0x000000ffff037224 */ /* 0x000fe400078e00ff */
[----:B------:R-:W-:Y:S01]  /*1a00*/  ISETP.NE.AND P0, PT, R6, RZ, PT ;  /* 0x000000ff0600720c */ /* 0x000fe20003f05270 */
[----:B------:R1:W-:-:S12]  /*1a10*/  STG.E desc[UR36][R16.64+0x14], R6 ;  /* 0x0000140610007986 */ /* 0x0003d8000c101924 */
[----:B-1----:R-:W-:Y:S05]  /*1a20*/  @!P0 BRA `(.L_x_258) ;  /* 0x0000000000248947 */ /* 0x002fea0003800000 */
[----:B------:R-:W-:-:S07]  /*1a30*/  IMAD.MOV.U32 R3, RZ, RZ, RZ ;  /* 0x000000ffff037224 */ /* 0x000fce00078e00ff */
.L_x_259:
        /* <DEDUP_REMOVED lines=8> */
.L_x_258:
[----:B------:R-:W-:Y:S05]  /*1ac0*/  BSYNC.RECONVERGENT B0 ;  /* 0x0000000000007941 */ /* 0x000fea0003800200 */
.L_x_257:
        /* <DEDUP_REMOVED lines=28> */
.L_x_263:
[----:B------:R-:W-:Y:S05]  /*1c90*/  BSYNC.RECONVERGENT B1 ;  /* 0x0000000000017941 */ /* 0x000fea0003800200 */
.L_x_262:
[----:B-123--:R-:W-:-:S05]  /*1ca0*/  IMAD.IADD R4, R3, 0x1, -R6 ;  /* 0x0000000103047824 */ /* 0x00efca00078e0a06 */
[----:B------:R-:W-:-:S13]  /*1cb0*/  ISETP.GT.U32.AND P0, PT, R4, -0x4, PT ;  /* 0xfffffffc0400780c */ /* 0x000fda0003f04070 */
[----:B------:R-:W-:Y:S05]  /*1cc0*/  @P0 BRA `(.L_x_261) ;  /* 0x0000000000380947 */ /* 0x000fea0003800000 */
.L_x_264:
        /* <DEDUP_REMOVED lines=14> */
.L_x_261:
[----:B------:R-:W-:Y:S05]  /*1db0*/  BSYNC.RECONVERGENT B0 ;  /* 0x0000000000007941 */ /* 0x000fea0003800200 */
.L_x_260:
[----:B-1----:R-:W-:-:S05]  /*1dc0*/  IMAD.WIDE.U32 R4, R3, 0x4, R16 ;  /* 0x0000000403047825 */ /* 0x002fca00078e0010 */
[----:B------:R1:W-:Y:S04]  /*1dd0*/  STG.E desc[UR36][R4.64], R26 ;  /* 0x0000001a04007986 */ /* 0x0003e8000c101924 */
[----:B------:R-:W2:Y:S02]  /*1de0*/  LDG.E R0, desc[UR36][R16.64+0x14] ;  /* 0x0000142410007981 */ /* 0x000ea4000c1e1900 */
[----:B--2---:R-:W-:-:S05]  /*1df0*/  VIADD R3, R0, 0x1 ;  /* 0x0000000100037836 */ /* 0x004fca0000000000 */
[----:B------:R1:W-:Y:S02]  /*1e00*/  STG.E desc[UR36][R16.64+0x14], R3 ;  /* 0x0000140310007986 */ /* 0x0003e4000c101924 */
.L_x_250:
[----:B------:R-:W-:Y:S05]  /*1e10*/  BSYNC.RECONVERGENT B9 ;  /* 0x0000000000097941 */ /* 0x000fea0003800200 */
.L_x_238:
        /* <DEDUP_REMOVED lines=19> */
.L_x_266:
[----:B------:R-:W-:Y:S05]  /*1f50*/  BSYNC.RECONVERGENT B6 ;  /* 0x0000000000067941 */ /* 0x000fea0003800200 */
.L_x_265:
[----:B------:R-:W-:-:S05]  /*1f60*/  VIADD R23, R23, 0xffffffff ;  /* 0xffffffff17177836 */ /* 0x000fca0000000000 */
[----:B------:R2:W-:Y:S02]  /*1f70*/  STL [R1+0x1c], R23 ;  /* 0x00001c1701007387 */ /* 0x0005e40000100800 */
.L_x_235:
[----:B------:R-:W-:Y:S05]  /*1f80*/  BSYNC.RECONVERGENT B10 ;  /* 0x00000000000a7941 */ /* 0x000fea0003800200 */
.L_x_234:
[----:B------:R-:W-:Y:S01]  /*1f90*/  IADD3 R25, PT, PT, R25, 0x1, RZ ;  /* 0x0000000119197810 */ /* 0x000fe20007ffe0ff */
[----:B------:R-:W-:Y:S06]  /*1fa0*/  BRA `(.L_x_267) ;  /* 0xffffffe800447947 */ /* 0x000fec000383ffff */
.L_x_233:
[----:B------:R-:W-:Y:S05]  /*1fb0*/  BSYNC B11 ;  /* 0x00000000000b7941 */ /* 0x000fea0003800000 */
.L_x_230:
[----:B------:R-:W-:-:S05]  /*1fc0*/  VIADD R24, R24, 0x1 ;  /* 0x0000000118187836 */ /* 0x000fca0000000000 */
[----:B------:R-:W-:-:S13]  /*1fd0*/  ISETP.GT.U32.AND P0, PT, R23, R24, PT ;  /* 0x000000181700720c */ /* 0x000fda0003f04070 */
[----:B------:R-:W-:Y:S05]  /*1fe0*/  @P0 BRA `(.L_x_268) ;  /* 0xffffffe400900947 */ /* 0x000fea000383ffff */
[----:B------:R-:W-:Y:S05]  /*1ff0*/  EXIT ;  /* 0x000000000000794d */ /* 0x000fea0003800000 */
.L_x_269:
        /* <DEDUP_REMOVED lines=16> */
.L_x_438:


//--------------------- .text._Z38run_single_step_vectorvertex_embeddingILm3EEvPviP3CSRS0_PiS0_S3_S3_S3_ --------------------------
	.section	.text._Z38run_single_step_vectorvertex_embeddingILm3EEvPviP3CSRS0_PiS0_S3_S3_S3_,"ax",@progbits
	.align	128
        .global         _Z38run_single_step_vectorvertex_embeddingILm3EEvPviP3CSRS0_PiS0_S3_S3_S3_
        .type           _Z38run_single_step_vectorvertex_embeddingILm3EEvPviP3CSRS0_PiS0_S3_S3_S3_,@function
        .size           _Z38run_single_step_vectorvertex_embeddingILm3EEvPviP3CSRS0_PiS0_S3_S3_S3_,(.L_x_439 - _Z38run_single_step_vectorvertex_embeddingILm3EEvPviP3CSRS0_PiS0_S3_S3_S3_)
        .other          _Z38run_single_step_vectorvertex_embeddingILm3EEvPviP3CSRS0_PiS0_S3_S3_S3_,@"STO_CUDA_ENTRY STV_DEFAULT"
_Z38run_single_step_vectorvertex_embeddingILm3EEvPviP3CSRS0_PiS0_S3_S3_S3_:
.text._Z38run_single_step_vectorvertex_embeddingILm3EEvPviP3CSRS0_PiS0_S3_S3_S3_:
        /* <DEDUP_REMOVED lines=25> */
.L_x_280:
[----:B------:R-:W-:-:S05]  /*0190*/  IMAD.WIDE.U32 R6, R0, 0x4, R2 ;  /* 0x0000000400067825 */ /* 0x000fca00078e0002 */
[----:B01----:R0:W5:Y:S01]  /*01a0*/  LDG.E R4, desc[UR36][R6.64] ;  /* 0x0000002406047981 */ /* 0x003162000c1e1900 */
[----:B------:R-:W-:Y:S01]  /*01b0*/  ISETP.NE.AND P0, PT, R16, RZ, PT ;  /* 0x000000ff1000720c */ /* 0x000fe20003f05270 */
[----:B------:R-:W-:Y:S01]  /*01c0*/  BSSY.RECONVERGENT B1, `(.L_x_272) ;  /* 0x000000c000017945 */ /* 0x000fe20003800200 */
[----:B------:R-:W-:-:S11]  /*01d0*/  IMAD.MOV.U32 R9, RZ, RZ, RZ ;  /* 0x000000ffff097224 */ /* 0x000fd600078e00ff */
[----:B0-----:R-:W-:Y:S05]  /*01e0*/  @!P0 BRA `(.L_x_273) ;  /* 0x0000000000248947 */ /* 0x001fea0003800000 */
[----:B------:R-:W-:-:S07]  /*01f0*/  MOV R9, RZ ;  /* 0x000000ff00097202 */ /* 0x000fce0000000f00 */
.L_x_274:
        /* <DEDUP_REMOVED lines=8> */
.L_x_273:
[----:B------:R-:W-:Y:S05]  /*0280*/  BSYNC.RECONVERGENT B1 ;  /* 0x0000000000017941 */ /* 0x000fea0003800200 */
.L_x_272:
        /* <DEDUP_REMOVED lines=28> */
.L_x_278:
[----:B------:R-:W-:Y:S05]  /*0450*/  BSYNC.RECONVERGENT B2 ;  /* 0x0000000000027941 */ /* 0x000fea0003800200 */
.L_x_277:
[----:B012---:R-:W-:-:S05]  /*0460*/  IMAD.IADD R8, R9, 0x1, -R16 ;  /* 0x0000000109087824 */ /* 0x007fca00078e0a10 */
[----:B------:R-:W-:-:S13]  /*0470*/  ISETP.GT.U32.AND P0, PT, R8, -0x4, PT ;  /* 0xfffffffc0800780c */ /* 0x000fda0003f04070 */
[----:B------:R-:W-:Y:S05]  /*0480*/  @P0 BRA `(.L_x_276) ;  /* 0x0000000000380947 */ /* 0x000fea0003800000 */
.L_x_279:
        /* <DEDUP_REMOVED lines=14> */
.L_x_276:
[----:B------:R-:W-:Y:S05]  /*0570*/  BSYNC.RECONVERGENT B1 ;  /* 0x0000000000017941 */ /* 0x000fea0003800200 */
.L_x_275:
        /* <DEDUP_REMOVED lines=8> */
.L_x_271:
[----:B------:R-:W-:Y:S05]  /*0600*/  BSYNC.RECONVERGENT B0 ;  /* 0x0000000000007941 */ /* 0x000fea0003800200 */
.L_x_270:
[----:B------:R-:W-:-:S13]  /*0610*/  ISETP.NE.AND P0, PT, R16, RZ, PT ;  /* 0x000000ff1000720c */ /* 0x000fda0003f05270 */
[----:B------:R-:W-:Y:S05]  /*0620*/  @!P0 EXIT ;  /* 0x000000000000894d */ /* 0x000fea0003800000 */
[----:B------:R-:W-:-:S07]  /*0630*/  HFMA2 R25, -RZ, RZ, 0, 0 ;  /* 0x00000000ff197431 */ /* 0x000fce00000001ff */
.L_x_322:
        /* <DEDUP_REMOVED lines=20> */
.L_x_283:
        /* <DEDUP_REMOVED lines=16> */
.L_x_282:
[----:B------:R-:W-:Y:S05]  /*0880*/  BSYNC.RECONVERGENT B6 ;  /* 0x0000000000067941 */ /* 0x000fea0003800200 */
.L_x_281:
[----:B------:R-:W1:Y:S02]  /*0890*/  LDC.64 R4, c[0x0][0x390] ;  /* 0x0000e400ff047b82 */ /* 0x000e640000000a00 */
[----:B-1----:R-:W-:-:S05]  /*08a0*/  IMAD.WIDE R4, R2, 0x10, R4 ;  /* 0x0000001002047825 */ /* 0x002fca00078e0204 */
[----:B------:R1:W5:Y:S01]  /*08b0*/  LDG.E R24, desc[UR36][R4.64+0x8] ;  /* 0x0000082404187981 */ /* 0x000362000c1e1900 */
[----:B------:R-:W-:Y:S01]  /*08c0*/  BSSY B11, `(.L_x_284) ;  /* 0x00001640000b7945 */ /* 0x000fe20003800000 */
.L_x_321:
        /* <DEDUP_REMOVED lines=23> */
.L_x_286:
[----:B------:R-:W-:Y:S05]  /*0a40*/  BSYNC.RECONVERGENT B6 ;  /* 0x0000000000067941 */ /* 0x000fea0003800200 */
.L_x_285:
        /* <DEDUP_REMOVED lines=17> */
.L_x_291:
[----:B------:R-:W2:Y:S02]  /*0b60*/  LDL R4, [R5] ;  /* 0x0000000005047983 */ /* 0x000ea40000100800 */
[----:B--2---:R-:W-:-:S13]  /*0b70*/  ISETP.NE.AND P0, PT, R4, R3, PT ;  /* 0x000000030400720c */ /* 0x004fda0003f05270 */
[----:B------:R-:W-:Y:S05]  /*0b80*/  @!P0 BRA `(.L_x_289) ;  /* 0x0000001000d08947 */ /* 0x000fea0003800000 */
[----:B------:R-:W-:Y:S01]  /*0b90*/  IADD3 R0, PT, PT, R0, 0x1, RZ ;  /* 0x0000000100007810 */ /* 0x000fe20007ffe0ff */
[----:B------:R-:W-:-:S03]  /*0ba0*/  VIADD R5, R5, 0x4 ;  /* 0x0000000405057836 */ /* 0x000fc60000000000 */
[----:B------:R-:W-:-:S13]  /*0bb0*/  ISETP.NE.AND P0, PT, R0, RZ, PT ;  /* 0x000000ff0000720c */ /* 0x000fda0003f05270 */
[----:B------:R-:W-:Y:S05]  /*0bc0*/  @P0 BRA `(.L_x_291) ;  /* 0xfffffffc00e40947 */ /* 0x000fea000383ffff */
.L_x_290:
        /* <DEDUP_REMOVED lines=9> */
.L_x_307:
[----:B------:R-:W-:Y:S01]  /*0c60*/  IMAD R16, R28, 0x4, R18 ;  /* 0x000000041c107824 */ /* 0x000fe200078e0212 */
[----:B0-----:R-:W1:Y:S05]  /*0c70*/  LDC.64 R30, c[0x0][0x390] ;  /* 0x0000e400ff1e7b82 */ /* 0x001e6a0000000a00 */
[----:B------:R-:W1:Y:S01]  /*0c80*/  LDL R16, [R16] ;  /* 0x0000000010107983 */ /* 0x000e620000100800 */
[----:B------:R-:W-:Y:S01]  /*0c90*/  BSSY.RELIABLE B8, `(.L_x_294) ;  /* 0x000005c000087945 */ /* 0x000fe20003800100 */
[----:B------:R-:W-:Y:S01]  /*0ca0*/  MOV R26, RZ ;  /* 0x000000ff001a7202 */ /* 0x000fe20000000f00 */
[----:B-1----:R-:W-:-:S07]  /*0cb0*/  IMAD.WIDE R30, R16, 0x10, R30 ;  /* 0x00000010101e7825 */ /* 0x002fce00078e021e */
.L_x_306:
        /* <DEDUP_REMOVED lines=9> */
.L_x_298:
[----:B------:R-:W-:-:S04]  /*0d50*/  IADD3 R3, PT, PT, R3, 0x1, RZ ;  /* 0x0000000103037810 */ /* 0x000fc80007ffe0ff */
[----:B------:R-:W-:-:S13]  /*0d60*/  ISETP.NE.AND P0, PT, R3, R23, PT ;  /* 0x000000170300720c */ /* 0x000fda0003f05270 */
[----:B------:R-:W-:Y:S05]  /*0d70*/  @!P0 BRA `(.L_x_296) ;  /* 0x0000000400248947 */ /* 0x000fea0003800000 */
[----:B------:R-:W-:-:S06]  /*0d80*/  IMAD R0, R3, 0x4, R18 ;  /* 0x0000000403007824 */ /* 0x000fcc00078e0212 */
[----:B------:R-:W2:Y:S02]  /*0d90*/  LDL R0, [R0] ;  /* 0x0000000000007983 */ /* 0x000ea40000100800 */
[----:B--2---:R-:W-:-:S13]  /*0da0*/  ISETP.NE.AND P0, PT, R0, R27, PT ;  /* 0x0000001b0000720c */ /* 0x004fda0003f05270 */
[----:B------:R-:W-:Y:S05]  /*0db0*/  @P0 BRA `(.L_x_298) ;  /* 0xfffffffc00e40947 */ /* 0x000fea000383ffff */
.L_x_297:
        /* <DEDUP_REMOVED lines=17> */
.L_x_301:
        /* <DEDUP_REMOVED lines=16> */
.L_x_300:
[----:B------:R-:W-:Y:S05]  /*0fd0*/  BSYNC.RECONVERGENT B6 ;  /* 0x0000000000067941 */ /* 0x000fea0003800200 */
.L_x_299:
[----:B------:R0:W5:Y:S02]  /*0fe0*/  LDG.E R17, desc[UR36][R30.64+0x8] ;  /* 0x000008241e117981 */ /* 0x000164000c1e1900 */
.L_x_305:
        /* <DEDUP_REMOVED lines=22> */
.L_x_303:
[----:B------:R-:W-:Y:S05]  /*1150*/  BSYNC.RECONVERGENT B6 ;  /* 0x0000000000067941 */ /* 0x000fea0003800200 */
.L_x_302:
        /* <DEDUP_REMOVED lines=11> */
.L_x_296:
[----:B------:R-:W-:Y:S05]  /*1210*/  BSYNC.RELIABLE B7 ;  /* 0x0000000000077941 */ /* 0x000fea0003800100 */
.L_x_295:
[----:B------:R-:W-:-:S05]  /*1220*/  VIADD R26, R26, 0x1 ;  /* 0x000000011a1a7836 */ /* 0x000fca0000000000 */
[----:B------:R-:W-:-:S13]  /*1230*/  ISETP.NE.AND P0, PT, R26, R23, PT ;  /* 0x000000171a00720c */ /* 0x000fda0003f05270 */
[----:B------:R-:W-:Y:S05]  /*1240*/  @P0 BRA `(.L_x_306) ;  /* 0xfffffff8009c0947 */ /* 0x000fea000383ffff */
[----:B------:R-:W-:Y:S05]  /*1250*/  BSYNC.RELIABLE B8 ;  /* 0x0000000000087941 */ /* 0x000fea0003800100 */
.L_x_294:
[----:B------:R-:W-:-:S05]  /*1260*/  VIADD R28, R28, 0x1 ;  /* 0x000000011c1c7836 */ /* 0x000fca0000000000 */
[----:B------:R-:W-:-:S13]  /*1270*/  ISETP.NE.AND P0, PT, R28, R23, PT ;  /* 0x000000171c00720c */ /* 0x000fda0003f05270 */
[----:B------:R-:W-:Y:S05]  /*1280*/  @P0 BRA `(.L_x_307) ;  /* 0xfffffff800740947 */ /* 0x000fea000383ffff */
.L_x_293:
[----:B------:R-:W1:Y:S01]  /*1290*/  S2R R0, SR_LANEID ;  /* 0x0000000000007919 */ /* 0x000e620000000000 */
[----:B------:R-:W-:Y:S01]  /*12a0*/  VOTEU.ANY UR4, UPT, PT ;  /* 0x0000000000047886 */ /* 0x000fe200038e0100 */
[----:B0-----:R-:W0:Y:S01]  /*12b0*/  LDC.64 R30, c[0x0][0x3a0] ;  /* 0x0000e800ff1e7b82 */ /* 0x001e220000000a00 */
[----:B------:R-:W1:Y:S01]  /*12c0*/  FLO.U32 R37, UR4 ;  /* 0x0000000400257d00 */ /* 0x000e6200080e0000 */
[----:B------:R-:W2:Y:S04]  /*12d0*/  LDL.U8 R28, [R1+0x8] ;  /* 0x00000800011c7983 */ /* 0x000ea80000100000 */
[----:B------:R-:W3:Y:S02]  /*12e0*/  LDL.U8 R10, [R1+0x9] ;  /* 0x00000900010a7983 */ /* 0x000ee40000100000 */
[----:B------:R-:W4:Y:S01]  /*12f0*/  LDC.64 R12, c[0x0][0x3b0] ;  /* 0x0000ec00ff0c7b82 */ /* 0x000f220000000a00 */
[----:B------:R-:W0:Y:S01]  /*1300*/  POPC R3, UR4 ;  /* 0x0000000400037d09 */ /* 0x000e220008000000 */
[----:B------:R-:W3:Y:S04]  /*1310*/  LDL.U8 R8, [R1+0xa] ;  /* 0x00000a0001087983 */ /* 0x000ee80000100000 */
[----:B------:R-:W3:Y:S02]  /*1320*/  LDL.U8 R6, [R1+0xb] ;  /* 0x00000b0001067983 */ /* 0x000ee40000100000 */
[----:B------:R-:W2:Y:S02]  /*1330*/  LDC.64 R34, c[0x0][0x398] ;  /* 0x0000e600ff227b82 */ /* 0x000ea40000000a00 */
[----:B------:R-:W3:Y:S04]  /*1340*/  LDL.U8 R4, [R1+0xc] ;  /* 0x00000c0001047983 */ /* 0x000ee80000100000 */
[----:B------:R-:W3:Y:S02]  /*1350*/  LDL.U8 R29, [R1+0xe] ;  /* 0x00000e00011d7983 */ /* 0x000ee40000100000 */
[----:B------:R-:W2:Y:S02]  /*1360*/  LDC.64 R32, c[0x0][0x3a8] ;  /* 0x0000ea00ff207b82 */ /* 0x000ea40000000a00 */
[----:B------:R-:W3:Y:S01]  /*1370*/  LDL.U8 R27, [R1+0xf] ;  /* 0x00000f00011b7983 */ /* 0x000ee20000100000 */
[----:B-1----:R-:W-:-:S03]  /*1380*/  ISETP.EQ.U32.AND P0, PT, R37, R0, PT ;  /* 0x000000002500720c */ /* 0x002fc60003f02070 */
[----:B------:R-:W3:Y:S04]  /*1390*/  LDL.U8 R11, [R1+0x10] ;  /* 0x00001000010b7983 */ /* 0x000ee80000100000 */
[----:B------:R-:W3:Y:S04]  /*13a0*/  LDL.U8 R0, [R1+0xd] ;  /* 0x00000d0001007983 */ /* 0x000ee80000100000 */
[----:B------:R-:W3:Y:S04]  /*13b0*/  LDL.U8 R21, [R1+0x11] ;  /* 0x0000110001157983 */ /* 0x000ee80000100000 */
[----:B0-----:R0:W2:Y:S04]  /*13c0*/  @P0 ATOMG.E.ADD.STRONG.GPU PT, R30, desc[UR36][R30.64], R3 ;  /* 0x800000031e1e09a8 */ /* 0x0010a800081ef124 */
[----:B----4-:R-:W4:Y:S04]  /*13d0*/  @P0 ATOMG.E.ADD.STRONG.GPU PT, R36, desc[UR36][R12.64], R3 ;  /* 0x800000030c2409a8 */ /* 0x010f2800081ef124 */
        /* <DEDUP_REMOVED lines=9> */
[----:B------:R-:W3:Y:S01]  /*1470*/  LDL.U8 R12, [R1+0x1b] ;  /* 0x00001b00010c7983 */ /* 0x000ee20000100000 */
[----:B0-----:R-:W0:Y:S02]  /*1480*/  S2R R31, SR_LTMASK ;  /* 0x00000000001f7919 */ /* 0x001e240000003900 */
[----:B0-----:R-:W-:-:S04]  /*1490*/  LOP3.LUT R31, R31, UR4, RZ, 0xc0, !PT ;  /* 0x000000041f1f7c12 */ /* 0x001fc8000f8ec0ff */
[----:B------:R-:W0:Y:S01]  /*14a0*/  POPC R17, R31 ;  /* 0x0000001f00117309 */ /* 0x000e220000000000 */
[----:B--2---:R-:W0:Y:S04]  /*14b0*/  SHFL.IDX PT, R30, R30, R37, 0x1f ;  /* 0x00001f251e1e7589 */ /* 0x004e2800000e0000 */
[----:B----4-:R-:W1:Y:S01]  /*14c0*/  SHFL.IDX PT, R16, R36, R37, 0x1f ;  /* 0x00001f2524107589 */ /* 0x010e6200000e0000 */
[----:B0-----:R-:W-:Y:S01]  /*14d0*/  IADD3 R30, PT, PT, R30, R17, RZ ;  /* 0x000000111e1e7210 */ /* 0x001fe20007ffe0ff */
[----:B-1----:R-:W-:-:S04]  /*14e0*/  IMAD.IADD R17, R17, 0x1, R16 ;  /* 0x0000000111117824 */ /* 0x002fc800078e0210 */
[----:B------:R-:W-:-:S04]  /*14f0*/  IMAD.WIDE R34, R30, 0x14, R34 ;  /* 0x000000141e227825 */ /* 0x000fc800078e0222 */
[----:B------:R-:W-:Y:S01]  /*1500*/  IMAD.WIDE R16, R17, 0x14, R32 ;  /* 0x0000001411107825 */ /* 0x000fe200078e0220 */
        /* <DEDUP_REMOVED lines=42> */
[----:B------:R-:W-:-:S05]  /*17b0*/  IMAD.WIDE.U32 R32, R33, 0x4, R16 ;  /* 0x0000000421207825 */ /* 0x000fca00078e0010 */
[----:B0-----:R1:W5:Y:S01]  /*17c0*/  LDG.E R26, desc[UR36][R32.64] ;  /* 0x00000024201a7981 */ /* 0x001362000c1e1900 */
        /* <DEDUP_REMOVED lines=19> */
.L_x_310:
[----:B------:R0:W5:Y:S02]  /*1900*/  LDG.E R30, desc[UR36][R16.64+0x10] ;  /* 0x00001024101e7981 */ /* 0x000164000c1e1900 */
.L_x_309:
[----:B------:R-:W-:Y:S05]  /*1910*/  BSYNC.RECONVERGENT B6 ;  /* 0x0000000000067941 */ /* 0x000fea0003800200 */
.L_x_308:
[----:B-----5:R-:W-:Y:S01]  /*1920*/  IADD3 R6, PT, PT, R30, -0x1, RZ ;  /* 0xffffffff1e067810 */ /* 0x020fe20007ffe0ff */
[----:B------:R-:W-:Y:S01]  /*1930*/  BSSY.RECONVERGENT B0, `(.L_x_311) ;  /* 0x000000e000007945 */ /* 0x000fe20003800200 */
[----:B------:R-:W-:Y:S02]  /*1940*/  IMAD.MOV.U32 R3, RZ, RZ, RZ ;  /* 0x000000ffff037224 */ /* 0x000fe400078e00ff */
[----:B------:R-:W-:Y:S01]  /*1950*/  ISETP.NE.AND P0, PT, R6, RZ, PT ;  /* 0x000000ff0600720c */ /* 0x000fe20003f05270 */
[----:B------:R1:W-:-:S12]  /*1960*/  STG.E desc[UR36][R16.64+0x10], R6 ;  /* 0x0000100610007986 */ /* 0x0003d8000c101924 */
[----:B-1----:R-:W-:Y:S05]  /*1970*/  @!P0 BRA `(.L_x_312) ;  /* 0x0000000000248947 */ /* 0x002fea0003800000 */
[----:B------:R-:W-:-:S07]  /*1980*/  IMAD.MOV.U32 R3, RZ, RZ, RZ ;  /* 0x000000ffff037224 */ /* 0x000fce00078e00ff */
.L_x_313:
        /* <DEDUP_REMOVED lines=8> */
.L_x_312:
[----:B------:R-:W-:Y:S05]  /*1a10*/  BSYNC.RECONVERGENT B0 ;  /* 0x0000000000007941 */ /* 0x000fea0003800200 */
.L_x_311:
        /* <DEDUP_REMOVED lines=28> */
.L_x_317:
[----:B------:R-:W-:Y:S05]  /*1be0*/  BSYNC.RECONVERGENT B1 ;  /* 0x0000000000017941 */ /* 0x000fea0003800200 */
.L_x_316:
[----:B-123--:R-:W-:-:S05]  /*1bf0*/  IMAD.IADD R4, R3, 0x1, -R6 ;  /* 0x0000000103047824 */ /* 0x00efca00078e0a06 */
[----:B------:R-:W-:-:S13]  /*1c00*/  ISETP.GT.U32.AND P0, PT, R4, -0x4, PT ;  /* 0xfffffffc0400780c */ /* 0x000fda0003f04070 */
[----:B------:R-:W-:Y:S05]  /*1c10*/  @P0 BRA `(.L_x_315) ;  /* 0x0000000000380947 */ /* 0x000fea0003800000 */
.L_x_318:
        /* <DEDUP_REMOVED lines=14> */
.L_x_315:
[----:B------:R-:W-:Y:S05]  /*1d00*/  BSYNC.RECONVERGENT B0 ;  /* 0x0000000000007941 */ /* 0x000fea0003800200 */
.L_x_314:
[----:B-1----:R-:W-:-:S05]  /*1d10*/  IMAD.WIDE.U32 R4, R3, 0x4, R16 ;  /* 0x0000000403047825 */ /* 0x002fca00078e0010 */
[----:B------:R1:W-:Y:S04]  /*1d20*/  STG.E desc[UR36][R4.64], R26 ;  /* 0x0000001a04007986 */ /* 0x0003e8000c101924 */
[----:B------:R-:W2:Y:S02]  /*1d30*/  LDG.E R0, desc[UR36][R16.64+0x10] ;  /* 0x0000102410007981 */ /* 0x000ea4000c1e1900 */
[----:B--2---:R-:W-:-:S05]  /*1d40*/  VIADD R3, R0, 0x1 ;  /* 0x0000000100037836 */ /* 0x004fca0000000000 */
[----:B------:R1:W-:Y:S02]  /*1d50*/  STG.E desc[UR36][R16.64+0x10], R3 ;  /* 0x0000100310007986 */ /* 0x0003e4000c101924 */
.L_x_304:
[----:B------:R-:W-:Y:S05]  /*1d60*/  BSYNC.RECONVERGENT B9 ;  /* 0x0000000000097941 */ /* 0x000fea0003800200 */
.L_x_292:
        /* <DEDUP_REMOVED lines=19> */
.L_x_320:
[----:B------:R-:W-:Y:S05]  /*1ea0*/  BSYNC.RECONVERGENT B6 ;  /* 0x0000000000067941 */ /* 0x000fea0003800200 */
.L_x_319:
[----:B01----:R-:W-:-:S05]  /*1eb0*/  VIADD R16, R23, 0xffffffff ;  /* 0xffffffff17107836 */ /* 0x003fca0000000000 */
[----:B------:R1:W-:Y:S02]  /*1ec0*/  STL [R1+0x18], R16 ;  /* 0x0000181001007387 */ /* 0x0003e40000100800 */
.L_x_289:
[----:B------:R-:W-:Y:S05]  /*1ed0*/  BSYNC.RECONVERGENT B10 ;  /* 0x00000000000a7941 */ /* 0x000fea0003800200 */
.L_x_288:
[----:B------:R-:W-:Y:S01]  /*1ee0*/  IADD3 R24, PT, PT, R24, 0x1, RZ ;  /* 0x0000000118187810 */ /* 0x000fe20007ffe0ff */
[----:B------:R-:W-:Y:S06]  /*1ef0*/  BRA `(.L_x_321) ;  /* 0xffffffe800747947 */ /* 0x000fec000383ffff */
.L_x_287:
[----:B------:R-:W-:Y:S05]  /*1f00*/  BSYNC B11 ;  /* 0x00000000000b7941 */ /* 0x000fea0003800000 */
.L_x_284:
[----:B------:R-:W-:-:S05]  /*1f10*/  VIADD R25, R25, 0x1 ;  /* 0x0000000119197836 */ /* 0x000fca0000000000 */
[----:B------:R-:W-:-:S13]  /*1f20*/  ISETP.GT.U32.AND P0, PT, R16, R25, PT ;  /* 0x000000191000720c */ /* 0x000fda0003f04070 */
[----:B------:R-:W-:Y:S05]  /*1f30*/  @P0 BRA `(.L_x_322) ;  /* 0xffffffe400c00947 */ /* 0x000fea000383ffff */
[----:B------:R-:W-:Y:S05]  /*1f40*/  EXIT ;  /* 0x000000000000794d */ /* 0x000fea0003800000 */
.L_x_323:
        /* <DEDUP_REMOVED lines=11> */
.L_x_439:


//--------------------- .text._Z38run_single_step_vectorvertex_embeddingILm2EEvPviP3CSRS0_PiS0_S3_S3_S3_ --------------------------
	.section	.text._Z38run_single_step_vectorvertex_embeddingILm2EEvPviP3CSRS0_PiS0_S3_S3_S3_,"ax",@progbits
	.align	128
        .global         _Z38run_single_step_vectorvertex_embeddingILm2EEvPviP3CSRS0_PiS0_S3_S3_S3_
        .type           _Z38run_single_step_vectorvertex_embeddingILm2EEvPviP3CSRS0_PiS0_S3_S3_S3_,@function
        .size           _Z38run_single_step_vectorvertex_embeddingILm2EEvPviP3CSRS0_PiS0_S3_S3_S3_,(.L_x_440 - _Z38run_single_step_vectorvertex_embeddingILm2EEvPviP3CSRS0_PiS0_S3_S3_S3_)
        .other          _Z38run_single_step_vectorvertex_embeddingILm2EEvPviP3CSRS0_PiS0_S3_S3_S3_,@"STO_CUDA_ENTRY STV_DEFAULT"
_Z38run_single_step_vectorvertex_embeddingILm2EEvPviP3CSRS0_PiS0_S3_S3_S3_:
.text._Z38run_single_step_vectorvertex_embeddingILm2EEvPviP3CSRS0_PiS0_S3_S3_S3_:
        /* <DEDUP_REMOVED lines=18> */
[----:B------:R-:W-:Y:S02]  /*0120*/  VIADD R18, R1, 0x10 ;  /* 0x0000001001127836 */ /* 0x000fe40000000000 */
[----:B------:R0:W-:Y:S01]  /*0130*/  STL [R1+0x1c], RZ ;  /* 0x00001cff01007387 */ /* 0x0001e20000100800 */
[----:B------:R-:W-:Y:S01]  /*0140*/  IMAD.MOV.U32 R24, RZ, RZ, RZ ;  /* 0x000000ffff187224 */ /* 0x000fe200078e00ff */
[----:B--2---:R-:W-:-:S13]  /*0150*/  ISETP.NE.AND P0, PT, R5, RZ, PT ;  /* 0x000000ff0500720c */ /* 0x004fda0003f05270 */
[----:B0-----:R-:W-:Y:S05]  /*0160*/  @!P0 BRA `(.L_x_325) ;  /* 0x0000000400248947 */ /* 0x001fea0003800000 */
[----:B------:R-:W-:Y:S02]  /*0170*/  HFMA2 R0, -RZ, RZ, 0, 0 ;  /* 0x00000000ff007431 */ /* 0x000fe400000001ff */
[----:B------:R-:W-:-:S07]  /*0180*/  IMAD.MOV.U32 R24, RZ, RZ, RZ ;  /* 0x000000ffff187224 */ /* 0x000fce00078e00ff */
.L_x_334:
[----:B------:R-:W-:-:S05]  /*0190*/  IMAD.WIDE.U32 R6, R0, 0x4, R2 ;  /* 0x0000000400067825 */ /* 0x000fca00078e0002 */
[----:B01----:R0:W5:Y:S01]  /*01a0*/  LDG.E R4, desc[UR36][R6.64] ;  /* 0x0000002406047981 */ /* 0x003162000c1e1900 */
[----:B------:R-:W-:Y:S01]  /*01b0*/  ISETP.NE.AND P0, PT, R24, RZ, PT ;  /* 0x000000ff1800720c */ /* 0x000fe20003f05270 */
[----:B------:R-:W-:Y:S01]  /*01c0*/  BSSY.RECONVERGENT B1, `(.L_x_326) ;  /* 0x000000c000017945 */ /* 0x000fe20003800200 */
[----:B------:R-:W-:-:S11]  /*01d0*/  IMAD.MOV.U32 R9, RZ, RZ, RZ ;  /* 0x000000ffff097224 */ /* 0x000fd600078e00ff */
[----:B0-----:R-:W-:Y:S05]  /*01e0*/  @!P0 BRA `(.L_x_327) ;  /* 0x0000000000248947 */ /* 0x001fea0003800000 */
[----:B------:R-:W-:-:S07]  /*01f0*/  IMAD.MOV.U32 R9, RZ, RZ, RZ ;  /* 0x000000ffff097224 */ /* 0x000fce00078e00ff */
.L_x_328:
[----:B------:R-:W-:-:S05]  /*0200*/  IMAD R6, R9, 0x4, R18 ;  /* 0x0000000409067824 */ /* 0x000fca00078e0212 */
[----:B------:R-:W2:Y:S02]  /*0210*/  LDL R7, [R6] ;  /* 0x0000000006077983 */ /* 0x000ea40000100800 */
[----:B--2--5:R-:W-:-:S13]  /*0220*/  ISETP.GT.U32.AND P0, PT, R7, R4, PT ;  /* 0x000000040700720c */ /* 0x024fda0003f04070 */
[----:B------:R-:W-:Y:S05]  /*0230*/  @P0 BRA `(.L_x_327) ;  /* 0x0000000000100947 */ /* 0x000fea0003800000 */
[----:B------:R-:W-:-:S05]  /*0240*/  VIADD R9, R9, 0x1 ;  /* 0x0000000109097836 */ /* 0x000fca0000000000 */
[----:B------:R-:W-:-:S13]  /*0250*/  ISETP.NE.AND P0, PT, R9, R24, PT ;  /* 0x000000180900720c */ /* 0x000fda0003f05270 */
[----:B------:R-:W-:Y:S05]  /*0260*/  @P0 BRA `(.L_x_328) ;  /* 0xfffffffc00e40947 */ /* 0x000fea000383ffff */
[----:B------:R-:W-:-:S07]  /*0270*/  MOV R9, RZ ;  /* 0x000000ff00097202 */ /* 0x000fce0000000f00 */
.L_x_327:
[----:B------:R-:W-:Y:S05]  /*0280*/  BSYNC.RECONVERGENT B1 ;  /* 0x0000000000017941 */ /* 0x000fea0003800200 */
.L_x_326:
[----:B------:R-:W-:Y:S01]  /*0290*/  VIADD R10, R24, 0xffffffff ;  /* 0xffffffff180a7836 */ /* 0x000fe20000000000 */
[----:B------:R-:W-:Y:S04]  /*02a0*/  BSSY.RECONVERGENT B1, `(.L_x_329) ;  /* 0x000002d000017945 */ /* 0x000fe80003800200 */
        /* <DEDUP_REMOVED lines=17> */
[----:B------:R-:W-:Y:S02]  /*03c0*/  VIADD R10, R24, 0xfffffffd ;  /* 0xfffffffd180a7836 */ /* 0x000fe40000000000 */
[----:B------:R-:W-:-:S03]  /*03d0*/  IMAD.MOV.U32 R7, RZ, RZ, R6 ;  /* 0x000000ffff077224 */ /* 0x000fc600078e0006 */
[----:B------:R-:W-:Y:S01]  /*03e0*/  MOV R6, R10 ;  /* 0x0000000a00067202 */ /* 0x000fe20000000f00 */
[----:B--2---:R1:W-:Y:S06]  /*03f0*/  STL [R8], R11 ;  /* 0x0000000b08007387 */ /* 0x0043ec0000100800 */
[----:B------:R-:W-:Y:S05]  /*0400*/  @!P0 BRA `(.L_x_332) ;  /* 0x0000000000108947 */ /* 0x000fea0003800000 */
[----:B-1----:R-:W2:Y:S01]  /*0410*/  LDL R11, [R8+-0x8] ;  /* 0xfffff800080b7983 */ /* 0x002ea20000100800 */
[----:B------:R-:W-:Y:S02]  /*0420*/  IMAD.MOV.U32 R7, RZ, RZ, R10 ;  /* 0x000000ffff077224 */ /* 0x000fe400078e000a */
[----:B------:R-:W-:Y:S01]  /*0430*/  VIADD R6, R24, 0xfffffffc ;  /* 0xfffffffc18067836 */ /* 0x000fe20000000000 */
[----:B--2---:R2:W-:Y:S06]  /*0440*/  STL [R8+-0x4], R11 ;  /* 0xfffffc0b08007387 */ /* 0x0045ec0000100800 */
.L_x_332:
[----:B------:R-:W-:Y:S05]  /*0450*/  BSYNC.RECONVERGENT B2 ;  /* 0x0000000000027941 */ /* 0x000fea0003800200 */
.L_x_331:
[----:B012---:R-:W-:-:S05]  /*0460*/  IMAD.IADD R8, R9, 0x1, -R24 ;  /* 0x0000000109087824 */ /* 0x007fca00078e0a18 */
[----:B------:R-:W-:-:S13]  /*0470*/  ISETP.GT.U32.AND P0, PT, R8, -0x4, PT ;  /* 0xfffffffc0800780c */ /* 0x000fda0003f04070 */
[----:B------:R-:W-:Y:S05]  /*0480*/  @P0 BRA `(.L_x_330) ;  /* 0x0000000000380947 */ /* 0x000fea0003800000 */
.L_x_333:
        /* <DEDUP_REMOVED lines=14> */
.L_x_330:
[----:B------:R-:W-:Y:S05]  /*0570*/  BSYNC.RECONVERGENT B1 ;  /* 0x0000000000017941 */ /* 0x000fea0003800200 */
.L_x_329:
[----:B------:R-:W-:-:S05]  /*0580*/  IMAD R9, R9, 0x4, R18 ;  /* 0x0000000409097824 */ /* 0x000fca00078e0212 */
[----:B-----5:R1:W-:Y:S04]  /*0590*/  STL [R9], R4 ;  /* 0x0000000409007387 */ /* 0x0203e80000100800 */
[----:B------:R-:W2:Y:S01]  /*05a0*/  LDL R24, [R1+0x1c] ;  /* 0x00001c0001187983 */ /* 0x000ea20000100800 */
[----:B------:R-:W-:-:S04]  /*05b0*/  IADD3 R0, PT, PT, R0, 0x1, RZ ;  /* 0x0000000100007810 */ /* 0x000fc80007ffe0ff */
[----:B------:R-:W-:Y:S01]  /*05c0*/  ISETP.NE.AND P0, PT, R0, R5, PT ;  /* 0x000000050000720c */ /* 0x000fe20003f05270 */
[----:B--2---:R-:W-:-:S05]  /*05d0*/  VIADD R24, R24, 0x1 ;  /* 0x0000000118187836 */ /* 0x004fca0000000000 */
[----:B------:R1:W-:Y:S07]  /*05e0*/  STL [R1+0x1c], R24 ;  /* 0x00001c1801007387 */ /* 0x0003ee0000100800 */
[----:B------:R-:W-:Y:S05]  /*05f0*/  @P0 BRA `(.L_x_334) ;  /* 0xfffffff800e40947 */ /* 0x000fea000383ffff */
.L_x_325:
[----:B------:R-:W-:Y:S05]  /*0600*/  BSYNC.RECONVERGENT B0 ;  /* 0x0000000000007941 */ /* 0x000fea0003800200 */
.L_x_324:
[----:B------:R-:W-:-:S13]  /*0610*/  ISETP.NE.AND P0, PT, R24, RZ, PT ;  /* 0x000000ff1800720c */ /* 0x000fda0003f05270 */
[----:B------:R-:W-:Y:S05]  /*0620*/  @!P0 EXIT ;  /* 0x000000000000894d */ /* 0x000fea0003800000 */
[----:B------:R-:W-:-:S07]  /*0630*/  IMAD.MOV.U32 R23, RZ, RZ, RZ ;  /* 0x000000ffff177224 */ /* 0x000fce00078e00ff */
.L_x_376:
        /* <DEDUP_REMOVED lines=10> */
[----:B------:R-:W-:Y:S02]  /*06e0*/  IMAD.MOV.U32 R6, RZ, RZ, R22 ;  /* 0x000000ffff067224 */ /* 0x000fe400078e0016 */
[----:B------:R-:W-:-:S03]  /*06f0*/  IMAD.MOV.U32 R7, RZ, RZ, R19 ;  /* 0x000000ffff077224 */ /* 0x000fc600078e0013 */
[----:B------:R-:W0:Y:S01]  /*0700*/  LDC.64 R8, c[0x4][R8] ;  /* 0x0100000008087b82 */ /* 0x000e220000000a00 */
[----:B-1----:R-:W-:Y:S01]  /*0710*/  VIADD R0, R22, -UR4 ;  /* 0x8000000416007c36 */ /* 0x002fe20008000000 */
[----:B------:R-:W1:Y:S04]  /*0720*/  LDCU.64 UR4, c[0x4][0x68] ;  /* 0x01000d00ff0477ac */ /* 0x000e680008000a00 */
[----:B------:R2:W-:Y:S01]  /*0730*/  STL.64 [R0], R2 ;  /* 0x0000000200007387 */ /* 0x0005e20000100a00 */
[----:B-1----:R-:W-:Y:S01]  /*0740*/  IMAD.U32 R4, RZ, RZ, UR4 ;  /* 0x00000004ff047e24 */ /* 0x002fe2000f8e00ff */
[----:B--2---:R-:W-:-:S07]  /*0750*/  MOV R5, UR5 ;  /* 0x0000000500057c02 */ /* 0x004fce0008000f00 */
[----:B------:R-:W-:-:S07]  /*0760*/  LEPC R20, `(.L_x_337) ;  /* 0x000000001014794e */ /* 0x000fce0000000000 */
[----:B0-----:R-:W-:Y:S05]  /*0770*/  CALL.ABS.NOINC R8 ;  /* 0x0000000008007343 */ /* 0x001fea0003c00000 */
.L_x_337:
[----:B------:R-:W-:Y:S01]  /*0780*/  MOV R14, 0x8 ;  /* 0x00000008000e7802 */ /* 0x000fe20000000f00 */
[----:B------:R-:W0:Y:S01]  /*0790*/  LDCU.64 UR4, c[0x4][0x70] ;  /* 0x01000e00ff0477ac */ /* 0x000e220008000a00 */
[----:B------:R-:W-:Y:S02]  /*07a0*/  HFMA2 R12, -RZ, RZ, 0, 5.9604644775390625e-08 ;  /* 0x00000001ff0c7431 */ /* 0x000fe400000001ff */
[----:B------:R-:W-:Y:S01]  /*07b0*/  IMAD.MOV.U32 R8, RZ, RZ, 0xa3 ;  /* 0x000000a3ff087424 */ /* 0x000fe200078e00ff */
[----:B------:R-:W1:Y:S01]  /*07c0*/  LDCU.64 UR6, c[0x4][0x78] ;  /* 0x01000f00ff0677ac */ /* 0x000e620008000a00 */
[----:B------:R-:W2:Y:S01]  /*07d0*/  LDC.64 R14, c[0x4][R14] ;  /* 0x010000000e0e7b82 */ /* 0x000ea20000000a00 */
[----:B------:R-:W-:Y:S01]  /*07e0*/  IMAD.MOV.U32 R13, RZ, RZ, RZ ;  /* 0x000000ffff0d7224 */ /* 0x000fe200078e00ff */
[----:B------:R-:W3:Y:S01]  /*07f0*/  LDCU.64 UR8, c[0x4][0x10] ;  /* 0x01000200ff0877ac */ /* 0x000ee20008000a00 */
[----:B0-----:R-:W-:Y:S02]  /*0800*/  IMAD.U32 R4, RZ, RZ, UR4 ;  /* 0x00000004ff047e24 */ /* 0x001fe4000f8e00ff */
[----:B------:R-:W-:Y:S01]  /*0810*/  IMAD.U32 R5, RZ, RZ, UR5 ;  /* 0x00000005ff057e24 */ /* 0x000fe2000f8e00ff */
[----:B-1----:R-:W-:Y:S01]  /*0820*/  MOV R6, UR6 ;  /* 0x0000000600067c02 */ /* 0x002fe20008000f00 */
[----:B------:R-:W-:-:S02]  /*0830*/  IMAD.U32 R7, RZ, RZ, UR7 ;  /* 0x00000007ff077e24 */ /* 0x000fc4000f8e00ff */
[----:B---3--:R-:W-:Y:S02]  /*0840*/  IMAD.U32 R10, RZ, RZ, UR8 ;  /* 0x00000008ff0a7e24 */ /* 0x008fe4000f8e00ff */
[----:B------:R-:W-:-:S07]  /*0850*/  IMAD.U32 R11, RZ, RZ, UR9 ;  /* 0x00000009ff0b7e24 */ /* 0x000fce000f8e00ff */
[----:B------:R-:W-:-:S07]  /*0860*/  LEPC R20, `(.L_x_336) ;  /* 0x000000001014794e */ /* 0x000fce0000000000 */
[----:B--2---:R-:W-:Y:S05]  /*0870*/  CALL.ABS.NOINC R14 ;  /* 0x000000000e007343 */ /* 0x004fea0003c00000 */
.L_x_336:
[----:B------:R-:W-:Y:S05]  /*0880*/  BSYNC.RECONVERGENT B6 ;  /* 0x0000000000067941 */ /* 0x000fea0003800200 */
.L_x_335:
[----:B------:R-:W1:Y:S02]  /*0890*/  LDC.64 R4, c[0x0][0x390] ;  /* 0x0000e400ff047b82 */ /* 0x000e640000000a00 */
[----:B-1----:R-:W-:-:S05]  /*08a0*/  IMAD.WIDE R4, R2, 0x10, R4 ;  /* 0x0000001002047825 */ /* 0x002fca00078e0204 */
[----:B------:R1:W5:Y:S01]  /*08b0*/  LDG.E R26, desc[UR36][R4.64+0x8] ;  /* 0x00000824041a7981 */ /* 0x000362000c1e1900 */
[----:B------:R-:W-:Y:S01]  /*08c0*/  BSSY B11, `(.L_x_338) ;  /* 0x00001760000b7945 */ /* 0x000fe20003800000 */
.L_x_375:
        /* <DEDUP_REMOVED lines=16> */
[----:B------:R-:W-:-:S02]  /*09d0*/  IMAD.U32 R5, RZ, RZ, UR5 ;  /* 0x00000005ff057e24 */ /* 0x000fc4000f8e00ff */
[----:B0-----:R-:W-:Y:S01]  /*09e0*/  IMAD.U32 R6, RZ, RZ, UR8 ;  /* 0x00000008ff067e24 */ /* 0x001fe2000f8e00ff */
[----:B------:R-:W-:Y:S01]  /*09f0*/  MOV R7, UR9 ;  /* 0x0000000900077c02 */ /* 0x000fe20008000f00 */
[----:B---3--:R-:W-:Y:S02]  /*0a00*/  IMAD.U32 R10, RZ, RZ, UR6 ;  /* 0x00000006ff0a7e24 */ /* 0x008fe4000f8e00ff */
[----:B------:R-:W-:-:S07]  /*0a10*/  IMAD.U32 R11, RZ, RZ, UR7 ;  /* 0x00000007ff0b7e24 */ /* 0x000fce000f8e00ff */
[----:B------:R-:W-:-:S07]  /*0a20*/  LEPC R20, `(.L_x_340) ;  /* 0x000000001014794e */ /* 0x000fce0000000000 */
[----:B--2--5:R-:W-:Y:S05]  /*0a30*/  CALL.ABS.NOINC R14 ;  /* 0x000000000e007343 */ /* 0x024fea0003c00000 */
.L_x_340:
[----:B------:R-:W-:Y:S05]  /*0a40*/  BSYNC.RECONVERGENT B6 ;  /* 0x0000000000067941 */ /* 0x000fea0003800200 */
.L_x_339:
        /* <DEDUP_REMOVED lines=17> */
.L_x_345:
[----:B------:R-:W2:Y:S02]  /*0b60*/  LDL R4, [R5] ;  /* 0x0000000005047983 */ /* 0x000ea40000100800 */
[----:B--2---:R-:W-:-:S13]  /*0b70*/  ISETP.NE.AND P0, PT, R4, R3, PT ;  /* 0x000000030400720c */ /* 0x004fda0003f05270 */
[----:B------:R-:W-:Y:S05]  /*0b80*/  @!P0 BRA `(.L_x_343) ;  /* 0x0000001400188947 */ /* 0x000fea0003800000 */
[----:B------:R-:W-:Y:S02]  /*0b90*/  VIADD R0, R0, 0x1 ;  /* 0x0000000100007836 */ /* 0x000fe40000000000 */
[----:B------:R-:W-:-:S03]  /*0ba0*/  VIADD R5, R5, 0x4 ;  /* 0x0000000405057836 */ /* 0x000fc60000000000 */
[----:B------:R-:W-:-:S13]  /*0bb0*/  ISETP.NE.AND P0, PT, R0, RZ, PT ;  /* 0x000000ff0000720c */ /* 0x000fda0003f05270 */
[----:B------:R-:W-:Y:S05]  /*0bc0*/  @P0 BRA `(.L_x_345) ;  /* 0xfffffffc00e40947 */ /* 0x000fea000383ffff */
.L_x_344:
[C---:B------:R-:W-:Y:S01]  /*0bd0*/  IADD3 R0, PT, PT, R24.reuse, 0x1, RZ ;  /* 0x0000000118007810 */ /* 0x040fe20007ffe0ff */
[----:B------:R-:W-:-:S04]  /*0be0*/  IMAD R4, R24, 0x4, R18 ;  /* 0x0000000418047824 */ /* 0x000fc800078e0212 */
[----:B------:R1:W-:Y:S04]  /*0bf0*/  STL [R1+0x1c], R0 ;  /* 0x00001c0001007387 */ /* 0x0003e80000100800 */
[----:B------:R1:W-:Y:S04]  /*0c00*/  STL [R4], R3 ;  /* 0x0000000304007387 */ /* 0x0003e80000100800 */
[----:B------:R-:W2:Y:S01]  /*0c10*/  LDL R24, [R1+0x1c] ;  /* 0x00001c0001187983 */ /* 0x000ea20000100800 */
[----:B------:R-:W-:Y:S01]  /*0c20*/  BSSY.RECONVERGENT B9, `(.L_x_346) ;  /* 0x0000126000097945 */ /* 0x000fe20003800200 */
[----:B--2---:R-:W-:-:S13]  /*0c30*/  ISETP.NE.AND P0, PT, R24, RZ, PT ;  /* 0x000000ff1800720c */ /* 0x004fda0003f05270 */
[----:B-1----:R-:W-:Y:S05]  /*0c40*/  @!P0 BRA `(.L_x_347) ;  /* 0x00000004008c8947 */ /* 0x002fea0003800000 */
[----:B------:R-:W-:-:S07]  /*0c50*/  IMAD.MOV.U32 R29, RZ, RZ, RZ ;  /* 0x000000ffff1d7224 */ /* 0x000fce00078e00ff */
.L_x_361:
[----:B------:R-:W-:Y:S01]  /*0c60*/  IMAD R16, R29, 0x4, R18 ;  /* 0x000000041d107824 */ /* 0x000fe200078e0212 */
[----:B0-----:R-:W1:Y:S05]  /*0c70*/  LDC.64 R30, c[0x0][0x390] ;  /* 0x0000e400ff1e7b82 */ /* 0x001e6a0000000a00 */
[----:B------:R-:W1:Y:S01]  /*0c80*/  LDL R16, [R16] ;  /* 0x0000000010107983 */ /* 0x000e620000100800 */
[----:B------:R-:W-:Y:S01]  /*0c90*/  BSSY.RELIABLE B8, `(.L_x_348) ;  /* 0x000005b000087945 */ /* 0x000fe20003800100 */
[----:B------:R-:W-:Y:S02]  /*0ca0*/  IMAD.MOV.U32 R25, RZ, RZ, RZ ;  /* 0x000000ffff197224 */ /* 0x000fe400078e00ff */
[----:B-1----:R-:W-:-:S07]  /*0cb0*/  IMAD.WIDE R30, R16, 0x10, R30 ;  /* 0x00000010101e7825 */ /* 0x002fce00078e021e */
.L_x_360:
[----:B------:R-:W-:-:S06]  /*0cc0*/  LEA R27, R25, R18, 0x2 ;  /* 0x00000012191b7211 */ /* 0x000fcc00078e10ff */
        /* <DEDUP_REMOVED lines=8> */
.L_x_352:
[----:B------:R-:W-:-:S05]  /*0d50*/  VIADD R3, R3, 0x1 ;  /* 0x0000000103037836 */ /* 0x000fca0000000000 */
[----:B------:R-:W-:-:S13]  /*0d60*/  ISETP.NE.AND P0, PT, R3, R24, PT ;  /* 0x000000180300720c */ /* 0x000fda0003f05270 */
[----:B------:R-:W-:Y:S05]  /*0d70*/  @!P0 BRA `(.L_x_350) ;  /* 0x0000000400208947 */ /* 0x000fea0003800000 */
[----:B------:R-:W-:-:S06]  /*0d80*/  IMAD R0, R3, 0x4, R18 ;  /* 0x0000000403007824 */ /* 0x000fcc00078e0212 */
[----:B------:R-:W2:Y:S02]  /*0d90*/  LDL R0, [R0] ;  /* 0x0000000000007983 */ /* 0x000ea40000100800 */
[----:B--2---:R-:W-:-:S13]  /*0da0*/  ISETP.NE.AND P0, PT, R0, R27, PT ;  /* 0x0000001b0000720c */ /* 0x004fda0003f05270 */
[----:B------:R-:W-:Y:S05]  /*0db0*/  @P0 BRA `(.L_x_352) ;  /* 0xfffffffc00e40947 */ /* 0x000fea000383ffff */
.L_x_351:
[----:B------:R-:W0:Y:S02]  /*0dc0*/  LDC.64 R4, c[0x0][0x390] ;  /* 0x0000e400ff047b82 */ /* 0x000e240000000a00 */
[----:B0-----:R-:W2:Y:S01]  /*0dd0*/  LDG.E R17, desc[UR36][R4.64+0x15cc8] ;  /* 0x015cc82404117981 */ /* 0x001ea2000c1e1900 */
[C---:B------:R-:W-:Y:S01]  /*0de0*/  ISETP.GT.AND P1, PT, R16.reuse, -0x1, PT ;  /* 0xffffffff1000780c */ /* 0x040fe20003f24270 */
[----:B------:R-:W-:Y:S01]  /*0df0*/  BSSY.RECONVERGENT B6, `(.L_x_353) ;  /* 0x000001d000067945 */ /* 0x000fe20003800200 */
[----:B--2---:R-:W-:-:S13]  /*0e00*/  ISETP.GE.AND P0, PT, R16, R17, PT ;  /* 0x000000111000720c */ /* 0x004fda0003f06270 */
[----:B------:R-:W-:Y:S05]  /*0e10*/  @!P0 BRA P1, `(.L_x_354) ;  /* 0x0000000000688947 */ /* 0x000fea0000800000 */
        /* <DEDUP_REMOVED lines=10> */
.L_x_355:
        /* <DEDUP_REMOVED lines=16> */
.L_x_354:
[----:B------:R-:W-:Y:S05]  /*0fc0*/  BSYNC.RECONVERGENT B6 ;  /* 0x0000000000067941 */ /* 0x000fea0003800200 */
.L_x_353:
[----:B------:R0:W5:Y:S02]  /*0fd0*/  LDG.E R17, desc[UR36][R30.64+0x8] ;  /* 0x000008241e117981 */ /* 0x000164000c1e1900 */
.L_x_359:
[----:B------:R-:W1:Y:S02]  /*0fe0*/  LDC.64 R4, c[0x0][0x390] ;  /* 0x0000e400ff047b82 */ /* 0x000e640000000a00 */
[----:B-1----:R-:W2:Y:S01]  /*0ff0*/  LDG.E R5, desc[UR36][R4.64+0x15cc8] ;  /* 0x015cc82404057981 */ /* 0x002ea2000c1e1900 */
[C---:B------:R-:W-:Y:S01]  /*1000*/  ISETP.GT.AND P1, PT, R16.reuse, -0x1, PT ;  /* 0xffffffff1000780c */ /* 0x040fe20003f24270 */
[----:B------:R-:W-:Y:S01]  /*1010*/  BSSY.RECONVERGENT B6, `(.L_x_356) ;  /* 0x0000013000067945 */ /* 0x000fe20003800200 */
[----:B--2---:R-:W-:-:S13]  /*1020*/  ISETP.GE.AND P0, PT, R16, R5, PT ;  /* 0x000000051000720c */ /* 0x004fda0003f06270 */
[----:B------:R-:W-:Y:S05]  /*1030*/  @!P0 BRA P1, `(.L_x_357) ;  /* 0x0000000000408947 */ /* 0x000fea0000800000 */
[----:B------:R-:W-:Y:S01]  /*1040*/  MOV R14, 0x8 ;  /* 0x00000008000e7802 */ /* 0x000fe20000000f00 */
[----:B------:R-:W1:Y:S01]  /*1050*/  LDCU.64 UR4, c[0x4][0x80] ;  /* 0x01001000ff0477ac */ /* 0x000e620008000a00 */
[----:B------:R-:W-:Y:S02]  /*1060*/  HFMA2 R13, -RZ, RZ, 0, 0 ;  /* 0x00000000ff0d7431 */ /* 0x000fe400000001ff */
[----:B------:R-:W-:Y:S01]  /*1070*/  IMAD.MOV.U32 R8, RZ, RZ, 0xab ;  /* 0x000000abff087424 */ /* 0x000fe200078e00ff */
[----:B------:R-:W2:Y:S01]  /*1080*/  LDCU.64 UR6, c[0x4][0x78] ;  /* 0x01000f00ff0677ac */ /* 0x000ea20008000a00 */
[----:B------:R-:W3:Y:S01]  /*1090*/  LDC.64 R14, c[0x4][R14] ;  /* 0x010000000e0e7b82 */ /* 0x000ee20000000a00 */
[----:B------:R-:W-:Y:S01]  /*10a0*/  IMAD.MOV.U32 R12, RZ, RZ, 0x1 ;  /* 0x00000001ff0c7424 */ /* 0x000fe200078e00ff */
[----:B------:R-:W4:Y:S01]  /*10b0*/  LDCU.64 UR8, c[0x4][0x18] ;  /* 0x01000300ff0877ac */ /* 0x000f220008000a00 */
[----:B-1----:R-:W-:Y:S02]  /*10c0*/  IMAD.U32 R4, RZ, RZ, UR4 ;  /* 0x00000004ff047e24 */ /* 0x002fe4000f8e00ff */
[----:B------:R-:W-:-:S02]  /*10d0*/  IMAD.U32 R5, RZ, RZ, UR5 ;  /* 0x00000005ff057e24 */ /* 0x000fc4000f8e00ff */
[----:B--2---:R-:W-:Y:S01]  /*10e0*/  IMAD.U32 R6, RZ, RZ, UR6 ;  /* 0x00000006ff067e24 */ /* 0x004fe2000f8e00ff */
[----:B------:R-:W-:Y:S01]  /*10f0*/  MOV R7, UR7 ;  /* 0x0000000700077c02 */ /* 0x000fe20008000f00 */
[----:B----4-:R-:W-:Y:S02]  /*1100*/  IMAD.U32 R10, RZ, RZ, UR8 ;  /* 0x00000008ff0a7e24 */ /* 0x010fe4000f8e00ff */
[----:B------:R-:W-:-:S07]  /*1110*/  IMAD.U32 R11, RZ, RZ, UR9 ;  /* 0x00000009ff0b7e24 */ /* 0x000fce000f8e00ff */
[----:B------:R-:W-:-:S07]  /*1120*/  LEPC R20, `(.L_x_357) ;  /* 0x000000001014794e */ /* 0x000fce0000000000 */
[----:B0--3-5:R-:W-:Y:S05]  /*1130*/  CALL.ABS.NOINC R14 ;  /* 0x000000000e007343 */ /* 0x029fea0003c00000 */
.L_x_357:
[----:B------:R-:W-:Y:S05]  /*1140*/  BSYNC.RECONVERGENT B6 ;  /* 0x0000000000067941 */ /* 0x000fea0003800200 */
.L_x_356:
        /* <DEDUP_REMOVED lines=8> */
[----:B------:R-:W-:Y:S01]  /*11d0*/  VIADD R17, R17, 0x1 ;  /* 0x0000000111117836 */ /* 0x000fe20000000000 */
[----:B--2---:R-:W-:-:S13]  /*11e0*/  ISETP.NE.AND P0, PT, R4, R27, PT ;  /* 0x0000001b0400720c */ /* 0x004fda0003f05270 */
[----:B------:R-:W-:Y:S05]  /*11f0*/  @P0 BRA `(.L_x_359) ;  /* 0xfffffffc00780947 */ /* 0x000fea000383ffff */
.L_x_350:
[----:B------:R-:W-:Y:S05]  /*1200*/  BSYNC.RELIABLE B7 ;  /* 0x0000000000077941 */ /* 0x000fea0003800100 */
.L_x_349:
[----:B------:R-:W-:-:S05]  /*1210*/  VIADD R25, R25, 0x1 ;  /* 0x0000000119197836 */ /* 0x000fca0000000000 */
[----:B------:R-:W-:-:S13]  /*1220*/  ISETP.NE.AND P0, PT, R25, R24, PT ;  /* 0x000000181900720c */ /* 0x000fda0003f05270 */
[----:B------:R-:W-:Y:S05]  /*1230*/  @P0 BRA `(.L_x_360) ;  /* 0xfffffff800a00947 */ /* 0x000fea000383ffff */
[----:B------:R-:W-:Y:S05]  /*1240*/  BSYNC.RELIABLE B8 ;  /* 0x0000000000087941 */ /* 0x000fea0003800100 */
.L_x_348:
[----:B------:R-:W-:-:S05]  /*1250*/  VIADD R29, R29, 0x1 ;  /* 0x000000011d1d7836 */ /* 0x000fca0000000000 */
[----:B------:R-:W-:-:S13]  /*1260*/  ISETP.NE.AND P0, PT, R29, R24, PT ;  /* 0x000000181d00720c */ /* 0x000fda0003f05270 */
[----:B------:R-:W-:Y:S05]  /*1270*/  @P0 BRA `(.L_x_361) ;  /* 0xfffffff800780947 */ /* 0x000fea000383ffff */
.L_x_347:
[----:B------:R-:W1:Y:S01]  /*1280*/  S2R R3, SR_LANEID ;  /* 0x0000000000037919 */ /* 0x000e620000000000 */
[----:B------:R-:W-:Y:S01]  /*1290*/  VOTEU.ANY UR4, UPT, PT ;  /* 0x0000000000047886 */ /* 0x000fe200038e0100 */
[----:B------:R-:W2:Y:S01]  /*12a0*/  LDC.64 R4, c[0x0][0x3a0] ;  /* 0x0000e800ff047b82 */ /* 0x000ea20000000a00 */
[----:B------:R-:W1:Y:S01]  /*12b0*/  FLO.U32 R14, UR4 ;  /* 0x00000004000e7d00 */ /* 0x000e6200080e0000 */
[----:B------:R-:W3:Y:S04]  /*12c0*/  LDL.U8 R29, [R1+0x10] ;  /* 0x00001000011d7983 */ /* 0x000ee80000100000 */
[----:B0-----:R-:W4:Y:S02]  /*12d0*/  LDL.U8 R11, [R1+0x12] ;  /* 0x00001200010b7983 */ /* 0x001f240000100000 */
[----:B------:R-:W0:Y:S01]  /*12e0*/  LDC.64 R16, c[0x0][0x3b0] ;  /* 0x0000ec00ff107b82 */ /* 0x000e220000000a00 */
[----:B------:R-:W2:Y:S01]  /*12f0*/  POPC R9, UR4 ;  /* 0x0000000400097d09 */ /* 0x000ea20008000000 */
[----:B------:R-:W4:Y:S04]  /*1300*/  LDL.U8 R13, [R1+0x1a] ;  /* 0x00001a00010d7983 */ /* 0x000f280000100000 */
[----:B------:R-:W4:Y:S04]  /*1310*/  LDL.U8 R15, [R1+0x18] ;  /* 0x00001800010f7983 */ /* 0x000f280000100000 */
[----:B------:R-:W4:Y:S04]  /*1320*/  LDL.U16 R0, [R1+0x12] ;  /* 0x0000120001007983 */ /* 0x000f280000100400 */
[----:B------:R-:W4:Y:S04]  /*1330*/  LDL.U16 R8, [R1+0x14] ;  /* 0x0000140001087983 */ /* 0x000f280000100400 */
[----:B------:R-:W4:Y:S01]  /*1340*/  LDL.U16 R7, [R1+0x16] ;  /* 0x0000160001077983 */ /* 0x000f220000100400 */
[----:B-1----:R-:W-:-:S03]  /*1350*/  ISETP.EQ.U32.AND P0, PT, R14, R3, PT ;  /* 0x000000030e00720c */ /* 0x002fc60003f02070 */
[----:B------:R-:W4:Y:S04]  /*1360*/  LDL.U16 R6, [R1+0x1a] ;  /* 0x00001a0001067983 */ /* 0x000f280000100400 */
[----:B------:R-:W3:Y:S04]  /*1370*/  LDL.U16 R3, [R1+0x10] ;  /* 0x0000100001037983 */ /* 0x000ee80000100400 */
[----:B------:R-:W4:Y:S04]  /*1380*/  LDL.U8 R25, [R1+0x14] ;  /* 0x0000140001197983 */ /* 0x000f280000100000 */
[----:B--2---:R1:W2:Y:S04]  /*1390*/  @P0 ATOMG.E.ADD.STRONG.GPU PT, R33, desc[UR36][R4.64], R9 ;  /* 0x80000009042109a8 */ /* 0x0042a800081ef124 */
[----:B0-----:R2:W3:Y:S04]  /*13a0*/  @P0 ATOMG.E.ADD.STRONG.GPU PT, R35, desc[UR36][R16.64], R9 ;  /* 0x80000009102309a8 */ /* 0x0014e800081ef124 */
[----:B------:R-:W4:Y:S04]  /*13b0*/  LDL.U8 R21, [R1+0x16] ;  /* 0x0000160001157983 */ /* 0x000f280000100000 */
[----:B------:R-:W4:Y:S01]  /*13c0*/  LDL.U16 R9, [R1+0x18] ;  /* 0x0000180001097983 */ /* 0x000f220000100400 */
[----:B-1----:R-:W0:Y:S02]  /*13d0*/  S2R R4, SR_LTMASK ;  /* 0x0000000000047919 */ /* 0x002e240000003900 */
[----:B0-----:R-:W-:-:S02]  /*13e0*/  LOP3.LUT R12, R4, UR4, RZ, 0xc0, !PT ;  /* 0x00000004040c7c12 */ /* 0x001fc4000f8ec0ff */
[----:B------:R-:W0:Y:S04]  /*13f0*/  LDC.64 R4, c[0x0][0x398] ;  /* 0x0000e600ff047b82 */ /* 0x000e280000000a00 */
[----:B------:R-:W1:Y:S01]  /*1400*/  POPC R12, R12 ;  /* 0x0000000c000c7309 */ /* 0x000e620000000000 */
[----:B------:R-:W-:-:S04]  /*1410*/  LOP3.LUT R27, R24, 0xffff, RZ, 0xc0, !PT ;  /* 0x0000ffff181b7812 */ /* 0x000fc800078ec0ff */
[----:B------:R-:W-:Y:S02]  /*1420*/  SHF.R.U32.HI R27, RZ, 0x8, R27 ;  /* 0x00000008ff1b7819 */ /* 0x000fe4000001161b */
[----:B------:R-:W-:Y:S01]  /*1430*/  SHF.R.U32.HI R37, RZ, 0x10, R24 ;  /* 0x00000010ff257819 */ /* 0x000fe20000011618 */
[----:B--2---:R-:W1:Y:S04]  /*1440*/  SHFL.IDX PT, R17, R33, R14, 0x1f ;  /* 0x00001f0e21117589 */ /* 0x004e6800000e0000 */
[----:B---3--:R-:W2:Y:S01]  /*1450*/  SHFL.IDX PT, R10, R35, R14, 0x1f ;  /* 0x00001f0e230a7589 */ /* 0x008ea200000e0000 */
[----:B-1----:R-:W-:-:S04]  /*1460*/  IMAD.IADD R17, R17, 0x1, R12 ;  /* 0x0000000111117824 */ /* 0x002fc800078e020c */
[----:B0-----:R-:W-:Y:S02]  /*1470*/  IMAD.WIDE R4, R17, 0x10, R4 ;  /* 0x0000001011047825 */ /* 0x001fe400078e0204 */
[----:B------:R-:W0:Y:S01]  /*1480*/  LDC.64 R16, c[0x0][0x3a8] ;  /* 0x0000ea00ff107b82 */ /* 0x000e220000000a00 */
[----:B--2---:R-:W-:Y:S02]  /*1490*/  IADD3 R31, PT, PT, R12, R10, RZ ;  /* 0x0000000a0c1f7210 */ /* 0x004fe40007ffe0ff */
[----:B------:R1:W-:Y:S01]  /*14a0*/  STG.E.U8 desc[UR36][R4.64+0xd], R27 ;  /* 0x00000d1b04007986 */ /* 0x0003e2000c101124 */
[----:B------:R-:W-:Y:S02]  /*14b0*/  SHF.R.U32.HI R12, RZ, 0x18, R24 ;  /* 0x00000018ff0c7819 */ /* 0x000fe40000011618 */
[----:B------:R-:W-:Y:S01]  /*14c0*/  PRMT R33, R3, 0x7771, RZ ;  /* 0x0000777103217816 */ /* 0x000fe200000000ff */
[----:B------:R2:W-:Y:S01]  /*14d0*/  STG.E.U8 desc[UR36][R4.64], R29 ;  /* 0x0000001d04007986 */ /* 0x0005e2000c101124 */
[----:B----4-:R-:W-:-:S03]  /*14e0*/  PRMT R35, R0, 0x7771, RZ ;  /* 0x0000777100237816 */ /* 0x010fc600000000ff */
[----:B------:R3:W-:Y:S04]  /*14f0*/  STG.E.U8 desc[UR36][R4.64+0x2], R11 ;  /* 0x0000020b04007986 */ /* 0x0007e8000c101124 */
[----:B------:R4:W-:Y:S01]  /*1500*/  STG.E.U8 desc[UR36][R4.64+0xa], R13 ;  /* 0x00000a0d04007986 */ /* 0x0009e2000c101124 */
[----:B-1----:R-:W-:-:S03]  /*1510*/  PRMT R27, R7, 0x7771, RZ ;  /* 0x00007771071b7816 */ /* 0x002fc600000000ff */
[----:B------:R1:W-:Y:S01]  /*1520*/  STG.E.U8 desc[UR36][R4.64+0x8], R15 ;  /* 0x0000080f04007986 */ /* 0x0003e2000c101124 */
[----:B--2---:R-:W-:Y:S02]  /*1530*/  PRMT R29, R8, 0x7771, RZ ;  /* 0x00007771081d7816 */ /* 0x004fe400000000ff */
[----:B---3--:R-:W-:Y:S01]  /*1540*/  PRMT R11, R6, 0x7771, RZ ;  /* 0x00007771060b7816 */ /* 0x008fe200000000ff */
[----:B0-----:R-:W-:Y:S01]  /*1550*/  IMAD.WIDE R16, R31, 0x10, R16 ;  /* 0x000000101f107825 */ /* 0x001fe200078e0210 */
[----:B----4-:R-:W-:Y:S02]  /*1560*/  PRMT R13, R9, 0x7771, RZ ;  /* 0x00007771090d7816 */ /* 0x010fe400000000ff */
[----:B-1----:R-:W-:Y:S01]  /*1570*/  SHF.R.U32.HI R15, RZ, 0x8, R24 ;  /* 0x00000008ff0f7819 */ /* 0x002fe20000011618 */
[----:B------:R-:W-:Y:S04]  /*1580*/  STG.E.U8 desc[UR36][R4.64+0x4], R25 ;  /* 0x0000041904007986 */ /* 0x000fe8000c101124 */
[----:B------:R-:W-:Y:S04]  /*1590*/  STG.E.U8 desc[UR36][R4.64+0x6], R21 ;  /* 0x0000061504007986 */ /* 0x000fe8000c101124 */
[----:B------:R-:W-:Y:S04]  /*15a0*/  STG.E.U8 desc[UR36][R4.64+0xc], R24 ;  /* 0x00000c1804007986 */ /* 0x000fe8000c101124 */
[----:B------:R-:W-:Y:S04]  /*15b0*/  STG.E.U8 desc[UR36][R4.64+0xe], R37 ;  /* 0x00000e2504007986 */ /* 0x000fe8000c101124 */
[----:B------:R-:W-:Y:S04]  /*15c0*/  STG.E.U8 desc[UR36][R4.64+0xf], R12 ;  /* 0x00000f0c04007986 */ /* 0x000fe8000c101124 */
[----:B------:R0:W-:Y:S04]  /*15d0*/  STG.E.U8 desc[UR36][R4.64+0x1], R33 ;  /* 0x0000012104007986 */ /* 0x0001e8000c101124 */
        /* <DEDUP_REMOVED lines=9> */
[----:B------:R-:W2:Y:S01]  /*1670*/  LDG.E R10, desc[UR36][R16.64+0xc] ;  /* 0x00000c24100a7981 */ /* 0x000ea2000c1e1900 */
[----:B------:R-:W-:-:S04]  /*1680*/  PRMT R3, R3, 0x7770, RZ ;  /* 0x0000777003037816 */ /* 0x000fc800000000ff */
[----:B0-----:R-:W-:Y:S02]  /*1690*/  PRMT R33, R3, 0x6540, R33 ;  /* 0x0000654003217816 */ /* 0x001fe40000000021 */
[----:B------:R-:W-:Y:S02]  /*16a0*/  PRMT R9, R9, 0x7770, RZ ;  /* 0x0000777009097816 */ /* 0x000fe400000000ff */
[----:B-1----:R-:W-:Y:S02]  /*16b0*/  LOP3.LUT R5, R33, 0xffff, RZ, 0xc0, !PT ;  /* 0x0000ffff21057812 */ /* 0x002fe400078ec0ff */
[----:B------:R-:W-:Y:S02]  /*16c0*/  PRMT R0, R0, 0x7770, RZ ;  /* 0x0000777000007816 */ /* 0x000fe400000000ff */
[----:B------:R-:W-:Y:S02]  /*16d0*/  PRMT R8, R8, 0x7770, RZ ;  /* 0x0000777008087816 */ /* 0x000fe400000000ff */
[----:B------:R-:W-:-:S02]  /*16e0*/  PRMT R7, R7, 0x7770, RZ ;  /* 0x0000777007077816 */ /* 0x000fc400000000ff */
[----:B------:R-:W-:Y:S02]  /*16f0*/  PRMT R6, R6, 0x7770, RZ ;  /* 0x0000777006067816 */ /* 0x000fe400000000ff */
[----:B------:R-:W-:Y:S02]  /*1700*/  SHF.R.U32.HI R5, RZ, 0x8, R5 ;  /* 0x00000008ff057819 */ /* 0x000fe40000011605 */
[----:B------:R-:W-:Y:S02]  /*1710*/  PRMT R13, R9, 0x6540, R13 ;  /* 0x00006540090d7816 */ /* 0x000fe4000000000d */
[----:B------:R-:W-:Y:S02]  /*1720*/  PRMT R35, R0, 0x6540, R35 ;  /* 0x0000654000237816 */ /* 0x000fe40000000023 */
[----:B------:R-:W-:Y:S02]  /*1730*/  PRMT R29, R8, 0x6540, R29 ;  /* 0x00006540081d7816 */ /* 0x000fe4000000001d */
[----:B------:R-:W-:-:S02]  /*1740*/  PRMT R27, R7, 0x6540, R27 ;  /* 0x00006540071b7816 */ /* 0x000fc4000000001b */
[----:B------:R-:W-:Y:S01]  /*1750*/  PRMT R11, R6, 0x6540, R11 ;  /* 0x00006540060b7816 */ /* 0x000fe2000000000b */
[----:B------:R0:W-:Y:S01]  /*1760*/  STG.E.U8 desc[UR36][R16.64], R3 ;  /* 0x0000000310007986 */ /* 0x0001e2000c101124 */
[----:B------:R-:W-:Y:S02]  /*1770*/  LOP3.LUT R13, R13, 0xffff, RZ, 0xc0, !PT ;  /* 0x0000ffff0d0d7812 */ /* 0x000fe400078ec0ff */
[----:B------:R-:W-:Y:S01]  /*1780*/  LOP3.LUT R35, R35, 0xffff, RZ, 0xc0, !PT ;  /* 0x0000ffff23237812 */ /* 0x000fe200078ec0ff */
[----:B------:R1:W-:Y:S01]  /*1790*/  STG.E.U8 desc[UR36][R16.64+0x2], R0 ;  /* 0x0000020010007986 */ /* 0x0003e2000c101124 */
[----:B------:R-:W-:-:S03]  /*17a0*/  LOP3.LUT R21, R29, 0xffff, RZ, 0xc0, !PT ;  /* 0x0000ffff1d157812 */ /* 0x000fc600078ec0ff */
[----:B------:R2:W-:Y:S01]  /*17b0*/  STG.E.U8 desc[UR36][R16.64+0x1], R5 ;  /* 0x0000010510007986 */ /* 0x0005e2000c101124 */
[----:B0-----:R-:W-:Y:S02]  /*17c0*/  LOP3.LUT R3, R27, 0xffff, RZ, 0xc0, !PT ;  /* 0x0000ffff1b037812 */ /* 0x001fe400078ec0ff */
[----:B-1----:R-:W-:Y:S02]  /*17d0*/  LOP3.LUT R0, R11, 0xffff, RZ, 0xc0, !PT ;  /* 0x0000ffff0b007812 */ /* 0x002fe400078ec0ff */
[----:B------:R-:W-:Y:S02]  /*17e0*/  SHF.R.U32.HI R11, RZ, 0x8, R13 ;  /* 0x00000008ff0b7819 */ /* 0x000fe4000001160d */
[----:B------:R-:W-:Y:S02]  /*17f0*/  SHF.R.U32.HI R15, RZ, 0x8, R35 ;  /* 0x00000008ff0f7819 */ /* 0x000fe40000011623 */
[----:B------:R-:W-:Y:S02]  /*1800*/  SHF.R.U32.HI R21, RZ, 0x8, R21 ;  /* 0x00000008ff157819 */ /* 0x000fe40000011615 */
[----:B------:R-:W-:-:S02]  /*1810*/  SHF.R.U32.HI R3, RZ, 0x8, R3 ;  /* 0x00000008ff037819 */ /* 0x000fc40000011603 */
[----:B------:R-:W-:Y:S01]  /*1820*/  SHF.R.U32.HI R13, RZ, 0x8, R0 ;  /* 0x00000008ff0d7819 */ /* 0x000fe20000011600 */
        /* <DEDUP_REMOVED lines=11> */
[----:B------:R0:W5:Y:S01]  /*18e0*/  LDG.E R25, desc[UR36][R4.64] ;  /* 0x0000002404197981 */ /* 0x000162000c1e1900 */
[----:B------:R-:W-:Y:S01]  /*18f0*/  ISETP.NE.AND P0, PT, R10, RZ, PT ;  /* 0x000000ff0a00720c */ /* 0x000fe20003f05270 */
[----:B------:R-:W-:-:S12]  /*1900*/  BSSY.RECONVERGENT B6, `(.L_x_362) ;  /* 0x0000013000067945 */ /* 0x000fd80003800200 */
[----:B0-----:R-:W-:Y:S05]  /*1910*/  @P0 BRA `(.L_x_363) ;  /* 0x0000000000440947 */ /* 0x001fea0003800000 */
        /* <DEDUP_REMOVED lines=9> */
[----:B------:R-:W-:-:S02]  /*19b0*/  IMAD.U32 R5, RZ, RZ, UR5 ;  /* 0x00000005ff057e24 */ /* 0x000fc4000f8e00ff */
[----:B-1----:R-:W-:Y:S01]  /*19c0*/  IMAD.U32 R6, RZ, RZ, UR8 ;  /* 0x00000008ff067e24 */ /* 0x002fe2000f8e00ff */
[----:B------:R-:W-:Y:S01]  /*19d0*/  MOV R7, UR9 ;  /* 0x0000000900077c02 */ /* 0x000fe20008000f00 */
[----:B---3--:R-:W-:Y:S02]  /*19e0*/  IMAD.U32 R10, RZ, RZ, UR6 ;  /* 0x00000006ff0a7e24 */ /* 0x008fe4000f8e00ff */
[----:B------:R-:W-:-:S07]  /*19f0*/  IMAD.U32 R11, RZ, RZ, UR7 ;  /* 0x00000007ff0b7e24 */ /* 0x000fce000f8e00ff */
[----:B------:R-:W-:-:S07]  /*1a00*/  LEPC R20, `(.L_x_364) ;  /* 0x000000001014794e */ /* 0x000fce0000000000 */
[----:B--2--5:R-:W-:Y:S05]  /*1a10*/  CALL.ABS.NOINC R14 ;  /* 0x000000000e007343 */ /* 0x024fea0003c00000 */
.L_x_364:
[----:B------:R0:W5:Y:S02]  /*1a20*/  LDG.E R10, desc[UR36][R16.64+0xc] ;  /* 0x00000c24100a7981 */ /* 0x000164000c1e1900 */
.L_x_363:
[----:B------:R-:W-:Y:S05]  /*1a30*/  BSYNC.RECONVERGENT B6 ;  /* 0x0000000000067941 */ /* 0x000fea0003800200 */
.L_x_362:
[----:B-----5:R-:W-:Y:S01]  /*1a40*/  VIADD R6, R10, 0xffffffff ;  /* 0xffffffff0a067836 */ /* 0x020fe20000000000 */
[----:B------:R-:W-:Y:S01]  /*1a50*/  BSSY.RECONVERGENT B0, `(.L_x_365) ;  /* 0x000000e000007945 */ /* 0x000fe20003800200 */
[----:B------:R-:W-:-:S03]  /*1a60*/  IMAD.MOV.U32 R3, RZ, RZ, RZ ;  /* 0x000000ffff037224 */ /* 0x000fc600078e00ff */
[----:B------:R1:W-:Y:S01]  /*1a70*/  STG.E desc[UR36][R16.64+0xc], R6 ;  /* 0x00000c0610007986 */ /* 0x0003e2000c101924 */
[----:B------:R-:W-:-:S13]  /*1a80*/  ISETP.NE.AND P0, PT, R6, RZ, PT ;  /* 0x000000ff0600720c */ /* 0x000fda0003f05270 */
[----:B-1----:R-:W-:Y:S05]  /*1a90*/  @!P0 BRA `(.L_x_366) ;  /* 0x0000000000248947 */ /* 0x002fea0003800000 */
[----:B------:R-:W-:-:S07]  /*1aa0*/  IMAD.MOV.U32 R3, RZ, RZ, RZ ;  /* 0x000000ffff037224 */ /* 0x000fce00078e00ff */
.L_x_367:
[----:B------:R-:W-:-:S06]  /*1ab0*/  IMAD.WIDE.U32 R4, R3, 0x4, R16 ;  /* 0x0000000403047825 */ /* 0x000fcc00078e0010 */
[----:B------:R-:W2:Y:S02]  /*1ac0*/  LDG.E R4, desc[UR36][R4.64] ;  /* 0x0000002404047981 */ /* 0x000ea4000c1e1900 */
[----:B--2---:R-:W-:-:S13]  /*1ad0*/  ISETP.GT.U32.AND P0, PT, R4, R25, PT ;  /* 0x000000190400720c */ /* 0x004fda0003f04070 */
[----:B------:R-:W-:Y:S05]  /*1ae0*/  @P0 BRA `(.L_x_366) ;  /* 0x0000000000100947 */ /* 0x000fea0003800000 */
[----:B------:R-:W-:-:S05]  /*1af0*/  VIADD R3, R3, 0x1 ;  /* 0x0000000103037836 */ /* 0x000fca0000000000 */
[----:B------:R-:W-:-:S13]  /*1b00*/  ISETP.GE.U32.AND P0, PT, R3, R6, PT ;  /* 0x000000060300720c */ /* 0x000fda0003f06070 */
[----:B------:R-:W-:Y:S05]  /*1b10*/  @!P0 BRA `(.L_x_367) ;  /* 0xfffffffc00e48947 */ /* 0x000fea000383ffff */
[----:B------:R-:W-:-:S07]  /*1b20*/  MOV R3, RZ ;  /* 0x000000ff00037202 */ /* 0x000fce0000000f00 */
.L_x_366:
[----:B------:R-:W-:Y:S05]  /*1b30*/  BSYNC.RECONVERGENT B0 ;  /* 0x0000000000007941 */ /* 0x000fea0003800200 */
.L_x_365:
        /* <DEDUP_REMOVED lines=19> */
[----:B------:R-:W-:Y:S02]  /*1c70*/  VIADD R8, R10, 0xfffffffc ;  /* 0xfffffffc0a087836 */ /* 0x000fe40000000000 */
[----:B------:R-:W-:Y:S02]  /*1c80*/  IMAD.MOV.U32 R9, RZ, RZ, R0 ;  /* 0x000000ffff097224 */ /* 0x000fe400078e0000 */
[----:B------:R-:W-:Y:S01]  /*1c90*/  IMAD.MOV.U32 R0, RZ, RZ, R8 ;  /* 0x000000ffff007224 */ /* 0x000fe200078e0008 */
[----:B--2---:R2:W-:Y:S07]  /*1ca0*/  STG.E desc[UR36][R4.64], R7 ;  /* 0x0000000704007986 */ /* 0x0045ee000c101924 */
[----:B------:R-:W-:Y:S05]  /*1cb0*/  @!P0 BRA `(.L_x_371) ;  /* 0x0000000000108947 */ /* 0x000fea0003800000 */
[----:B--2---:R-:W2:Y:S01]  /*1cc0*/  LDG.E R7, desc[UR36][R4.64+-0x8] ;  /* 0xfffff82404077981 */ /* 0x004ea2000c1e1900 */
[----:B------:R-:W-:Y:S01]  /*1cd0*/  IADD3 R0, PT, PT, R10, -0x5, RZ ;  /* 0xfffffffb0a007810 */ /* 0x000fe20007ffe0ff */
[----:B------:R-:W-:Y:S02]  /*1ce0*/  IMAD.MOV.U32 R9, RZ, RZ, R8 ;  /* 0x000000ffff097224 */ /* 0x000fe400078e0008 */
[----:B--2---:R3:W-:Y:S05]  /*1cf0*/  STG.E desc[UR36][R4.64+-0x4], R7 ;  /* 0xfffffc0704007986 */ /* 0x0047ea000c101924 */
.L_x_371:
[----:B------:R-:W-:Y:S05]  /*1d00*/  BSYNC.RECONVERGENT B1 ;  /* 0x0000000000017941 */ /* 0x000fea0003800200 */
.L_x_370:
[----:B-123--:R-:W-:-:S05]  /*1d10*/  IMAD.IADD R4, R3, 0x1, -R6 ;  /* 0x0000000103047824 */ /* 0x00efca00078e0a06 */
[----:B------:R-:W-:-:S13]  /*1d20*/  ISETP.GT.U32.AND P0, PT, R4, -0x4, PT ;  /* 0xfffffffc0400780c */ /* 0x000fda0003f04070 */
[----:B------:R-:W-:Y:S05]  /*1d30*/  @P0 BRA `(.L_x_369) ;  /* 0x0000000000380947 */ /* 0x000fea0003800000 */
.L_x_372:
[----:B-1----:R-:W-:-:S05]  /*1d40*/  IMAD.WIDE R4, R0, 0x4, R16 ;  /* 0x0000000400047825 */ /* 0x002fca00078e0210 */
[----:B------:R-:W2:Y:S01]  /*1d50*/  LDG.E R11, desc[UR36][R4.64] ;  /* 0x00000024040b7981 */ /* 0x000ea2000c1e1900 */
[----:B------:R-:W-:-:S05]  /*1d60*/  IMAD.WIDE R6, R9, 0x4, R16 ;  /* 0x0000000409067825 */ /* 0x000fca00078e0210 */
[----:B--2---:R1:W-:Y:S04]  /*1d70*/  STG.E desc[UR36][R6.64], R11 ;  /* 0x0000000b06007986 */ /* 0x0043e8000c101924 */
[----:B------:R-:W2:Y:S04]  /*1d80*/  LDG.E R13, desc[UR36][R4.64+-0x4] ;  /* 0xfffffc24040d7981 */ /* 0x000ea8000c1e1900 */
[----:B------:R-:W3:Y:S04]  /*1d90*/  LDG.E R15, desc[UR36][R4.64+-0x8] ;  /* 0xfffff824040f7981 */ /* 0x000ee8000c1e1900 */
[----:B------:R-:W4:Y:S01]  /*1da0*/  LDG.E R21, desc[UR36][R4.64+-0xc] ;  /* 0xfffff42404157981 */ /* 0x000f22000c1e1900 */
[----:B------:R-:W-:-:S02]  /*1db0*/  VIADD R9, R0, 0xfffffffd ;  /* 0xfffffffd00097836 */ /* 0x000fc40000000000 */
[----:B------:R-:W-:-:S05]  /*1dc0*/  VIADD R0, R0, 0xfffffffc ;  /* 0xfffffffc00007836 */ /* 0x000fca0000000000 */
[----:B------:R-:W-:Y:S01]  /*1dd0*/  ISETP.GE.AND P0, PT, R0, R3, PT ;  /* 0x000000030000720c */ /* 0x000fe20003f06270 */
[----:B--2---:R1:W-:Y:S04]  /*1de0*/  STG.E desc[UR36][R4.64], R13 ;  /* 0x0000000d04007986 */ /* 0x0043e8000c101924 */
[----:B---3--:R1:W-:Y:S04]  /*1df0*/  STG.E desc[UR36][R4.64+-0x4], R15 ;  /* 0xfffffc0f04007986 */ /* 0x0083e8000c101924 */
[----:B----4-:R1:W-:Y:S04]  /*1e00*/  STG.E desc[UR36][R4.64+-0x8], R21 ;  /* 0xfffff81504007986 */ /* 0x0103e8000c101924 */
[----:B------:R-:W-:Y:S05]  /*1e10*/  @P0 BRA `(.L_x_372) ;  /* 0xfffffffc00c80947 */ /* 0x000fea000383ffff */
.L_x_369:
[----:B------:R-:W-:Y:S05]  /*1e20*/  BSYNC.RECONVERGENT B0 ;  /* 0x0000000000007941 */ /* 0x000fea0003800200 */
.L_x_368:
[----:B-1----:R-:W-:-:S05]  /*1e30*/  IMAD.WIDE.U32 R4, R3, 0x4, R16 ;  /* 0x0000000403047825 */ /* 0x002fca00078e0010 */
[----:B------:R1:W-:Y:S04]  /*1e40*/  STG.E desc[UR36][R4.64], R25 ;  /* 0x0000001904007986 */ /* 0x0003e8000c101924 */
[----:B------:R-:W2:Y:S02]  /*1e50*/  LDG.E R0, desc[UR36][R16.64+0xc] ;  /* 0x00000c2410007981 */ /* 0x000ea4000c1e1900 */
[----:B--2---:R-:W-:-:S05]  /*1e60*/  IADD3 R3, PT, PT, R0, 0x1, RZ ;  /* 0x0000000100037810 */ /* 0x004fca0007ffe0ff */
[----:B------:R1:W-:Y:S02]  /*1e70*/  STG.E desc[UR36][R16.64+0xc], R3 ;  /* 0x00000c0310007986 */ /* 0x0003e4000c101924 */
.L_x_358:
[----:B------:R-:W-:Y:S05]  /*1e80*/  BSYNC.RECONVERGENT B9 ;  /* 0x0000000000097941 */ /* 0x000fea0003800200 */
.L_x_346:
[----:B------:R-:W-:Y:S01]  /*1e90*/  ISETP.NE.AND P0, PT, R24, RZ, PT ;  /* 0x000000ff1800720c */ /* 0x000fe20003f05270 */
[----:B------:R-:W-:-:S12]  /*1ea0*/  BSSY.RECONVERGENT B6, `(.L_x_373) ;  /* 0x0000012000067945 */ /* 0x000fd80003800200 */
[----:B------:R-:W-:Y:S05]  /*1eb0*/  @P0 BRA `(.L_x_374) ;  /* 0x0000000000400947 */ /* 0x000fea0003800000 */
[----:B------:R-:W-:Y:S01]  /*1ec0*/  MOV R14, 0x8 ;  /* 0x00000008000e7802 */ /* 0x000fe20000000f00 */
[----:B------:R-:W1:Y:S01]  /*1ed0*/  LDCU.64 UR4, c[0x4][0x88] ;  /* 0x01001100ff0477ac */ /* 0x000e620008000a00 */
[----:B------:R-:W-:Y:S02]  /*1ee0*/  IMAD.MOV.U32 R8, RZ, RZ, 0x1e5 ;  /* 0x000001e5ff087424 */ /* 0x000fe400078e00ff */
[----:B------:R-:W-:Y:S01]  /*1ef0*/  IMAD.MOV.U32 R12, RZ, RZ, 0x1 ;  /* 0x00000001ff0c7424 */ /* 0x000fe200078e00ff */
[----:B------:R-:W2:Y:S01]  /*1f00*/  LDCU.64 UR6, c[0x4][0x78] ;  /* 0x01000f00ff0677ac */ /* 0x000ea20008000a00 */
[----:B------:R-:W3:Y:S01]  /*1f10*/  LDC.64 R14, c[0x4][R14] ;  /* 0x010000000e0e7b82 */ /* 0x000ee20000000a00 */
[----:B------:R-:W-:Y:S01]  /*1f20*/  IMAD.MOV.U32 R13, RZ, RZ, RZ ;  /* 0x000000ffff0d7224 */ /* 0x000fe200078e00ff */
[----:B------:R-:W4:Y:S01]  /*1f30*/  LDCU.64 UR8, c[0x4][0x28] ;  /* 0x01000500ff0877ac */ /* 0x000f220008000a00 */
[----:B-1----:R-:W-:Y:S02]  /*1f40*/  IMAD.U32 R4, RZ, RZ, UR4 ;  /* 0x00000004ff047e24 */ /* 0x002fe4000f8e00ff */
[----:B------:R-:W-:-:S02]  /*1f50*/  IMAD.U32 R5, RZ, RZ, UR5 ;  /* 0x00000005ff057e24 */ /* 0x000fc4000f8e00ff */
[----:B--2---:R-:W-:Y:S02]  /*1f60*/  IMAD.U32 R6, RZ, RZ, UR6 ;  /* 0x00000006ff067e24 */ /* 0x004fe4000f8e00ff */
[----:B------:R-:W-:Y:S01]  /*1f70*/  IMAD.U32 R7, RZ, RZ, UR7 ;  /* 0x00000007ff077e24 */ /* 0x000fe2000f8e00ff */
[----:B----4-:R-:W-:Y:S01]  /*1f80*/  MOV R10, UR8 ;  /* 0x00000008000a7c02 */ /* 0x010fe20008000f00 */
[----:B------:R-:W-:-:S07]  /*1f90*/  IMAD.U32 R11, RZ, RZ, UR9 ;  /* 0x00000009ff0b7e24 */ /* 0x000fce000f8e00ff */
[----:B------:R-:W-:-:S07]  /*1fa0*/  LEPC R20, `(.L_x_374) ;  /* 0x000000001014794e */ /* 0x000fce0000000000 */
[----:B0--3--:R-:W-:Y:S05]  /*1fb0*/  CALL.ABS.NOINC R14 ;  /* 0x000000000e007343 */ /* 0x009fea0003c00000 */
.L_x_374:
[----:B------:R-:W-:Y:S05]  /*1fc0*/  BSYNC.RECONVERGENT B6 ;  /* 0x0000000000067941 */ /* 0x000fea0003800200 */
.L_x_373:
[----:B------:R-:W-:-:S05]  /*1fd0*/  IADD3 R24, PT, PT, R24, -0x1, RZ ;  /* 0xffffffff18187810 */ /* 0x000fca0007ffe0ff */
[----:B------:R2:W-:Y:S02]  /*1fe0*/  STL [R1+0x1c], R24 ;  /* 0x00001c1801007387 */ /* 0x0005e40000100800 */
.L_x_343:
[----:B------:R-:W-:Y:S05]  /*1ff0*/  BSYNC.RECONVERGENT B10 ;  /* 0x00000000000a7941 */ /* 0x000fea0003800200 */
.L_x_342:
[----:B------:R-:W-:Y:S01]  /*2000*/  VIADD R26, R26, 0x1 ;  /* 0x000000011a1a7836 */ /* 0x000fe20000000000 */
[----:B------:R-:W-:Y:S06]  /*2010*/  BRA `(.L_x_375) ;  /* 0xffffffe8002c7947 */ /* 0x000fec000383ffff */
.L_x_341:
[----:B------:R-:W-:Y:S05]  /*2020*/  BSYNC B11 ;  /* 0x00000000000b7941 */ /* 0x000fea0003800000 */
.L_x_338:
[----:B------:R-:W-:-:S05]  /*2030*/  VIADD R23, R23, 0x1 ;  /* 0x0000000117177836 */ /* 0x000fca0000000000 */
[----:B------:R-:W-:-:S13]  /*2040*/  ISETP.GT.U32.AND P0, PT, R24, R23, PT ;  /* 0x000000171800720c */ /* 0x000fda0003f04070 */
[----:B------:R-:W-:Y:S05]  /*2050*/  @P0 BRA `(.L_x_376) ;  /* 0xffffffe400780947 */ /* 0x000fea000383ffff */
[----:B------:R-:W-:Y:S05]  /*2060*/  EXIT ;  /* 0x000000000000794d */ /* 0x000fea0003800000 */
.L_x_377:
        /* <DEDUP_REMOVED lines=9> */
.L_x_440:


//--------------------- .text._Z38run_single_step_vectorvertex_embeddingILm1EEvPviP3CSRS0_PiS0_S3_S3_S3_ --------------------------
	.section	.text._Z38run_single_step_vectorvertex_embeddingILm1EEvPviP3CSRS0_PiS0_S3_S3_S3_,"ax",@progbits
	.align	128
        .global         _Z38run_single_step_vectorvertex_embeddingILm1EEvPviP3CSRS0_PiS0_S3_S3_S3_
        .type           _Z38run_single_step_vectorvertex_embeddingILm1EEvPviP3CSRS0_PiS0_S3_S3_S3_,@function
        .size           _Z38run_single_step_vectorvertex_embeddingILm1EEvPviP3CSRS0_PiS0_S3_S3_S3_,(.L_x_441 - _Z38run_single_step_vectorvertex_embeddingILm1EEvPviP3CSRS0_PiS0_S3_S3_S3_)
        .other          _Z38run_single_step_vectorvertex_embeddingILm1EEvPviP3CSRS0_PiS0_S3_S3_S3_,@"STO_CUDA_ENTRY STV_DEFAULT"
_Z38run_single_step_vectorvertex_embeddingILm1EEvPviP3CSRS0_PiS0_S3_S3_S3_:
.text._Z38run_single_step_vectorvertex_embeddingILm1EEvPviP3CSRS0_PiS0_S3_S3_S3_:
        /* <DEDUP_REMOVED lines=25> */
.L_x_388:
[----:B01----:R-:W-:-:S05]  /*0190*/  IMAD.WIDE.U32 R6, R0, 0x4, R2 ;  /* 0x0000000400067825 */ /* 0x003fca00078e0002 */
[----:B------:R0:W5:Y:S01]  /*01a0*/  LDG.E R4, desc[UR36][R6.64] ;  /* 0x0000002406047981 */ /* 0x000162000c1e1900 */
[----:B------:R-:W-:Y:S01]  /*01b0*/  ISETP.NE.AND P0, PT, R27, RZ, PT ;  /* 0x000000ff1b00720c */ /* 0x000fe20003f05270 */
[----:B------:R-:W-:Y:S01]  /*01c0*/  BSSY.RECONVERGENT B1, `(.L_x_380) ;  /* 0x000000c000017945 */ /* 0x000fe20003800200 */
[----:B------:R-:W-:-:S11]  /*01d0*/  IMAD.MOV.U32 R8, RZ, RZ, RZ ;  /* 0x000000ffff087224 */ /* 0x000fd600078e00ff */
[----:B0-----:R-:W-:Y:S05]  /*01e0*/  @!P0 BRA `(.L_x_381) ;  /* 0x0000000000248947 */ /* 0x001fea0003800000 */
[----:B------:R-:W-:-:S07]  /*01f0*/  IMAD.MOV.U32 R8, RZ, RZ, RZ ;  /* 0x000000ffff087224 */ /* 0x000fce00078e00ff */
.L_x_382:
[----:B------:R-:W-:-:S05]  /*0200*/  IMAD R6, R8, 0x4, R18 ;  /* 0x0000000408067824 */ /* 0x000fca00078e0212 */
[----:B------:R-:W2:Y:S02]  /*0210*/  LDL R7, [R6] ;  /* 0x0000000006077983 */ /* 0x000ea40000100800 */
[----:B--2--5:R-:W-:-:S13]  /*0220*/  ISETP.GT.U32.AND P0, PT, R7, R4, PT ;  /* 0x000000040700720c */ /* 0x024fda0003f04070 */
[----:B------:R-:W-:Y:S05]  /*0230*/  @P0 BRA `(.L_x_381) ;  /* 0x0000000000100947 */ /* 0x000fea0003800000 */
[----:B------:R-:W-:-:S04]  /*0240*/  IADD3 R8, PT, PT, R8, 0x1, RZ ;  /* 0x0000000108087810 */ /* 0x000fc80007ffe0ff */
[----:B------:R-:W-:-:S13]  /*0250*/  ISETP.NE.AND P0, PT, R8, R27, PT ;  /* 0x0000001b0800720c */ /* 0x000fda0003f05270 */
[----:B------:R-:W-:Y:S05]  /*0260*/  @P0 BRA `(.L_x_382) ;  /* 0xfffffffc00e40947 */ /* 0x000fea000383ffff */
[----:B------:R-:W-:-:S07]  /*0270*/  IMAD.MOV.U32 R8, RZ, RZ, RZ ;  /* 0x000000ffff087224 */ /* 0x000fce00078e00ff */
.L_x_381:
[----:B------:R-:W-:Y:S05]  /*0280*/  BSYNC.RECONVERGENT B1 ;  /* 0x0000000000017941 */ /* 0x000fea0003800200 */
.L_x_380:
[----:B------:R-:W-:Y:S01]  /*0290*/  VIADD R7, R27, 0xffffffff ;  /* 0xffffffff1b077836 */ /* 0x000fe20000000000 */
[----:B------:R-:W-:Y:S04]  /*02a0*/  BSSY.RECONVERGENT B1, `(.L_x_383) ;  /* 0x000002c000017945 */ /* 0x000fe80003800200 */
[----:B------:R-:W-:-:S13]  /*02b0*/  ISETP.GE.AND P0, PT, R7, R8, PT ;  /* 0x000000080700720c */ /* 0x000fda0003f06270 */
[----:B------:R-:W-:Y:S05]  /*02c0*/  @!P0 BRA `(.L_x_384) ;  /* 0x0000000000a48947 */ /* 0x000fea0003800000 */
[----:B------:R-:W-:Y:S01]  /*02d0*/  IMAD.IADD R6, R27, 0x1, -R8 ;  /* 0x000000011b067824 */ /* 0x000fe200078e0a08 */
[----:B------:R-:W-:Y:S01]  /*02e0*/  BSSY.RECONVERGENT B2, `(.L_x_385) ;  /* 0x0000016000027945 */ /* 0x000fe20003800200 */
[----:B------:R-:W-:-:S03]  /*02f0*/  IMAD.MOV.U32 R9, RZ, RZ, R27 ;  /* 0x000000ffff097224 */ /* 0x000fc600078e001b */
[----:B------:R-:W-:-:S13]  /*0300*/  LOP3.LUT P0, R10, R6, 0x3, RZ, 0xc0, !PT ;  /* 0x00000003060a7812 */ /* 0x000fda000780c0ff */
[----:B------:R-:W-:Y:S05]  /*0310*/  @!P0 BRA `(.L_x_386) ;  /* 0x0000000000488947 */ /* 0x000fea0003800000 */
[----:B------:R-:W-:-:S05]  /*0320*/  LEA R6, R7, R18, 0x2 ;  /* 0x0000001207067211 */ /* 0x000fca00078e10ff */
[----:B------:R-:W2:Y:S01]  /*0330*/  LDL R11, [R6] ;  /* 0x00000000060b7983 */ /* 0x000ea20000100800 */
[----:B------:R-:W-:Y:S01]  /*0340*/  ISETP.NE.AND P0, PT, R10, 0x1, PT ;  /* 0x000000010a00780c */ /* 0x000fe20003f05270 */
[----:B------:R-:W-:Y:S02]  /*0350*/  VIADD R12, R27, 0xfffffffe ;  /* 0xfffffffe1b0c7836 */ /* 0x000fe40000000000 */
[----:B------:R-:W-:Y:S02]  /*0360*/  IMAD.MOV.U32 R9, RZ, RZ, R7 ;  /* 0x000000ffff097224 */ /* 0x000fe400078e0007 */
[----:B------:R-:W-:Y:S01]  /*0370*/  IMAD.MOV.U32 R7, RZ, RZ, R12 ;  /* 0x000000ffff077224 */ /* 0x000fe200078e000c */
[----:B--2---:R0:W-:Y:S07]  /*0380*/  STL [R6+0x4], R11 ;  /* 0x0000040b06007387 */ /* 0x0041ee0000100800 */
        /* <DEDUP_REMOVED lines=11> */
.L_x_386:
[----:B------:R-:W-:Y:S05]  /*0440*/  BSYNC.RECONVERGENT B2 ;  /* 0x0000000000027941 */ /* 0x000fea0003800200 */
.L_x_385:
[----:B012---:R-:W-:-:S05]  /*0450*/  IMAD.IADD R6, R8, 0x1, -R27 ;  /* 0x0000000108067824 */ /* 0x007fca00078e0a1b */
[----:B------:R-:W-:-:S13]  /*0460*/  ISETP.GT.U32.AND P0, PT, R6, -0x4, PT ;  /* 0xfffffffc0600780c */ /* 0x000fda0003f04070 */
[----:B------:R-:W-:Y:S05]  /*0470*/  @P0 BRA `(.L_x_384) ;  /* 0x0000000000380947 */ /* 0x000fea0003800000 */
.L_x_387:
        /* <DEDUP_REMOVED lines=14> */
.L_x_384:
[----:B------:R-:W-:Y:S05]  /*0560*/  BSYNC.RECONVERGENT B1 ;  /* 0x0000000000017941 */ /* 0x000fea0003800200 */
.L_x_383:
        /* <DEDUP_REMOVED lines=8> */
.L_x_379:
[----:B------:R-:W-:Y:S05]  /*05f0*/  BSYNC.RECONVERGENT B0 ;  /* 0x0000000000007941 */ /* 0x000fea0003800200 */
.L_x_378:
[----:B------:R-:W-:-:S13]  /*0600*/  ISETP.NE.AND P0, PT, R27, RZ, PT ;  /* 0x000000ff1b00720c */ /* 0x000fda0003f05270 */
[----:B------:R-:W-:Y:S05]  /*0610*/  @!P0 EXIT ;  /* 0x000000000000894d */ /* 0x000fea0003800000 */
[----:B------:R-:W-:-:S07]  /*0620*/  IMAD.MOV.U32 R23, RZ, RZ, RZ ;  /* 0x000000ffff177224 */ /* 0x000fce00078e00ff */
.L_x_430:
        /* <DEDUP_REMOVED lines=10> */
[----:B0-----:R-:W-:Y:S02]  /*06d0*/  IMAD.MOV.U32 R6, RZ, RZ, R22 ;  /* 0x000000ffff067224 */ /* 0x001fe400078e0016 */
        /* <DEDUP_REMOVED lines=9> */
.L_x_391:
        /* <DEDUP_REMOVED lines=16> */
.L_x_390:
[----:B------:R-:W-:Y:S05]  /*0870*/  BSYNC.RECONVERGENT B6 ;  /* 0x0000000000067941 */ /* 0x000fea0003800200 */
.L_x_389:
[----:B------:R-:W1:Y:S02]  /*0880*/  LDC.64 R4, c[0x0][0x390] ;  /* 0x0000e400ff047b82 */ /* 0x000e640000000a00 */
[----:B-1----:R-:W-:-:S05]  /*0890*/  IMAD.WIDE R4, R2, 0x10, R4 ;  /* 0x0000001002047825 */ /* 0x002fca00078e0204 */
[----:B------:R1:W5:Y:S01]  /*08a0*/  LDG.E R28, desc[UR36][R4.64+0x8] ;  /* 0x00000824041c7981 */ /* 0x000362000c1e1900 */
[----:B------:R-:W-:Y:S01]  /*08b0*/  BSSY B11, `(.L_x_392) ;  /* 0x00001610000b7945 */ /* 0x000fe20003800000 */
.L_x_429:
        /* <DEDUP_REMOVED lines=23> */
.L_x_394:
[----:B------:R-:W-:Y:S05]  /*0a30*/  BSYNC.RECONVERGENT B6 ;  /* 0x0000000000067941 */ /* 0x000fea0003800200 */
.L_x_393:
        /* <DEDUP_REMOVED lines=17> */
.L_x_399:
[----:B------:R-:W2:Y:S02]  /*0b50*/  LDL R4, [R5] ;  /* 0x0000000005047983 */ /* 0x000ea40000100800 */
[----:B--2---:R-:W-:-:S13]  /*0b60*/  ISETP.NE.AND P0, PT, R4, R3, PT ;  /* 0x000000030400720c */ /* 0x004fda0003f05270 */
[----:B------:R-:W-:Y:S05]  /*0b70*/  @!P0 BRA `(.L_x_397) ;  /* 0x0000001000c48947 */ /* 0x000fea0003800000 */
[----:B------:R-:W-:Y:S01]  /*0b80*/  VIADD R0, R0, 0x1 ;  /* 0x0000000100007836 */ /* 0x000fe20000000000 */
[----:B------:R-:W-:-:S04]  /*0b90*/  IADD3 R5, PT, PT, R5, 0x4, RZ ;  /* 0x0000000405057810 */ /* 0x000fc80007ffe0ff */
[----:B------:R-:W-:-:S13]  /*0ba0*/  ISETP.NE.AND P0, PT, R0, RZ, PT ;  /* 0x000000ff0000720c */ /* 0x000fda0003f05270 */
[----:B------:R-:W-:Y:S05]  /*0bb0*/  @P0 BRA `(.L_x_399) ;  /* 0xfffffffc00e40947 */ /* 0x000fea000383ffff */
.L_x_398:
[C---:B------:R-:W-:Y:S02]  /*0bc0*/  VIADD R0, R27.reuse, 0x1 ;  /* 0x000000011b007836 */ /* 0x040fe40000000000 */
[----:B------:R-:W-:-:S03]  /*0bd0*/  IMAD R4, R27, 0x4, R18 ;  /* 0x000000041b047824 */ /* 0x000fc600078e0212 */
[----:B------:R1:W-:Y:S04]  /*0be0*/  STL [R1+0x10], R0 ;  /* 0x0000100001007387 */ /* 0x0003e80000100800 */
[----:B------:R1:W-:Y:S04]  /*0bf0*/  STL [R4], R3 ;  /* 0x0000000304007387 */ /* 0x0003e80000100800 */
[----:B------:R-:W2:Y:S01]  /*0c00*/  LDL R27, [R1+0x10] ;  /* 0x00001000011b7983 */ /* 0x000ea20000100800 */
[----:B------:R-:W-:Y:S01]  /*0c10*/  BSSY.RECONVERGENT B9, `(.L_x_400) ;  /* 0x0000111000097945 */ /* 0x000fe20003800200 */
[----:B--2---:R-:W-:-:S13]  /*0c20*/  ISETP.NE.AND P0, PT, R27, RZ, PT ;  /* 0x000000ff1b00720c */ /* 0x004fda0003f05270 */
[----:B-1----:R-:W-:Y:S05]  /*0c30*/  @!P0 BRA `(.L_x_401) ;  /* 0x0000000400908947 */ /* 0x002fea0003800000 */
[----:B------:R-:W-:-:S07]  /*0c40*/  IMAD.MOV.U32 R26, RZ, RZ, RZ ;  /* 0x000000ffff1a7224 */ /* 0x000fce00078e00ff */
.L_x_415:
[----:B------:R-:W-:Y:S01]  /*0c50*/  LEA R16, R26, R18, 0x2 ;  /* 0x000000121a107211 */ /* 0x000fe200078e10ff */
[----:B0-----:R-:W1:Y:S05]  /*0c60*/  LDC.64 R30, c[0x0][0x390] ;  /* 0x0000e400ff1e7b82 */ /* 0x001e6a0000000a00 */
[----:B------:R-:W1:Y:S01]  /*0c70*/  LDL R16, [R16] ;  /* 0x0000000010107983 */ /* 0x000e620000100800 */
[----:B------:R-:W-:Y:S01]  /*0c80*/  BSSY.RELIABLE B8, `(.L_x_402) ;  /* 0x000005c000087945 */ /* 0x000fe20003800100 */
[----:B------:R-:W-:Y:S02]  /*0c90*/  IMAD.MOV.U32 R24, RZ, RZ, RZ ;  /* 0x000000ffff187224 */ /* 0x000fe400078e00ff */
[----:B-1----:R-:W-:-:S07]  /*0ca0*/  IMAD.WIDE R30, R16, 0x10, R30 ;  /* 0x00000010101e7825 */ /* 0x002fce00078e021e */
.L_x_414:
        /* <DEDUP_REMOVED lines=9> */
.L_x_406:
[----:B------:R-:W-:-:S04]  /*0d40*/  IADD3 R3, PT, PT, R3, 0x1, RZ ;  /* 0x0000000103037810 */ /* 0x000fc80007ffe0ff */
[----:B------:R-:W-:-:S13]  /*0d50*/  ISETP.NE.AND P0, PT, R3, R27, PT ;  /* 0x0000001b0300720c */ /* 0x000fda0003f05270 */
[----:B------:R-:W-:Y:S05]  /*0d60*/  @!P0 BRA `(.L_x_404) ;  /* 0x0000000400248947 */ /* 0x000fea0003800000 */
[----:B------:R-:W-:-:S06]  /*0d70*/  IMAD R0, R3, 0x4, R18 ;  /* 0x0000000403007824 */ /* 0x000fcc00078e0212 */
[----:B------:R-:W2:Y:S02]  /*0d80*/  LDL R0, [R0] ;  /* 0x0000000000007983 */ /* 0x000ea40000100800 */
[----:B--2---:R-:W-:-:S13]  /*0d90*/  ISETP.NE.AND P0, PT, R0, R25, PT ;  /* 0x000000190000720c */ /* 0x004fda0003f05270 */
[----:B------:R-:W-:Y:S05]  /*0da0*/  @P0 BRA `(.L_x_406) ;  /* 0xfffffffc00e40947 */ /* 0x000fea000383ffff */
.L_x_405:
        /* <DEDUP_REMOVED lines=10> */
[----:B------:R-:W-:Y:S01]  /*0e50*/  MOV R6, R22 ;  /* 0x0000001600067202 */ /* 0x000fe20000000f00 */
[----:B------:R-:W-:Y:S02]  /*0e60*/  IMAD.MOV.U32 R7, RZ, RZ, R19 ;  /* 0x000000ffff077224 */ /* 0x000fe400078e0013 */
[----:B------:R-:W2:Y:S01]  /*0e70*/  LDC.64 R8, c[0x4][R8] ;  /* 0x0100000008087b82 */ /* 0x000ea20000000a00 */
[----:B-1----:R-:W-:Y:S02]  /*0e80*/  IMAD.U32 R4, RZ, RZ, UR4 ;  /* 0x00000004ff047e24 */ /* 0x002fe4000f8e00ff */
[----:B0-----:R-:W-:-:S07]  /*0e90*/  IMAD.U32 R5, RZ, RZ, UR5 ;  /* 0x00000005ff057e24 */ /* 0x001fce000f8e00ff */
[----:B------:R-:W-:-:S07]  /*0ea0*/  LEPC R20, `(.L_x_409) ;  /* 0x000000001014794e */ /* 0x000fce0000000000 */
[----:B--2---:R-:W-:Y:S05]  /*0eb0*/  CALL.ABS.NOINC R8 ;  /* 0x0000000008007343 */ /* 0x004fea0003c00000 */
.L_x_409:
        /* <DEDUP_REMOVED lines=16> */
.L_x_408:
[----:B------:R-:W-:Y:S05]  /*0fc0*/  BSYNC.RECONVERGENT B6 ;  /* 0x0000000000067941 */ /* 0x000fea0003800200 */
.L_x_407:
[----:B------:R0:W5:Y:S02]  /*0fd0*/  LDG.E R17, desc[UR36][R30.64+0x8] ;  /* 0x000008241e117981 */ /* 0x000164000c1e1900 */
.L_x_413:
        /* <DEDUP_REMOVED lines=17> */
[----:B------:R-:W-:Y:S02]  /*10f0*/  IMAD.U32 R7, RZ, RZ, UR7 ;  /* 0x00000007ff077e24 */ /* 0x000fe4000f8e00ff */
[----:B----4-:R-:W-:Y:S01]  /*1100*/  IMAD.U32 R10, RZ, RZ, UR8 ;  /* 0x00000008ff0a7e24 */ /* 0x010fe2000f8e00ff */
[----:B------:R-:W-:-:S07]  /*1110*/  MOV R11, UR9 ;  /* 0x00000009000b7c02 */ /* 0x000fce0008000f00 */
[----:B------:R-:W-:-:S07]  /*1120*/  LEPC R20, `(.L_x_411) ;  /* 0x000000001014794e */ /* 0x000fce0000000000 */
[----:B0--3-5:R-:W-:Y:S05]  /*1130*/  CALL.ABS.NOINC R14 ;  /* 0x000000000e007343 */ /* 0x029fea0003c00000 */
.L_x_411:
[----:B------:R-:W-:Y:S05]  /*1140*/  BSYNC.RECONVERGENT B6 ;  /* 0x0000000000067941 */ /* 0x000fea0003800200 */
.L_x_410:
        /* <DEDUP_REMOVED lines=11> */
.L_x_404:
[----:B------:R-:W-:Y:S05]  /*1200*/  BSYNC.RELIABLE B7 ;  /* 0x0000000000077941 */ /* 0x000fea0003800100 */
.L_x_403:
[----:B------:R-:W-:-:S05]  /*1210*/  VIADD R24, R24, 0x1 ;  /* 0x0000000118187836 */ /* 0x000fca0000000000 */
[----:B------:R-:W-:-:S13]  /*1220*/  ISETP.NE.AND P0, PT, R24, R27, PT ;  /* 0x0000001b1800720c */ /* 0x000fda0003f05270 */
[----:B------:R-:W-:Y:S05]  /*1230*/  @P0 BRA `(.L_x_414) ;  /* 0xfffffff8009c0947 */ /* 0x000fea000383ffff */
[----:B------:R-:W-:Y:S05]  /*1240*/  BSYNC.RELIABLE B8 ;  /* 0x0000000000087941 */ /* 0x000fea0003800100 */
.L_x_402:
[----:B------:R-:W-:-:S05]  /*1250*/  VIADD R26, R26, 0x1 ;  /* 0x000000011a1a7836 */ /* 0x000fca0000000000 */
[----:B------:R-:W-:-:S13]  /*1260*/  ISETP.NE.AND P0, PT, R26, R27, PT ;  /* 0x0000001b1a00720c */ /* 0x000fda0003f05270 */
[----:B------:R-:W-:Y:S05]  /*1270*/  @P0 BRA `(.L_x_415) ;  /* 0xfffffff800740947 */ /* 0x000fea000383ffff */
.L_x_401:
[----:B------:R-:W1:Y:S01]  /*1280*/  S2R R3, SR_LANEID ;  /* 0x0000000000037919 */ /* 0x000e620000000000 */
[----:B------:R-:W-:Y:S01]  /*1290*/  VOTEU.ANY UR4, UPT, PT ;  /* 0x0000000000047886 */ /* 0x000fe200038e0100 */
[----:B------:R-:W2:Y:S01]  /*12a0*/  LDC.64 R4, c[0x0][0x3a0] ;  /* 0x0000e800ff047b82 */ /* 0x000ea20000000a00 */
[----:B------:R-:W1:Y:S01]  /*12b0*/  FLO.U32 R12, UR4 ;  /* 0x00000004000c7d00 */ /* 0x000e6200080e0000 */
[----:B------:R-:W3:Y:S04]  /*12c0*/  LDL.U16 R0, [R1+0x8] ;  /* 0x0000080001007983 */ /* 0x000ee80000100400 */
[----:B0-----:R-:W4:Y:S02]  /*12d0*/  LDL.U16 R6, [R1+0xc] ;  /* 0x00000c0001067983 */ /* 0x001f240000100400 */
[----:B------:R-:W0:Y:S01]  /*12e0*/  LDC.64 R16, c[0x0][0x3b0] ;  /* 0x0000ec00ff107b82 */ /* 0x000e220000000a00 */
[----:B------:R-:W2:Y:S01]  /*12f0*/  POPC R21, UR4 ;  /* 0x0000000400157d09 */ /* 0x000ea20008000000 */
[----:B------:R-:W4:Y:S04]  /*1300*/  LDL.U16 R7, [R1+0xe] ;  /* 0x00000e0001077983 */ /* 0x000f280000100400 */
[----:B------:R-:W4:Y:S04]  /*1310*/  LDL.U8 R25, [R1+0x8] ;  /* 0x0000080001197983 */ /* 0x000f280000100000 */
[----:B------:R-:W4:Y:S04]  /*1320*/  LDL.U8 R13, [R1+0xa] ;  /* 0x00000a00010d7983 */ /* 0x000f280000100000 */
[----:B------:R-:W4:Y:S04]  /*1330*/  LDL.U8 R11, [R1+0xc] ;  /* 0x00000c00010b7983 */ /* 0x000f280000100000 */
[----:B------:R-:W4:Y:S01]  /*1340*/  LDL.U8 R9, [R1+0xe] ;  /* 0x00000e0001097983 */ /* 0x000f220000100000 */
[----:B-1----:R-:W-:-:S03]  /*1350*/  ISETP.EQ.U32.AND P0, PT, R12, R3, PT ;  /* 0x000000030c00720c */ /* 0x002fc60003f02070 */
[----:B------:R-:W4:Y:S10]  /*1360*/  LDL.U16 R3, [R1+0xa] ;  /* 0x00000a0001037983 */ /* 0x000f340000100400 */
[----:B--2---:R1:W2:Y:S04]  /*1370*/  @P0 ATOMG.E.ADD.STRONG.GPU PT, R29, desc[UR36][R4.64], R21 ;  /* 0x80000015041d09a8 */ /* 0x0042a800081ef124 */
[----:B0-----:R0:W3:Y:S01]  /*1380*/  @P0 ATOMG.E.ADD.STRONG.GPU PT, R31, desc[UR36][R16.64], R21 ;  /* 0x80000015101f09a8 */ /* 0x0010e200081ef124 */
[----:B------:R-:W0:Y:S01]  /*1390*/  S2R R8, SR_LTMASK ;  /* 0x0000000000087919 */ /* 0x000e220000003900 */
[----:B-1----:R-:W1:Y:S08]  /*13a0*/  LDC.64 R4, c[0x0][0x398] ;  /* 0x0000e600ff047b82 */ /* 0x002e700000000a00 */
[----:B0-----:R-:W0:Y:S01]  /*13b0*/  LDC.64 R16, c[0x0][0x3a8] ;  /* 0x0000ea00ff107b82 */ /* 0x001e220000000a00 */
[----:B------:R-:W-:-:S06]  /*13c0*/  LOP3.LUT R10, R8, UR4, RZ, 0xc0, !PT ;  /* 0x00000004080a7c12 */ /* 0x000fcc000f8ec0ff */
[----:B------:R-:W1:Y:S01]  /*13d0*/  POPC R10, R10 ;  /* 0x0000000a000a7309 */ /* 0x000e620000000000 */
[----:B------:R-:W-:Y:S02]  /*13e0*/  LOP3.LUT R8, R27, 0xffff, RZ, 0xc0, !PT ;  /* 0x0000ffff1b087812 */ /* 0x000fe400078ec0ff */
[--C-:B------:R-:W-:Y:S01]  /*13f0*/  SHF.R.U32.HI R33, RZ, 0x8, R27.reuse ;  /* 0x00000008ff217819 */ /* 0x100fe2000001161b */
[----:B--2---:R2:W1:Y:S04]  /*1400*/  SHFL.IDX PT, R15, R29, R12, 0x1f ;  /* 0x00001f0c1d0f7589 */ /* 0x00446800000e0000 */
[----:B---3--:R-:W3:Y:S01]  /*1410*/  SHFL.IDX PT, R21, R31, R12, 0x1f ;  /* 0x00001f0c1f157589 */ /* 0x008ee200000e0000 */
[----:B--2---:R-:W-:Y:S01]  /*1420*/  SHF.R.U32.HI R29, RZ, 0x10, R27 ;  /* 0x00000010ff1d7819 */ /* 0x004fe2000001161b */
[----:B-1----:R-:W-:-:S04]  /*1430*/  IMAD.IADD R15, R15, 0x1, R10 ;  /* 0x000000010f0f7824 */ /* 0x002fc800078e020a */
[----:B------:R-:W-:Y:S01]  /*1440*/  IMAD.WIDE R4, R15, 0xc, R4 ;  /* 0x0000000c0f047825 */ /* 0x000fe200078e0204 */
[----:B------:R-:W-:Y:S02]  /*1450*/  SHF.R.U32.HI R15, RZ, 0x8, R8 ;  /* 0x00000008ff0f7819 */ /* 0x000fe40000011608 */
[----:B---3--:R-:W-:Y:S02]  /*1460*/  IADD3 R21, PT, PT, R10, R21, RZ ;  /* 0x000000150a157210 */ /* 0x008fe40007ffe0ff */
[----:B------:R-:W-:Y:S01]  /*1470*/  SHF.R.U32.HI R31, RZ, 0x18, R27 ;  /* 0x00000018ff1f7819 */ /* 0x000fe2000001161b */
[----:B------:R1:W-:Y:S01]  /*1480*/  STG.E.U8 desc[UR36][R4.64+0x9], R15 ;  /* 0x0000090f04007986 */ /* 0x0003e2000c101124 */
[----:B------:R-:W-:Y:S01]  /*1490*/  PRMT R10, R0, 0x7771, RZ ;  /* 0x00007771000a7816 */ /* 0x000fe200000000ff */
[----:B0-----:R-:W-:Y:S01]  /*14a0*/  IMAD.WIDE R16, R21, 0xc, R16 ;  /* 0x0000000c15107825 */ /* 0x001fe200078e0210 */
[----:B----4-:R-:W-:Y:S02]  /*14b0*/  PRMT R12, R3, 0x7771, RZ ;  /* 0x00007771030c7816 */ /* 0x010fe400000000ff */
[----:B------:R-:W-:Y:S01]  /*14c0*/  PRMT R21, R6, 0x7771, RZ ;  /* 0x0000777106157816 */ /* 0x000fe200000000ff */
[----:B------:R-:W-:Y:S01]  /*14d0*/  STG.E.U8 desc[UR36][R4.64], R25 ;  /* 0x0000001904007986 */ /* 0x000fe2000c101124 */
[----:B-1----:R-:W-:-:S03]  /*14e0*/  PRMT R15, R7, 0x7771, RZ ;  /* 0x00007771070f7816 */ /* 0x002fc600000000ff */
        /* <DEDUP_REMOVED lines=8> */
[----:B------:R2:W-:Y:S04]  /*1570*/  STG.E.U8 desc[UR36][R4.64+0x5], R21 ;  /* 0x0000051504007986 */ /* 0x0005e8000c101124 */
[----:B------:R3:W-:Y:S04]  /*1580*/  STG.E.U8 desc[UR36][R4.64+0x7], R15 ;  /* 0x0000070f04007986 */ /* 0x0007e8000c101124 */
[----:B------:R-:W-:Y:S04]  /*1590*/  STG.E.U8 desc[UR36][R16.64+0xa], R29 ;  /* 0x00000a1d10007986 */ /* 0x000fe8000c101124 */
[----:B------:R-:W-:Y:S04]  /*15a0*/  STG.E.U8 desc[UR36][R16.64+0xb], R31 ;  /* 0x00000b1f10007986 */ /* 0x000fe8000c101124 */
[----:B------:R-:W-:Y:S04]  /*15b0*/  STG.E.U8 desc[UR36][R16.64+0x9], R33 ;  /* 0x0000092110007986 */ /* 0x000fe8000c101124 */
[----:B------:R-:W-:Y:S04]  /*15c0*/  STG.E.U8 desc[UR36][R16.64+0x8], R27 ;  /* 0x0000081b10007986 */ /* 0x000fe8000c101124 */
[----:B------:R-:W4:Y:S01]  /*15d0*/  LDG.E R8, desc[UR36][R16.64+0x8] ;  /* 0x0000082410087981 */ /* 0x000f22000c1e1900 */
[----:B0-----:R-:W-:-:S02]  /*15e0*/  PRMT R9, R0, 0x7770, RZ ;  /* 0x0000777000097816 */ /* 0x001fc400000000ff */
[----:B------:R-:W-:Y:S02]  /*15f0*/  PRMT R3, R3, 0x7770, RZ ;  /* 0x0000777003037816 */ /* 0x000fe400000000ff */
[----:B------:R-:W-:Y:S02]  /*1600*/  PRMT R6, R6, 0x7770, RZ ;  /* 0x0000777006067816 */ /* 0x000fe400000000ff */
[----:B------:R-:W-:Y:S02]  /*1610*/  PRMT R7, R7, 0x7770, RZ ;  /* 0x0000777007077816 */ /* 0x000fe400000000ff */
[----:B------:R-:W-:Y:S02]  /*1620*/  PRMT R0, R9, 0x6540, R10 ;  /* 0x0000654009007816 */ /* 0x000fe4000000000a */
[----:B-1----:R-:W-:Y:S02]  /*1630*/  PRMT R12, R3, 0x6540, R12 ;  /* 0x00006540030c7816 */ /* 0x002fe4000000000c */
[----:B--2---:R-:W-:-:S02]  /*1640*/  PRMT R21, R6, 0x6540, R21 ;  /* 0x0000654006157816 */ /* 0x004fc40000000015 */
[----:B---3--:R-:W-:Y:S02]  /*1650*/  PRMT R15, R7, 0x6540, R15 ;  /* 0x00006540070f7816 */ /* 0x008fe4000000000f */
[----:B------:R-:W-:Y:S02]  /*1660*/  LOP3.LUT R0, R0, 0xffff, RZ, 0xc0, !PT ;  /* 0x0000ffff00007812 */ /* 0x000fe400078ec0ff */
[----:B------:R-:W-:Y:S02]  /*1670*/  LOP3.LUT R11, R12, 0xffff, RZ, 0xc0, !PT ;  /* 0x0000ffff0c0b7812 */ /* 0x000fe400078ec0ff */
[----:B------:R-:W-:Y:S02]  /*1680*/  LOP3.LUT R13, R21, 0xffff, RZ, 0xc0, !PT ;  /* 0x0000ffff150d7812 */ /* 0x000fe400078ec0ff */
[----:B------:R-:W-:Y:S01]  /*1690*/  LOP3.LUT R15, R15, 0xffff, RZ, 0xc0, !PT ;  /* 0x0000ffff0f0f7812 */ /* 0x000fe200078ec0ff */
[----:B------:R0:W-:Y:S01]  /*16a0*/  STG.E.U8 desc[UR36][R16.64], R9 ;  /* 0x0000000910007986 */ /* 0x0001e2000c101124 */
[----:B------:R-:W-:-:S02]  /*16b0*/  SHF.R.U32.HI R5, RZ, 0x8, R0 ;  /* 0x00000008ff057819 */ /* 0x000fc40000011600 */
[----:B------:R-:W-:Y:S02]  /*16c0*/  SHF.R.U32.HI R11, RZ, 0x8, R11 ;  /* 0x00000008ff0b7819 */ /* 0x000fe4000001160b */
[----:B------:R-:W-:Y:S01]  /*16d0*/  SHF.R.U32.HI R13, RZ, 0x8, R13 ;  /* 0x00000008ff0d7819 */ /* 0x000fe2000001160d */
[----:B------:R1:W-:Y:S01]  /*16e0*/  STG.E.U8 desc[UR36][R16.64+0x1], R5 ;  /* 0x0000010510007986 */ /* 0x0003e2000c101124 */
[----:B0-----:R-:W-:-:S03]  /*16f0*/  SHF.R.U32.HI R9, RZ, 0x8, R15 ;  /* 0x00000008ff097819 */ /* 0x001fc6000001160f */
[----:B------:R1:W-:Y:S04]  /*1700*/  STG.E.U8 desc[UR36][R16.64+0x2], R3 ;  /* 0x0000020310007986 */ /* 0x0003e8000c101124 */
[----:B------:R1:W-:Y:S04]  /*1710*/  STG.E.U8 desc[UR36][R16.64+0x3], R11 ;  /* 0x0000030b10007986 */ /* 0x0003e8000c101124 */
[----:B------:R1:W-:Y:S04]  /*1720*/  STG.E.U8 desc[UR36][R16.64+0x4], R6 ;  /* 0x0000040610007986 */ /* 0x0003e8000c101124 */
[----:B------:R1:W-:Y:S04]  /*1730*/  STG.E.U8 desc[UR36][R16.64+0x5], R13 ;  /* 0x0000050d10007986 */ /* 0x0003e8000c101124 */
[----:B------:R1:W-:Y:S04]  /*1740*/  STG.E.U8 desc[UR36][R16.64+0x6], R7 ;  /* 0x0000060710007986 */ /* 0x0003e8000c101124 */
[----:B------:R1:W-:Y:S01]  /*1750*/  STG.E.U8 desc[UR36][R16.64+0x7], R9 ;  /* 0x0000070910007986 */ /* 0x0003e2000c101124 */
[----:B----4-:R-:W-:-:S04]  /*1760*/  VIADD R25, R8, 0xffffffff ;  /* 0xffffffff08197836 */ /* 0x010fc80000000000 */
[----:B------:R-:W-:-:S06]  /*1770*/  IMAD.WIDE.U32 R24, R25, 0x4, R16 ;  /* 0x0000000419187825 */ /* 0x000fcc00078e0010 */
        /* <DEDUP_REMOVED lines=19> */
[----:B--2--5:R-:W-:Y:S05]  /*18b0*/  CALL.ABS.NOINC R14 ;  /* 0x000000000e007343 */ /* 0x024fea0003c00000 */
.L_x_418:
[----:B------:R0:W5:Y:S02]  /*18c0*/  LDG.E R8, desc[UR36][R16.64+0x8] ;  /* 0x0000082410087981 */ /* 0x000164000c1e1900 */
.L_x_417:
[----:B------:R-:W-:Y:S05]  /*18d0*/  BSYNC.RECONVERGENT B6 ;  /* 0x0000000000067941 */ /* 0x000fea0003800200 */
.L_x_416:
[----:B-----5:R-:W-:Y:S01]  /*18e0*/  VIADD R6, R8, 0xffffffff ;  /* 0xffffffff08067836 */ /* 0x020fe20000000000 */
[----:B------:R-:W-:Y:S01]  /*18f0*/  BSSY.RECONVERGENT B0, `(.L_x_419) ;  /* 0x000000e000007945 */ /* 0x000fe20003800200 */
[----:B------:R-:W-:-:S03]  /*1900*/  MOV R3, RZ ;  /* 0x000000ff00037202 */ /* 0x000fc60000000f00 */
[----:B------:R1:W-:Y:S01]  /*1910*/  STG.E desc[UR36][R16.64+0x8], R6 ;  /* 0x0000080610007986 */ /* 0x0003e2000c101924 */
[----:B------:R-:W-:-:S13]  /*1920*/  ISETP.NE.AND P0, PT, R6, RZ, PT ;  /* 0x000000ff0600720c */ /* 0x000fda0003f05270 */
[----:B-1----:R-:W-:Y:S05]  /*1930*/  @!P0 BRA `(.L_x_420) ;  /* 0x0000000000248947 */ /* 0x002fea0003800000 */
[----:B------:R-:W-:-:S07]  /*1940*/  IMAD.MOV.U32 R3, RZ, RZ, RZ ;  /* 0x000000ffff037224 */ /* 0x000fce00078e00ff */
.L_x_421:
[----:B------:R-:W-:-:S06]  /*1950*/  IMAD.WIDE.U32 R4, R3, 0x4, R16 ;  /* 0x0000000403047825 */ /* 0x000fcc00078e0010 */
[----:B------:R-:W2:Y:S02]  /*1960*/  LDG.E R5, desc[UR36][R4.64] ;  /* 0x0000002404057981 */ /* 0x000ea4000c1e1900 */
[----:B--2---:R-:W-:-:S13]  /*1970*/  ISETP.GT.U32.AND P0, PT, R5, R24, PT ;  /* 0x000000180500720c */ /* 0x004fda0003f04070 */
[----:B------:R-:W-:Y:S05]  /*1980*/  @P0 BRA `(.L_x_420) ;  /* 0x0000000000100947 */ /* 0x000fea0003800000 */
[----:B------:R-:W-:-:S05]  /*1990*/  VIADD R3, R3, 0x1 ;  /* 0x0000000103037836 */ /* 0x000fca0000000000 */
[----:B------:R-:W-:-:S13]  /*19a0*/  ISETP.GE.U32.AND P0, PT, R3, R6, PT ;  /* 0x000000060300720c */ /* 0x000fda0003f06070 */
[----:B------:R-:W-:Y:S05]  /*19b0*/  @!P0 BRA `(.L_x_421) ;  /* 0xfffffffc00e48947 */ /* 0x000fea000383ffff */
[----:B------:R-:W-:-:S07]  /*19c0*/  IMAD.MOV.U32 R3, RZ, RZ, RZ ;  /* 0x000000ffff037224 */ /* 0x000fce00078e00ff */
.L_x_420:
[----:B------:R-:W-:Y:S05]  /*19d0*/  BSYNC.RECONVERGENT B0 ;  /* 0x0000000000007941 */ /* 0x000fea0003800200 */
.L_x_419:
        /* <DEDUP_REMOVED lines=20> */
[----:B------:R-:W-:-:S03]  /*1b20*/  IMAD.MOV.U32 R9, RZ, RZ, R0 ;  /* 0x000000ffff097224 */ /* 0x000fc600078e0000 */
[----:B------:R-:W-:Y:S01]  /*1b30*/  MOV R0, R10 ;  /* 0x0000000a00007202 */ /* 0x000fe20000000f00 */
[----:B--2---:R2:W-:Y:S06]  /*1b40*/  STG.E desc[UR36][R4.64], R7 ;  /* 0x0000000704007986 */ /* 0x0045ec000c101924 */
[----:B------:R-:W-:Y:S05]  /*1b50*/  @!P0 BRA `(.L_x_425) ;  /* 0x0000000000108947 */ /* 0x000fea0003800000 */
[----:B--2---:R-:W2:Y:S01]  /*1b60*/  LDG.E R7, desc[UR36][R4.64+-0x8] ;  /* 0xfffff82404077981 */ /* 0x004ea2000c1e1900 */
[----:B------:R-:W-:Y:S02]  /*1b70*/  VIADD R0, R8, 0xfffffffb ;  /* 0xfffffffb08007836 */ /* 0x000fe40000000000 */
[----:B------:R-:W-:Y:S01]  /*1b80*/  IMAD.MOV.U32 R9, RZ, RZ, R10 ;  /* 0x000000ffff097224 */ /* 0x000fe200078e000a */
[----:B--2---:R3:W-:Y:S06]  /*1b90*/  STG.E desc[UR36][R4.64+-0x4], R7 ;  /* 0xfffffc0704007986 */ /* 0x0047ec000c101924 */
.L_x_425:
[----:B------:R-:W-:Y:S05]  /*1ba0*/  BSYNC.RECONVERGENT B1 ;  /* 0x0000000000017941 */ /* 0x000fea0003800200 */
.L_x_424:
[----:B-123--:R-:W-:-:S05]  /*1bb0*/  IMAD.IADD R4, R3, 0x1, -R6 ;  /* 0x0000000103047824 */ /* 0x00efca00078e0a06 */
[----:B------:R-:W-:-:S13]  /*1bc0*/  ISETP.GT.U32.AND P0, PT, R4, -0x4, PT ;  /* 0xfffffffc0400780c */ /* 0x000fda0003f04070 */
[----:B------:R-:W-:Y:S05]  /*1bd0*/  @P0 BRA `(.L_x_423) ;  /* 0x0000000000380947 */ /* 0x000fea0003800000 */
.L_x_426:
[----:B-1----:R-:W-:-:S05]  /*1be0*/  IMAD.WIDE R4, R0, 0x4, R16 ;  /* 0x0000000400047825 */ /* 0x002fca00078e0210 */
[----:B------:R-:W2:Y:S01]  /*1bf0*/  LDG.E R11, desc[UR36][R4.64] ;  /* 0x00000024040b7981 */ /* 0x000ea2000c1e1900 */
[----:B------:R-:W-:-:S05]  /*1c00*/  IMAD.WIDE R6, R9, 0x4, R16 ;  /* 0x0000000409067825 */ /* 0x000fca00078e0210 */
[----:B--2---:R1:W-:Y:S04]  /*1c10*/  STG.E desc[UR36][R6.64], R11 ;  /* 0x0000000b06007986 */ /* 0x0043e8000c101924 */
[----:B------:R-:W2:Y:S04]  /*1c20*/  LDG.E R13, desc[UR36][R4.64+-0x4] ;  /* 0xfffffc24040d7981 */ /* 0x000ea8000c1e1900 */
[----:B------:R-:W3:Y:S04]  /*1c30*/  LDG.E R15, desc[UR36][R4.64+-0x8] ;  /* 0xfffff824040f7981 */ /* 0x000ee8000c1e1900 */
[----:B------:R-:W4:Y:S01]  /*1c40*/  LDG.E R21, desc[UR36][R4.64+-0xc] ;  /* 0xfffff42404157981 */ /* 0x000f22000c1e1900 */
[C---:B------:R-:W-:Y:S01]  /*1c50*/  IADD3 R9, PT, PT, R0.reuse, -0x3, RZ ;  /* 0xfffffffd00097810 */ /* 0x040fe20007ffe0ff */
[----:B------:R-:W-:-:S05]  /*1c60*/  VIADD R0, R0, 0xfffffffc ;  /* 0xfffffffc00007836 */ /* 0x000fca0000000000 */
[----:B------:R-:W-:Y:S01]  /*1c70*/  ISETP.GE.AND P0, PT, R0, R3, PT ;  /* 0x000000030000720c */ /* 0x000fe20003f06270 */
[----:B--2---:R1:W-:Y:S04]  /*1c80*/  STG.E desc[UR36][R4.64], R13 ;  /* 0x0000000d04007986 */ /* 0x0043e8000c101924 */
[----:B---3--:R1:W-:Y:S04]  /*1c90*/  STG.E desc[UR36][R4.64+-0x4], R15 ;  /* 0xfffffc0f04007986 */ /* 0x0083e8000c101924 */
[----:B----4-:R1:W-:Y:S04]  /*1ca0*/  STG.E desc[UR36][R4.64+-0x8], R21 ;  /* 0xfffff81504007986 */ /* 0x0103e8000c101924 */
[----:B------:R-:W-:Y:S05]  /*1cb0*/  @P0 BRA `(.L_x_426) ;  /* 0xfffffffc00c80947 */ /* 0x000fea000383ffff */
.L_x_423:
[----:B------:R-:W-:Y:S05]  /*1cc0*/  BSYNC.RECONVERGENT B0 ;  /* 0x0000000000007941 */ /* 0x000fea0003800200 */
.L_x_422:
[----:B-1----:R-:W-:-:S05]  /*1cd0*/  IMAD.WIDE.U32 R4, R3, 0x4, R16 ;  /* 0x0000000403047825 */ /* 0x002fca00078e0010 */
[----:B------:R1:W-:Y:S04]  /*1ce0*/  STG.E desc[UR36][R4.64], R24 ;  /* 0x0000001804007986 */ /* 0x0003e8000c101924 */
[----:B------:R-:W2:Y:S02]  /*1cf0*/  LDG.E R0, desc[UR36][R16.64+0x8] ;  /* 0x0000082410007981 */ /* 0x000ea4000c1e1900 */
[----:B--2---:R-:W-:-:S05]  /*1d00*/  VIADD R3, R0, 0x1 ;  /* 0x0000000100037836 */ /* 0x004fca0000000000 */
[----:B------:R1:W-:Y:S02]  /*1d10*/  STG.E desc[UR36][R16.64+0x8], R3 ;  /* 0x0000080310007986 */ /* 0x0003e4000c101924 */
.L_x_412:
[----:B------:R-:W-:Y:S05]  /*1d20*/  BSYNC.RECONVERGENT B9 ;  /* 0x0000000000097941 */ /* 0x000fea0003800200 */
.L_x_400:
        /* <DEDUP_REMOVED lines=18> */
[----:B0--3--:R-:W-:Y:S05]  /*1e50*/  CALL.ABS.NOINC R14 ;  /* 0x000000000e007343 */ /* 0x009fea0003c00000 */
.L_x_428:
[----:B------:R-:W-:Y:S05]  /*1e60*/  BSYNC.RECONVERGENT B6 ;  /* 0x0000000000067941 */ /* 0x000fea0003800200 */
.L_x_427:
[----:B------:R-:W-:-:S05]  /*1e70*/  IADD3 R27, PT, PT, R27, -0x1, RZ ;  /* 0xffffffff1b1b7810 */ /* 0x000fca0007ffe0ff */
[----:B------:R2:W-:Y:S02]  /*1e80*/  STL [R1+0x10], R27 ;  /* 0x0000101b01007387 */ /* 0x0005e40000100800 */
.L_x_397:
[----:B------:R-:W-:Y:S05]  /*1e90*/  BSYNC.RECONVERGENT B10 ;  /* 0x00000000000a7941 */ /* 0x000fea0003800200 */
.L_x_396:
[----:B------:R-:W-:Y:S01]  /*1ea0*/  VIADD R28, R28, 0x1 ;  /* 0x000000011c1c7836 */ /* 0x000fe20000000000 */
[----:B------:R-:W-:Y:S06]  /*1eb0*/  BRA `(.L_x_429) ;  /* 0xffffffe800807947 */ /* 0x000fec000383ffff */
.L_x_395:
[----:B------:R-:W-:Y:S05]  /*1ec0*/  BSYNC B11 ;  /* 0x00000000000b7941 */ /* 0x000fea0003800000 */
.L_x_392:
[----:B------:R-:W-:-:S05]  /*1ed0*/  VIADD R23, R23, 0x1 ;  /* 0x0000000117177836 */ /* 0x000fca0000000000 */
[----:B------:R-:W-:-:S13]  /*1ee0*/  ISETP.GT.U32.AND P0, PT, R27, R23, PT ;  /* 0x000000171b00720c */ /* 0x000fda0003f04070 */
[----:B------:R-:W-:Y:S05]  /*1ef0*/  @P0 BRA `(.L_x_430) ;  /* 0xffffffe400cc0947 */ /* 0x000fea000383ffff */
[----:B------:R-:W-:Y:S05]  /*1f00*/  EXIT ;  /* 0x000000000000794d */ /* 0x000fea0003800000 */
.L_x_431:
        /* <DEDUP_REMOVED lines=15> */
.L_x_441:


//--------------------- .text._Z12print_kernelv   --------------------------
	.section	.text._Z12print_kernelv,"ax",@progbits
	.align	128
        .global         _Z12print_kernelv
        .type           _Z12print_kernelv,@function
        .size           _Z12print_kernelv,(.L_x_442 - _Z12print_kernelv)
        .other          _Z12print_kernelv,@"STO_CUDA_ENTRY STV_DEFAULT"
_Z12print_kernelv:
.text._Z12print_kernelv:
[----:B------:R-:W0:Y:S01]  /*0000*/  LDC R1, c[0x0][0x37c] ;  /* 0x0000df00ff017b82 */ /* 0x000e220000000800 */
[----:B------:R-:W1:Y:S01]  /*0010*/  S2R R8, SR_CTAID.X ;  /* 0x0000000000087919 */ /* 0x000e620000002500 */
[----:B0-----:R-:W-:Y:S01]  /*0020*/  VIADD R1, R1, 0xfffffff8 ;  /* 0xfffffff801017836 */ /* 0x001fe20000000000 */
[----:B------:R-:W-:Y:S01]  /*0030*/  MOV R0, 0x0 ;  /* 0x0000000000007802 */ /* 0x000fe20000000f00 */
[----:B------:R-:W0:Y:S01]  /*0040*/  LDCU UR4, c[0x0][0x2f8] ;  /* 0x00005f00ff0477ac */ /* 0x000e220008000800 */
[----:B------:R-:W1:Y:S03]  /*0050*/  S2R R9, SR_TID.X ;  /* 0x0000000000097919 */ /* 0x000e660000002100 */
[----:B------:R2:W3:Y:S01]  /*0060*/  LDC.64 R2, c[0x4][R0] ;  /* 0x0100000000027b82 */ /* 0x0004e20000000a00 */
[----:B------:R-:W4:Y:S01]  /*0070*/  LDCU.64 UR6, c[0x4][0x60] ;  /* 0x01000c00ff0677ac */ /* 0x000f220008000a00 */
[----:B------:R-:W5:Y:S01]  /*0080*/  LDCU UR5, c[0x0][0x2fc] ;  /* 0x00005f80ff0577ac */ /* 0x000f620008000800 */
[----:B0-----:R-:W-:Y:S01]  /*0090*/  IADD3 R6, P0, PT, R1, UR4, RZ ;  /* 0x0000000401067c10 */ /* 0x001fe2000ff1e0ff */
[----:B----4-:R-:W-:Y:S01]  /*00a0*/  IMAD.U32 R4, RZ, RZ, UR6 ;  /* 0x00000006ff047e24 */ /* 0x010fe2000f8e00ff */
[----:B------:R-:W-:-:S03]  /*00b0*/  MOV R5, UR7 ;  /* 0x0000000700057c02 */ /* 0x000fc60008000f00 */
[----:B-----5:R-:W-:Y:S01]  /*00c0*/  IMAD.X R7, RZ, RZ, UR5, P0 ;  /* 0x00000005ff077e24 */ /* 0x020fe200080e06ff */
[----:B-1----:R2:W-:Y:S07]  /*00d0*/  STL.64 [R1], R8 ;  /* 0x0000000801007387 */ /* 0x0025ee0000100a00 */
[----:B------:R-:W-:-:S07]  /*00e0*/  LEPC R20, `(.L_x_432) ;  /* 0x000000001014794e */ /* 0x000fce0000000000 */
[----:B--23--:R-:W-:Y:S05]  /*00f0*/  CALL.ABS.NOINC R2 ;  /* 0x0000000002007343 */ /* 0x00cfea0003c00000 */
.L_x_432:
[----:B------:R-:W-:Y:S05]  /*0100*/  EXIT ;  /* 0x000000000000794d */ /* 0x000fea0003800000 */
.L_x_433:
        /* <DEDUP_REMOVED lines=15> */
.L_x_442:


//--------------------- .nv.global.init           --------------------------
	.section	.nv.global.init,"aw",@progbits
.nv.global.init:
	.type		$str$5,@object
	.size		$str$5,($str$11 - $str$5)
$str$5:
        /*0000*/ 	.byte	0x66, 0x61, 0x6c, 0x73, 0x65, 0x00
	.type		$str$11,@object
	.size		$str$11,($str$6 - $str$11)
$str$11:
        /*0006*/ 	.byte	0x66, 0x69, 0x6c, 0x6c, 0x65, 0x64, 0x5f, 0x73, 0x69, 0x7a, 0x65, 0x20, 0x3e, 0x20, 0x30, 0x00
	.type		$str$6,@object
	.size		$str$6,($str$4 - $str$6)
$str$6:
        /*0016*/ 	.byte	0x2f, 0x74, 0x6d, 0x70, 0x2f, 0x73, 0x61, 0x73, 0x73, 0x5f, 0x63, 0x75, 0x5f, 0x75, 0x65, 0x65
        /*0026*/ 	.byte	0x79, 0x71, 0x66, 0x34, 0x6e, 0x2f, 0x6b, 0x2e, 0x63, 0x75, 0x00
	.type		$str$4,@object
	.size		$str$4,(__unnamed_2 - $str$4)
$str$4:
        /*0031*/ 	.byte	0x76, 0x65, 0x72, 0x74, 0x65, 0x78, 0x5f, 0x69, 0x64, 0x20, 0x25, 0x64, 0x2c, 0x20, 0x6e, 0x5f
        /*0041*/ 	.byte	0x76, 0x65, 0x72, 0x74, 0x69, 0x63, 0x65, 0x73, 0x20, 0x25, 0x64, 0x0a, 0x00
	.type		__unnamed_2,@object
	.size		__unnamed_2,($str$3 - __unnamed_2)
__unnamed_2:
        /*004e*/ 	.byte	0x69, 0x6e, 0x74, 0x20, 0x43, 0x53, 0x52, 0x3a, 0x3a, 0x67, 0x65, 0x74, 0x5f, 0x65, 0x6e, 0x64
        /*005e*/ 	.byte	0x5f, 0x65, 0x64, 0x67, 0x65, 0x5f, 0x69, 0x64, 0x78, 0x28, 0x69, 0x6e, 0x74, 0x29, 0x00
	.type		$str$3,@object
	.size		$str$3,(__unnamed_1 - $str$3)
$str$3:
        /*006d*/ 	.byte	0x48, 0x65, 0x6c, 0x6c, 0x6f, 0x20, 0x66, 0x72, 0x6f, 0x6d, 0x20, 0x62, 0x6c, 0x6f, 0x63, 0x6b
        /*007d*/ 	.byte	0x20, 0x25, 0x64, 0x2c, 0x20, 0x74, 0x68, 0x72, 0x65, 0x61, 0x64, 0x20, 0x25, 0x64, 0x0a, 0x00
	.type		__unnamed_1,@object
	.size		__unnamed_1,($str$7 - __unnamed_1)
__unnamed_1:
        /*008d*/ 	.byte	0x69, 0x6e, 0x74, 0x20, 0x43, 0x53, 0x52, 0x3a, 0x3a, 0x67, 0x65, 0x74, 0x5f, 0x73, 0x74, 0x61
        /*009d*/ 	.byte	0x72, 0x74, 0x5f, 0x65, 0x64, 0x67, 0x65, 0x5f, 0x69, 0x64, 0x78, 0x28, 0x69, 0x6e, 0x74, 0x29
        /*00ad*/ 	.byte	0x00
	.type		$str$7,@object
	.size		$str$7,(__unnamed_3 - $str$7)
$str$7:
        /*00ae*/ 	.byte	0x76, 0x65, 0x72, 0x74, 0x65, 0x78, 0x5f, 0x69, 0x64, 0x20, 0x3c, 0x20, 0x6e, 0x5f, 0x76, 0x65
        /*00be*/ 	.byte	0x72, 0x74, 0x69, 0x63, 0x65, 0x73, 0x20, 0x26, 0x26, 0x20, 0x30, 0x20, 0x3c, 0x3d, 0x20, 0x76
        /*00ce*/ 	.byte	0x65, 0x72, 0x74, 0x65, 0x78, 0x5f, 0x69, 0x64, 0x00
	.type		__unnamed_3,@object
	.size		__unnamed_3,(__unnamed_7 - __unnamed_3)
__unnamed_3:
        /*00d7*/ 	.byte	0x76, 0x6f, 0x69, 0x64, 0x20, 0x56, 0x65, 0x63, 0x74, 0x6f, 0x72, 0x56, 0x65, 0x72, 0x74, 0x65
        /*00e7*/ 	.byte	0x78, 0x45, 0x6d, 0x62, 0x65, 0x64, 0x64, 0x69, 0x6e, 0x67, 0x3c, 0x73, 0x69, 0x7a, 0x65, 0x3e
        /*00f7*/ 	.byte	0x3a, 0x3a, 0x72, 0x65, 0x6d, 0x6f, 0x76, 0x65, 0x5f, 0x6c, 0x61, 0x73, 0x74, 0x28, 0x29, 0x20
        /*0107*/ 	.byte	0x5b, 0x77, 0x69, 0x74, 0x68, 0x20, 0x75, 0x6e, 0x73, 0x69, 0x67, 0x6e, 0x65, 0x64, 0x20, 0x69
        /*0117*/ 	.byte	0x6e, 0x74, 0x20, 0x73, 0x69, 0x7a, 0x65, 0x20, 0x3d, 0x20, 0x32, 0x55, 0x5d, 0x00
	.type		__unnamed_7,@object
	.size		__unnamed_7,(__unnamed_9 - __unnamed_7)
__unnamed_7:
        /*0125*/ 	.byte	0x76, 0x6f, 0x69, 0x64, 0x20, 0x56, 0x65, 0x63, 0x74, 0x6f, 0x72, 0x56, 0x65, 0x72, 0x74, 0x65
        /*0135*/ 	.byte	0x78, 0x45, 0x6d, 0x62, 0x65, 0x64, 0x64, 0x69, 0x6e, 0x67, 0x3c, 0x73, 0x69, 0x7a, 0x65, 0x3e
        /*0145*/ 	.byte	0x3a, 0x3a, 0x72, 0x65, 0x6d, 0x6f, 0x76, 0x65, 0x5f, 0x6c, 0x61, 0x73, 0x74, 0x28, 0x29, 0x20
        /*0155*/ 	.byte	0x5b, 0x77, 0x69, 0x74, 0x68, 0x20, 0x75, 0x6e, 0x73, 0x69, 0x67, 0x6e, 0x65, 0x64, 0x20, 0x69
        /*0165*/ 	.byte	0x6e, 0x74, 0x20, 0x73, 0x69, 0x7a, 0x65, 0x20, 0x3d, 0x20, 0x36, 0x55, 0x5d, 0x00
	.type		__unnamed_9,@object
	.size		__unnamed_9,(__unnamed_5 - __unnamed_9)
__unnamed_9:
        /*0173*/ 	.byte	0x76, 0x6f, 0x69, 0x64, 0x20, 0x56, 0x65, 0x63, 0x74, 0x6f, 0x72, 0x56, 0x65, 0x72, 0x74, 0x65
        /*0183*/ 	.byte	0x78, 0x45, 0x6d, 0x62, 0x65, 0x64, 0x64, 0x69, 0x6e, 0x67, 0x3c, 0x73, 0x69, 0x7a, 0x65, 0x3e
        /*0193*/ 	.byte	0x3a, 0x3a, 0x72, 0x65, 0x6d, 0x6f, 0x76, 0x65, 0x5f, 0x6c, 0x61, 0x73, 0x74, 0x28, 0x29, 0x20
        /*01a3*/ 	.byte	0x5b, 0x77, 0x69, 0x74, 0x68, 0x20, 0x75, 0x6e, 0x73, 0x69, 0x67, 0x6e, 0x65, 0x64, 0x20, 0x69
        /*01b3*/ 	.byte	0x6e, 0x74, 0x20, 0x73, 0x69, 0x7a, 0x65, 0x20, 0x3d, 0x20, 0x38, 0x55, 0x5d, 0x00
	.type		__unnamed_5,@object
	.size		__unnamed_5,(__unnamed_4 - __unnamed_5)
__unnamed_5:
        /*01c1*/ 	.byte	0x76, 0x6f, 0x69, 0x64, 0x20, 0x56, 0x65, 0x63, 0x74, 0x6f, 0x72, 0x56, 0x65, 0x72, 0x74, 0x65
        /*01d1*/ 	.byte	0x78, 0x45, 0x6d, 0x62, 0x65, 0x64, 0x64, 0x69, 0x6e, 0x67, 0x3c, 0x73, 0x69, 0x7a, 0x65, 0x3e
        /*01e1*/ 	.byte	0x3a, 0x3a, 0x72, 0x65, 0x6d, 0x6f, 0x76, 0x65, 0x5f, 0x6c, 0x61, 0x73, 0x74, 0x28, 0x29, 0x20
        /*01f1*/ 	.byte	0x5b, 0x77, 0x69, 0x74, 0x68, 0x20, 0x75, 0x6e, 0x73, 0x69, 0x67, 0x6e, 0x65, 0x64, 0x20, 0x69
        /*0201*/ 	.byte	0x6e, 0x74, 0x20, 0x73, 0x69, 0x7a, 0x65, 0x20, 0x3d, 0x20, 0x34, 0x55, 0x5d, 0x00
	.type		__unnamed_4,@object
	.size		__unnamed_4,(__unnamed_8 - __unnamed_4)
__unnamed_4:
        /*020f*/ 	.byte	0x76, 0x6f, 0x69, 0x64, 0x20, 0x56, 0x65, 0x63, 0x74, 0x6f, 0x72, 0x56, 0x65, 0x72, 0x74, 0x65
        /*021f*/ 	.byte	0x78, 0x45, 0x6d, 0x62, 0x65, 0x64, 0x64, 0x69, 0x6e, 0x67, 0x3c, 0x73, 0x69, 0x7a, 0x65, 0x3e
        /*022f*/ 	.byte	0x3a, 0x3a, 0x72, 0x65, 0x6d, 0x6f, 0x76, 0x65, 0x5f, 0x6c, 0x61, 0x73, 0x74, 0x28, 0x29, 0x20
        /*023f*/ 	.byte	0x5b, 0x77, 0x69, 0x74, 0x68, 0x20, 0x75, 0x6e, 0x73, 0x69, 0x67, 0x6e, 0x65, 0x64, 0x20, 0x69
        /*024f*/ 	.byte	0x6e, 0x74, 0x20, 0x73, 0x69, 0x7a, 0x65, 0x20, 0x3d, 0x20, 0x33, 0x55, 0x5d, 0x00
	.type		__unnamed_8,@object
	.size		__unnamed_8,(__unnamed_10 - __unnamed_8)
__unnamed_8:
        /*025d*/ 	.byte	0x76, 0x6f, 0x69, 0x64, 0x20, 0x56, 0x65, 0x63, 0x74, 0x6f, 0x72, 0x56, 0x65, 0x72, 0x74, 0x65
        /*026d*/ 	.byte	0x78, 0x45, 0x6d, 0x62, 0x65, 0x64, 0x64, 0x69, 0x6e, 0x67, 0x3c, 0x73, 0x69, 0x7a, 0x65, 0x3e
        /*027d*/ 	.byte	0x3a, 0x3a, 0x72, 0x65, 0x6d, 0x6f, 0x76, 0x65, 0x5f, 0x6c, 0x61, 0x73, 0x74, 0x28, 0x29, 0x20
        /*028d*/ 	.byte	0x5b, 0x77, 0x69, 0x74, 0x68, 0x20, 0x75, 0x6e, 0x73, 0x69, 0x67, 0x6e, 0x65, 0x64, 0x20, 0x69
        /*029d*/ 	.byte	0x6e, 0x74, 0x20, 0x73, 0x69, 0x7a, 0x65, 0x20, 0x3d, 0x20, 0x37, 0x55, 0x5d, 0x00
	.type		__unnamed_10,@object
	.size		__unnamed_10,(__unnamed_6 - __unnamed_10)
__unnamed_10:
        /*02ab*/ 	.byte	0x76, 0x6f, 0x69, 0x64, 0x20, 0x56, 0x65, 0x63, 0x74, 0x6f, 0x72, 0x56, 0x65, 0x72, 0x74, 0x65
        /*02bb*/ 	.byte	0x78, 0x45, 0x6d, 0x62, 0x65, 0x64, 0x64, 0x69, 0x6e, 0x67, 0x3c, 0x73, 0x69, 0x7a, 0x65, 0x3e
        /*02cb*/ 	.byte	0x3a, 0x3a, 0x72, 0x65, 0x6d, 0x6f, 0x76, 0x65, 0x5f, 0x6c, 0x61, 0x73, 0x74, 0x28, 0x29, 0x20
        /*02db*/ 	.byte	0x5b, 0x77, 0x69, 0x74, 0x68, 0x20, 0x75, 0x6e, 0x73, 0x69, 0x67, 0x6e, 0x65, 0x64, 0x20, 0x69
        /*02eb*/ 	.byte	0x6e, 0x74, 0x20, 0x73, 0x69, 0x7a, 0x65, 0x20, 0x3d, 0x20, 0x39, 0x55, 0x5d, 0x00
	.type		__unnamed_6,@object
	.size		__unnamed_6,(.L_5 - __unnamed_6)
__unnamed_6:
        /*02f9*/ 	.byte	0x76, 0x6f, 0x69, 0x64, 0x20, 0x56, 0x65, 0x63, 0x74, 0x6f, 0x72, 0x56, 0x65, 0x72, 0x74, 0x65
        /*0309*/ 	.byte	0x78, 0x45, 0x6d, 0x62, 0x65, 0x64, 0x64, 0x69, 0x6e, 0x67, 0x3c, 0x73, 0x69, 0x7a, 0x65, 0x3e
        /*0319*/ 	.byte	0x3a, 0x3a, 0x72, 0x65, 0x6d, 0x6f, 0x76, 0x65, 0x5f, 0x6c, 0x61, 0x73, 0x74, 0x28, 0x29, 0x20
        /*0329*/ 	.byte	0x5b, 0x77, 0x69, 0x74, 0x68, 0x20, 0x75, 0x6e, 0x73, 0x69, 0x67, 0x6e, 0x65, 0x64, 0x20, 0x69
        /*0339*/ 	.byte	0x6e, 0x74, 0x20, 0x73, 0x69, 0x7a, 0x65, 0x20, 0x3d, 0x20, 0x35, 0x55, 0x5d, 0x00
.L_5:


//--------------------- .nv.shared.reserved.0     --------------------------
	.section	.nv.shared.reserved.0,"aw",@nobits
	.weak		__nv_reservedSMEM_offset_0_alias
	.size		__nv_reservedSMEM_offset_0_alias, 0, 64
	.other		__nv_reservedSMEM_offset_0_alias,@"STO_CUDA_RESERVED_SHARED STV_DEFAULT"
__nv_reservedSMEM_offset_0_alias:
	.zero		0
	.zero		64


//--------------------- .nv.constant0._Z38run_single_step_vectorvertex_embeddingILm8EEvPviP3CSRS0_PiS0_S3_S3_S3_ --------------------------
	.section	.nv.constant0._Z38run_single_step_vectorvertex_embeddingILm8EEvPviP3CSRS0_PiS0_S3_S3_S3_,"a",@progbits
	.sectionflags	@""
	.align	4
.nv.constant0._Z38run_single_step_vectorvertex_embeddingILm8EEvPviP3CSRS0_PiS0_S3_S3_S3_:
	.zero		968


//--------------------- .nv.constant0._Z38run_single_step_vectorvertex_embeddingILm7EEvPviP3CSRS0_PiS0_S3_S3_S3_ --------------------------
	.section	.nv.constant0._Z38run_single_step_vectorvertex_embeddingILm7EEvPviP3CSRS0_PiS0_S3_S3_S3_,"a",@progbits
	.sectionflags	@""
	.align	4
.nv.constant0._Z38run_single_step_vectorvertex_embeddingILm7EEvPviP3CSRS0_PiS0_S3_S3_S3_:
	.zero		968


//--------------------- .nv.constant0._Z38run_single_step_vectorvertex_embeddingILm6EEvPviP3CSRS0_PiS0_S3_S3_S3_ --------------------------
	.section	.nv.constant0._Z38run_single_step_vectorvertex_embeddingILm6EEvPviP3CSRS0_PiS0_S3_S3_S3_,"a",@progbits
	.sectionflags	@""
	.align	4
.nv.constant0._Z38run_single_step_vectorvertex_embeddingILm6EEvPviP3CSRS0_PiS0_S3_S3_S3_:
	.zero		968


//--------------------- .nv.constant0._Z38run_single_step_vectorvertex_embeddingILm5EEvPviP3CSRS0_PiS0_S3_S3_S3_ --------------------------
	.section	.nv.constant0._Z38run_single_step_vectorvertex_embeddingILm5EEvPviP3CSRS0_PiS0_S3_S3_S3_,"a",@progbits
	.sectionflags	@""
	.align	4
.nv.constant0._Z38run_single_step_vectorvertex_embeddingILm5EEvPviP3CSRS0_PiS0_S3_S3_S3_:
	.zero		968


//--------------------- .nv.constant0._Z38run_single_step_vectorvertex_embeddingILm4EEvPviP3CSRS0_PiS0_S3_S3_S3_ --------------------------
	.section	.nv.constant0._Z38run_single_step_vectorvertex_embeddingILm4EEvPviP3CSRS0_PiS0_S3_S3_S3_,"a",@progbits
	.sectionflags	@""
	.align	4
.nv.constant0._Z38run_single_step_vectorvertex_embeddingILm4EEvPviP3CSRS0_PiS0_S3_S3_S3_:
	.zero		968


//--------------------- .nv.constant0._Z38run_single_step_vectorvertex_embeddingILm3EEvPviP3CSRS0_PiS0_S3_S3_S3_ --------------------------
	.section	.nv.constant0._Z38run_single_step_vectorvertex_embeddingILm3EEvPviP3CSRS0_PiS0_S3_S3_S3_,"a",@progbits
	.sectionflags	@""
	.align	4
.nv.constant0._Z38run_single_step_vectorvertex_embeddingILm3EEvPviP3CSRS0_PiS0_S3_S3_S3_:
	.zero		968


//--------------------- .nv.constant0._Z38run_single_step_vectorvertex_embeddingILm2EEvPviP3CSRS0_PiS0_S3_S3_S3_ --------------------------
	.section	.nv.constant0._Z38run_single_step_vectorvertex_embeddingILm2EEvPviP3CSRS0_PiS0_S3_S3_S3_,"a",@progbits
	.sectionflags	@""
	.align	4
.nv.constant0._Z38run_single_step_vectorvertex_embeddingILm2EEvPviP3CSRS0_PiS0_S3_S3_S3_:
	.zero		968


//--------------------- .nv.constant0._Z38run_single_step_vectorvertex_embeddingILm1EEvPviP3CSRS0_PiS0_S3_S3_S3_ --------------------------
	.section	.nv.constant0._Z38run_single_step_vectorvertex_embeddingILm1EEvPviP3CSRS0_PiS0_S3_S3_S3_,"a",@progbits
	.sectionflags	@""
	.align	4
.nv.constant0._Z38run_single_step_vectorvertex_embeddingILm1EEvPviP3CSRS0_PiS0_S3_S3_S3_:
	.zero		968


//--------------------- .nv.constant0._Z12print_kernelv --------------------------
	.section	.nv.constant0._Z12print_kernelv,"a",@progbits
	.sectionflags	@""
	.align	4
.nv.constant0._Z12print_kernelv:
	.zero		896


//--------------------- SYMBOLS --------------------------

	.type		.nv.reservedSmem.offset0,@object
	.size		.nv.reservedSmem.offset0,0x4
	.type		vprintf,@function
	.type		__assertfail,@function
